	.target	sm_100a

	.elftype	@"ET_EXEC"


//--------------------- .note.nv.tkinfo           --------------------------
	.section	.note.nv.tkinfo,"",@"SHT_NOTE"
	.sectionflags	@"SHF_NOTE_NV_TKINFO"
	.tkinfo
        /*0018*/ 	.word	0x00000002
        /*0030*/ 	.string	""
        /*0030*/ 	.string	"ptxas"
        /*0030*/ 	.string	"Cuda compilation tools, release 13.0, V13.0.88"
        /*0030*/ 	.string	"Build cuda_13.0.r13.0/compiler.36424714_0"
        /*0030*/ 	.string	"-arch sm_100a -m 64 "



//--------------------- .note.nv.cuinfo           --------------------------
	.section	.note.nv.cuinfo,"",@"SHT_NOTE"
	.sectionflags	@"SHF_NOTE_NV_CUINFO"
        /*0018*/ 	.short	0x0002
        /*001a*/ 	.short	0x0064
        /*001c*/ 	.short	0x0082
	.zero		2


//--------------------- .nv.info                  --------------------------
	.section	.nv.info,"",@"SHT_CUDA_INFO"
	.align	4


	//----- nvinfo : EIATTR_REGCOUNT
	.align		4
        /*0000*/ 	.byte	0x04, 0x2f
        /*0002*/ 	.short	(.L_19 - .L_18)
	.align		4
.L_18:
        /*0004*/ 	.word	index@(_ZN7cutlass13device_kernelINS_4gemm6kernel13GemmUniversalIN4cute5tupleIJiiiiEEENS1_10collective13CollectiveMmaINS1_35MainloopSm100TmaUmmaWarpSpecializedILi5ELi2ELi2ENS5_IJNS4_1CILi4EEESB_NSA_ILi1EEEEEEEENS5_IJNSA_ILi256EEESF_NSA_ILi64EEEEEENS_10bfloat16_tENS5_IJlSC_lEEESI_SJ_NS4_8TiledMMAINS4_8MMA_AtomIJNS4_26SM100_MMA_F16BF16_2x1SM_SSISI_SI_fLi256ELi256ELNS4_4UMMA5MajorE0ELSO_0ELNSN_7ScaleInE0ELSP_0EEEEEENS4_6LayoutINS5_IJSC_SC_SC_EEENS5_IJNSA_ILi0EEESU_SU_EEEEENS5_IJNS4_10UnderscoreESX_SX_EEEEENS4_28SM100_TMA_2SM_LOAD_MULTICASTENS4_14ComposedLayoutINS4_7SwizzleILi3ELi4ELi3EEENS4_18smem_ptr_flag_bitsILi16EEENSS_INS5_IJNSA_ILi8EEESG_EEENS5_IJSG_SC_EEEEEEEvNS4_8identityES10_S1A_vS1B_EENS_8epilogue10collective18CollectiveEpilogueINS1D_23Sm100TmaWarpSpecializedILi4ELi2ELi64ELb1ELb0EEEJNS5_IJNSA_ILi128EEESF_SG_EEENS5_IJNSS_IS1I_SC_EENSS_ISG_SC_EEEEESI_SJ_SI_SJ_NS1D_6fusion15FusionCallbacksIS1H_NS1N_17LinearCombinationISI_fSI_fLNS_15FloatRoundStyleE2EEES1J_S1M_JEEENS4_5SM1004TMEM4LOAD26SM100_TMEM_LOAD_32dp32b64xENS4_13SM90_TMA_LOADES1A_NS4_39AutoVectorizingCopyWithAssumedAlignmentILi128EEENS4_14SM90_TMA_STOREES1A_S1Z_S1Z_EEEvvEEEEvNT_6ParamsE)
        /*0008*/ 	.word	0x000000ae


	//----- nvinfo : EIATTR_FRAME_SIZE
	.align		4
.L_19:
        /*000c*/ 	.byte	0x04, 0x11
        /*000e*/ 	.short	(.L_21 - .L_20)
	.align		4
.L_20:
        /*0010*/ 	.word	index@($__internal_2_$__cuda_sm10x_tcgen05_guardrail_trap_unallocated_columns_being_dealloced)
        /*0014*/ 	.word	0x00000000


	//----- nvinfo : EIATTR_FRAME_SIZE
	.align		4
.L_21:
        /*0018*/ 	.byte	0x04, 0x11
        /*001a*/ 	.short	(.L_23 - .L_22)
	.align		4
.L_22:
        /*001c*/ 	.word	index@($__internal_1_$__cuda_sm10x_tcgen05_guardrail_trap_phase_invalid_during_alloc)
        /*0020*/ 	.word	0x00000000


	//----- nvinfo : EIATTR_FRAME_SIZE
	.align		4
.L_23:
        /*0024*/ 	.byte	0x04, 0x11
        /*0026*/ 	.short	(.L_25 - .L_24)
	.align		4
.L_24:
        /*0028*/ 	.word	index@($__internal_0_$__cuda_sm10x_tcgen05_guardrail_trap_col_being_dealloced_not_returned_by_alloc)
        /*002c*/ 	.word	0x00000000


	//----- nvinfo : EIATTR_FRAME_SIZE
	.align		4
.L_25:
        /*0030*/ 	.byte	0x04, 0x11
        /*0032*/ 	.short	(.L_27 - .L_26)
	.align		4
.L_26:
        /*0034*/ 	.word	index@(_ZN7cutlass13device_kernelINS_4gemm6kernel13GemmUniversalIN4cute5tupleIJiiiiEEENS1_10collective13CollectiveMmaINS1_35MainloopSm100TmaUmmaWarpSpecializedILi5ELi2ELi2ENS5_IJNS4_1CILi4EEESB_NSA_ILi1EEEEEEEENS5_IJNSA_ILi256EEESF_NSA_ILi64EEEEEENS_10bfloat16_tENS5_IJlSC_lEEESI_SJ_NS4_8TiledMMAINS4_8MMA_AtomIJNS4_26SM100_MMA_F16BF16_2x1SM_SSISI_SI_fLi256ELi256ELNS4_4UMMA5MajorE0ELSO_0ELNSN_7ScaleInE0ELSP_0EEEEEENS4_6LayoutINS5_IJSC_SC_SC_EEENS5_IJNSA_ILi0EEESU_SU_EEEEENS5_IJNS4_10UnderscoreESX_SX_EEEEENS4_28SM100_TMA_2SM_LOAD_MULTICASTENS4_14ComposedLayoutINS4_7SwizzleILi3ELi4ELi3EEENS4_18smem_ptr_flag_bitsILi16EEENSS_INS5_IJNSA_ILi8EEESG_EEENS5_IJSG_SC_EEEEEEEvNS4_8identityES10_S1A_vS1B_EENS_8epilogue10collective18CollectiveEpilogueINS1D_23Sm100TmaWarpSpecializedILi4ELi2ELi64ELb1ELb0EEEJNS5_IJNSA_ILi128EEESF_SG_EEENS5_IJNSS_IS1I_SC_EENSS_ISG_SC_EEEEESI_SJ_SI_SJ_NS1D_6fusion15FusionCallbacksIS1H_NS1N_17LinearCombinationISI_fSI_fLNS_15FloatRoundStyleE2EEES1J_S1M_JEEENS4_5SM1004TMEM4LOAD26SM100_TMEM_LOAD_32dp32b64xENS4_13SM90_TMA_LOADES1A_NS4_39AutoVectorizingCopyWithAssumedAlignmentILi128EEENS4_14SM90_TMA_STOREES1A_S1Z_S1Z_EEEvvEEEEvNT_6ParamsE)
        /*0038*/ 	.word	0x00000000


	//----- nvinfo : EIATTR_MIN_STACK_SIZE
	.align		4
.L_27:
        /*003c*/ 	.byte	0x04, 0x12
        /*003e*/ 	.short	(.L_29 - .L_28)
	.align		4
.L_28:
        /*0040*/ 	.word	index@(_ZN7cutlass13device_kernelINS_4gemm6kernel13GemmUniversalIN4cute5tupleIJiiiiEEENS1_10collective13CollectiveMmaINS1_35MainloopSm100TmaUmmaWarpSpecializedILi5ELi2ELi2ENS5_IJNS4_1CILi4EEESB_NSA_ILi1EEEEEEEENS5_IJNSA_ILi256EEESF_NSA_ILi64EEEEEENS_10bfloat16_tENS5_IJlSC_lEEESI_SJ_NS4_8TiledMMAINS4_8MMA_AtomIJNS4_26SM100_MMA_F16BF16_2x1SM_SSISI_SI_fLi256ELi256ELNS4_4UMMA5MajorE0ELSO_0ELNSN_7ScaleInE0ELSP_0EEEEEENS4_6LayoutINS5_IJSC_SC_SC_EEENS5_IJNSA_ILi0EEESU_SU_EEEEENS5_IJNS4_10UnderscoreESX_SX_EEEEENS4_28SM100_TMA_2SM_LOAD_MULTICASTENS4_14ComposedLayoutINS4_7SwizzleILi3ELi4ELi3EEENS4_18smem_ptr_flag_bitsILi16EEENSS_INS5_IJNSA_ILi8EEESG_EEENS5_IJSG_SC_EEEEEEEvNS4_8identityES10_S1A_vS1B_EENS_8epilogue10collective18CollectiveEpilogueINS1D_23Sm100TmaWarpSpecializedILi4ELi2ELi64ELb1ELb0EEEJNS5_IJNSA_ILi128EEESF_SG_EEENS5_IJNSS_IS1I_SC_EENSS_ISG_SC_EEEEESI_SJ_SI_SJ_NS1D_6fusion15FusionCallbacksIS1H_NS1N_17LinearCombinationISI_fSI_fLNS_15FloatRoundStyleE2EEES1J_S1M_JEEENS4_5SM1004TMEM4LOAD26SM100_TMEM_LOAD_32dp32b64xENS4_13SM90_TMA_LOADES1A_NS4_39AutoVectorizingCopyWithAssumedAlignmentILi128EEENS4_14SM90_TMA_STOREES1A_S1Z_S1Z_EEEvvEEEEvNT_6ParamsE)
        /*0044*/ 	.word	0x00000000
.L_29:


//--------------------- .nv.compat                --------------------------
	.section	.nv.compat,"",@"SHT_CUDA_COMPAT_INFO"
	.align	4
        /*0000*/ 	.byte	0x02, 0x09, 0x01, 0x00, 0x02, 0x02, 0x02, 0x00, 0x02, 0x05, 0x05, 0x00, 0x03, 0x07, 0x01, 0x01
        /*0010*/ 	.byte	0x02, 0x03, 0x01, 0x00, 0x02, 0x06, 0x01, 0x00, 0x04, 0x0b, 0x08, 0x00, 0x09, 0x00, 0x00, 0x00
        /*0020*/ 	.byte	0x00, 0x00, 0x00, 0x00


//--------------------- .nv.info._ZN7cutlass13device_kernelINS_4gemm6kernel13GemmUniversalIN4cute5tupleIJiiiiEEENS1_10collective13CollectiveMmaINS1_35MainloopSm100TmaUmmaWarpSpecializedILi5ELi2ELi2ENS5_IJNS4_1CILi4EEESB_NSA_ILi1EEEEEEEENS5_IJNSA_ILi256EEESF_NSA_ILi64EEEEEENS_10bfloat16_tENS5_IJlSC_lEEESI_SJ_NS4_8TiledMMAINS4_8MMA_AtomIJNS4_26SM100_MMA_F16BF16_2x1SM_SSISI_SI_fLi256ELi256ELNS4_4UMMA5MajorE0ELSO_0ELNSN_7ScaleInE0ELSP_0EEEEEENS4_6LayoutINS5_IJSC_SC_SC_EEENS5_IJNSA_ILi0EEESU_SU_EEEEENS5_IJNS4_10UnderscoreESX_SX_EEEEENS4_28SM100_TMA_2SM_LOAD_MULTICASTENS4_14ComposedLayoutINS4_7SwizzleILi3ELi4ELi3EEENS4_18smem_ptr_flag_bitsILi16EEENSS_INS5_IJNSA_ILi8EEESG_EEENS5_IJSG_SC_EEEEEEEvNS4_8identityES10_S1A_vS1B_EENS_8epilogue10collective18CollectiveEpilogueINS1D_23Sm100TmaWarpSpecializedILi4ELi2ELi64ELb1ELb0EEEJNS5_IJNSA_ILi128EEESF_SG_EEENS5_IJNSS_IS1I_SC_EENSS_ISG_SC_EEEEESI_SJ_SI_SJ_NS1D_6fusion15FusionCallbacksIS1H_NS1N_17LinearCombinationISI_fSI_fLNS_15FloatRoundStyleE2EEES1J_S1M_JEEENS4_5SM1004TMEM4LOAD26SM100_TMEM_LOAD_32dp32b64xENS4_13SM90_TMA_LOADES1A_NS4_39AutoVectorizingCopyWithAssumedAlignmentILi128EEENS4_14SM90_TMA_STOREES1A_S1Z_S1Z_EEEvvEEEEvNT_6ParamsE --------------------------
	.section	.nv.info._ZN7cutlass13device_kernelINS_4gemm6kernel13GemmUniversalIN4cute5tupleIJiiiiEEENS1_10collective13CollectiveMmaINS1_35MainloopSm100TmaUmmaWarpSpecializedILi5ELi2ELi2ENS5_IJNS4_1CILi4EEESB_NSA_ILi1EEEEEEEENS5_IJNSA_ILi256EEESF_NSA_ILi64EEEEEENS_10bfloat16_tENS5_IJlSC_lEEESI_SJ_NS4_8TiledMMAINS4_8MMA_AtomIJNS4_26SM100_MMA_F16BF16_2x1SM_SSISI_SI_fLi256ELi256ELNS4_4UMMA5MajorE0ELSO_0ELNSN_7ScaleInE0ELSP_0EEEEEENS4_6LayoutINS5_IJSC_SC_SC_EEENS5_IJNSA_ILi0EEESU_SU_EEEEENS5_IJNS4_10UnderscoreESX_SX_EEEEENS4_28SM100_TMA_2SM_LOAD_MULTICASTENS4_14ComposedLayoutINS4_7SwizzleILi3ELi4ELi3EEENS4_18smem_ptr_flag_bitsILi16EEENSS_INS5_IJNSA_ILi8EEESG_EEENS5_IJSG_SC_EEEEEEEvNS4_8identityES10_S1A_vS1B_EENS_8epilogue10collective18CollectiveEpilogueINS1D_23Sm100TmaWarpSpecializedILi4ELi2ELi64ELb1ELb0EEEJNS5_IJNSA_ILi128EEESF_SG_EEENS5_IJNSS_IS1I_SC_EENSS_ISG_SC_EEEEESI_SJ_SI_SJ_NS1D_6fusion15FusionCallbacksIS1H_NS1N_17LinearCombinationISI_fSI_fLNS_15FloatRoundStyleE2EEES1J_S1M_JEEENS4_5SM1004TMEM4LOAD26SM100_TMEM_LOAD_32dp32b64xENS4_13SM90_TMA_LOADES1A_NS4_39AutoVectorizingCopyWithAssumedAlignmentILi128EEENS4_14SM90_TMA_STOREES1A_S1Z_S1Z_EEEvvEEEEvNT_6ParamsE,"",@"SHT_CUDA_INFO"
	.sectionflags	@""
	.align	4


	//----- nvinfo : EIATTR_CUDA_API_VERSION
	.align		4
        /*0000*/ 	.byte	0x04, 0x37
        /*0002*/ 	.short	(.L_31 - .L_30)
.L_30:
        /*0004*/ 	.word	0x00000082


	//----- nvinfo : EIATTR_KPARAM_INFO
	.align		4
.L_31:
        /*0008*/ 	.byte	0x04, 0x17
        /*000a*/ 	.short	(.L_33 - .L_32)
.L_32:
        /*000c*/ 	.word	0x00000000
        /*0010*/ 	.short	0x0000
        /*0012*/ 	.short	0x0000
        /*0014*/ 	.byte	0x00, 0xf0, 0x01, 0x20


	//----- nvinfo : EIATTR_AT_ENTRY_FRAGMENTS
	.align		4
.L_33:
        /*0018*/ 	.byte	0x04, 0x4f
        /*001a*/ 	.short	(.L_35 - .L_34)


	//   ....[0]....
.L_34:
        /*001c*/ 	.word	0x00000007


	//----- nvinfo : EIATTR_RESERVED_SMEM_USED
	.align		4
.L_35:
        /*0020*/ 	.byte	0x01, 0x41
	.zero		2


	//----- nvinfo : EIATTR_SPARSE_MMA_MASK
	.align		4
        /*0024*/ 	.byte	0x03, 0x50
        /*0026*/ 	.short	0x0000


	//----- nvinfo : EIATTR_TCGEN05_2CTA_USED
	.align		4
        /*0028*/ 	.byte	0x01, 0x52
	.zero		2


	//----- nvinfo : EIATTR_MAXREG_COUNT
	.align		4
        /*002c*/ 	.byte	0x03, 0x1b
        /*002e*/ 	.short	0x00ff


	//----- nvinfo : EIATTR_NUM_BARRIERS
	.align		4
        /*0030*/ 	.byte	0x02, 0x4c
        /*0032*/ 	.byte	0x07
	.zero		1


	//----- nvinfo : EIATTR_EXTERNS
	.align		4
        /*0034*/ 	.byte	0x04, 0x0f
        /*0036*/ 	.short	(.L_37 - .L_36)


	//   ....[0]....
	.align		4
.L_36:
        /*0038*/ 	.word	index@(__assertfail)


	//----- nvinfo : EIATTR_MERCURY_ISA_VERSION
	.align		4
.L_37:
        /*003c*/ 	.byte	0x03, 0x5f
        /*003e*/ 	.short	0x0101


	//----- nvinfo : EIATTR_INT_WARP_WIDE_INSTR_OFFSETS
	.align		4
        /*0040*/ 	.byte	0x04, 0x31
        /*0042*/ 	.short	(.L_39 - .L_38)


	//   ....[0]....
.L_38:
        /*0044*/ 	.word	0x00000d40


	//   ....[1]....
        /*0048*/ 	.word	0x00000de0


	//   ....[2]....
        /*004c*/ 	.word	0x00004530


	//   ....[3]....
        /*0050*/ 	.word	0x00004550


	//   ....[4]....
        /*0054*/ 	.word	0x00004580


	//   ....[5]....
        /*0058*/ 	.word	0x000050c0


	//   ....[6]....
        /*005c*/ 	.word	0x00005130


	//   ....[7]....
        /*0060*/ 	.word	0x00005210


	//   ....[8]....
        /*0064*/ 	.word	0x00005290


	//   ....[9]....
        /*0068*/ 	.word	0x00005390


	//   ....[10]....
        /*006c*/ 	.word	0x00005410


	//   ....[11]....
        /*0070*/ 	.word	0x00005500


	//   ....[12]....
        /*0074*/ 	.word	0x000055b0


	//----- nvinfo : EIATTR_COOP_GROUP_MASK_REGIDS
	.align		4
.L_39:
        /*0078*/ 	.byte	0x04, 0x29
        /*007a*/ 	.short	(.L_41 - .L_40)


	//   ....[0]....
.L_40:
        /*007c*/ 	.word	0xffffffff


	//   ....[1]....
        /*0080*/ 	.word	0xffffffff


	//   ....[2]....
        /*0084*/ 	.word	0xffffffff


	//   ....[3]....
        /*0088*/ 	.word	0xffffffff


	//   ....[4]....
        /*008c*/ 	.word	0xffffffff


	//   ....[5]....
        /*0090*/ 	.word	0xffffffff


	//   ....[6]....
        /*0094*/ 	.word	0xffffffff


	//   ....[7]....
        /*0098*/ 	.word	0xffffffff


	//   ....[8]....
        /*009c*/ 	.word	0xffffffff


	//   ....[9]....
        /*00a0*/ 	.word	0xffffffff


	//   ....[10]....
        /*00a4*/ 	.word	0xffffffff


	//   ....[11]....
        /*00a8*/ 	.word	0xffffffff


	//   ....[12]....
        /*00ac*/ 	.word	0xffffffff


	//   ....[13]....
        /*00b0*/ 	.word	0xffffffff


	//----- nvinfo : EIATTR_COOP_GROUP_INSTR_OFFSETS
	.align		4
.L_41:
        /*00b4*/ 	.byte	0x04, 0x28
        /*00b6*/ 	.short	(.L_43 - .L_42)


	//   ....[0]....
.L_42:
        /*00b8*/ 	.word	0x000000b0


	//   ....[1]....
        /*00bc*/ 	.word	0x00000510


	//   ....[2]....
        /*00c0*/ 	.word	0x000006f0


	//   ....[3]....
        /*00c4*/ 	.word	0x00000880


	//   ....[4]....
        /*00c8*/ 	.word	0x00000970


	//   ....[5]....
        /*00cc*/ 	.word	0x00000ad0


	//   ....[6]....
        /*00d0*/ 	.word	0x00000c20


	//   ....[7]....
        /*00d4*/ 	.word	0x00000e60


	//   ....[8]....
        /*00d8*/ 	.word	0x000024f0


	//   ....[9]....
        /*00dc*/ 	.word	0x00003430


	//   ....[10]....
        /*00e0*/ 	.word	0x00003900


	//   ....[11]....
        /*00e4*/ 	.word	0x00003930


	//   ....[12]....
        /*00e8*/ 	.word	0x00004430


	//   ....[13]....
        /*00ec*/ 	.word	0x00004640


	//----- nvinfo : EIATTR_VRC_CTA_INIT_COUNT
	.align		4
.L_43:
        /*00f0*/ 	.byte	0x02, 0x4a
        /*00f2*/ 	.byte	0x80
	.zero		1


	//----- nvinfo : EIATTR_SYSCALL_OFFSETS
	.align		4
        /*00f4*/ 	.byte	0x04, 0x46
        /*00f6*/ 	.short	(.L_45 - .L_44)


	//   ....[0]....
.L_44:
        /*00f8*/ 	.word	0x00006230


	//   ....[1]....
        /*00fc*/ 	.word	0x00006320


	//   ....[2]....
        /*0100*/ 	.word	0x00006c90


	//   ....[3]....
        /*0104*/ 	.word	0x000080e0


	//   ....[4]....
        /*0108*/ 	.word	0x00009510


	//   ....[5]....
        /*010c*/ 	.word	0x0000a930


	//----- nvinfo : EIATTR_MBARRIER_INSTR_OFFSETS
	.align		4
.L_45:
        /*0110*/ 	.byte	0x04, 0x39
        /*0112*/ 	.short	(.L_47 - .L_46)


	//   ....[0]....
.L_46:
        /*0114*/ 	.word	0x00000640
        /*0118*/ 	.word	0x000000ff
        /*011c*/ 	.word	0x00000000
        /*0120*/ 	.short	0x0100
        /*0122*/ 	.byte	0x04
	.zero		1


	//   ....[1]....
        /*0124*/ 	.word	0x00000650
        /*0128*/ 	.word	0x000000ff
        /*012c*/ 	.word	0x00000028
        /*0130*/ 	.short	0x0100
        /*0132*/ 	.byte	0x04
	.zero		1


	//   ....[2]....
        /*0134*/ 	.word	0x00000660
        /*0138*/ 	.word	0x000000ff
        /*013c*/ 	.word	0x00000008
        /*0140*/ 	.short	0x0100
        /*0142*/ 	.byte	0x04
	.zero		1


	//   ....[3]....
        /*0144*/ 	.word	0x00000670
        /*0148*/ 	.word	0x000000ff
        /*014c*/ 	.word	0x00000030
        /*0150*/ 	.short	0x0100
        /*0152*/ 	.byte	0x04
	.zero		1


	//   ....[4]....
        /*0154*/ 	.word	0x00000680
        /*0158*/ 	.word	0x000000ff
        /*015c*/ 	.word	0x00000010
        /*0160*/ 	.short	0x0100
        /*0162*/ 	.byte	0x04
	.zero		1


	//   ....[5]....
        /*0164*/ 	.word	0x00000690
        /*0168*/ 	.word	0x000000ff
        /*016c*/ 	.word	0x00000038
        /*0170*/ 	.short	0x0100
        /*0172*/ 	.byte	0x04
	.zero		1


	//   ....[6]....
        /*0174*/ 	.word	0x000006a0
        /*0178*/ 	.word	0x000000ff
        /*017c*/ 	.word	0x00000018
        /*0180*/ 	.short	0x0100
        /*0182*/ 	.byte	0x04
	.zero		1


	//   ....[7]....
        /*0184*/ 	.word	0x000006b0
        /*0188*/ 	.word	0x000000ff
        /*018c*/ 	.word	0x00000040
        /*0190*/ 	.short	0x0100
        /*0192*/ 	.byte	0x04
	.zero		1


	//   ....[8]....
        /*0194*/ 	.word	0x000006c0
        /*0198*/ 	.word	0x000000ff
        /*019c*/ 	.word	0x00000020
        /*01a0*/ 	.short	0x0100
        /*01a2*/ 	.byte	0x04
	.zero		1


	//   ....[9]....
        /*01a4*/ 	.word	0x000006d0
        /*01a8*/ 	.word	0x000000ff
        /*01ac*/ 	.word	0x00000048
        /*01b0*/ 	.short	0x0100
        /*01b2*/ 	.byte	0x04
	.zero		1


	//   ....[10]....
        /*01b4*/ 	.word	0x000007f0
        /*01b8*/ 	.word	0x000000ff
        /*01bc*/ 	.word	0x00000050
        /*01c0*/ 	.short	0x0100
        /*01c2*/ 	.byte	0x04
	.zero		1


	//   ....[11]....
        /*01c4*/ 	.word	0x00000800
        /*01c8*/ 	.word	0x000000ff
        /*01cc*/ 	.word	0x00000070
        /*01d0*/ 	.short	0x0100
        /*01d2*/ 	.byte	0x04
	.zero		1


	//   ....[12]....
        /*01d4*/ 	.word	0x00000810
        /*01d8*/ 	.word	0x000000ff
        /*01dc*/ 	.word	0x00000058
        /*01e0*/ 	.short	0x0100
        /*01e2*/ 	.byte	0x04
	.zero		1


	//   ....[13]....
        /*01e4*/ 	.word	0x00000820
        /*01e8*/ 	.word	0x000000ff
        /*01ec*/ 	.word	0x00000078
        /*01f0*/ 	.short	0x0100
        /*01f2*/ 	.byte	0x04
	.zero		1


	//   ....[14]....
        /*01f4*/ 	.word	0x00000830
        /*01f8*/ 	.word	0x000000ff
        /*01fc*/ 	.word	0x00000060
        /*0200*/ 	.short	0x0100
        /*0202*/ 	.byte	0x04
	.zero		1


	//   ....[15]....
        /*0204*/ 	.word	0x00000840
        /*0208*/ 	.word	0x000000ff
        /*020c*/ 	.word	0x00000080
        /*0210*/ 	.short	0x0100
        /*0212*/ 	.byte	0x04
	.zero		1


	//   ....[16]....
        /*0214*/ 	.word	0x00000850
        /*0218*/ 	.word	0x000000ff
        /*021c*/ 	.word	0x00000068
        /*0220*/ 	.short	0x0100
        /*0222*/ 	.byte	0x04
	.zero		1


	//   ....[17]....
        /*0224*/ 	.word	0x00000860
        /*0228*/ 	.word	0x000000ff
        /*022c*/ 	.word	0x00000088
        /*0230*/ 	.short	0x0100
        /*0232*/ 	.byte	0x04
	.zero		1


	//   ....[18]....
        /*0234*/ 	.word	0x00000940
        /*0238*/ 	.word	0x000000ff
        /*023c*/ 	.word	0x00000090
        /*0240*/ 	.short	0x0100
        /*0242*/ 	.byte	0x06
	.zero		1


	//   ....[19]....
        /*0244*/ 	.word	0x00000950
        /*0248*/ 	.word	0x000000ff
        /*024c*/ 	.word	0x00000098
        /*0250*/ 	.short	0x0100
        /*0252*/ 	.byte	0x06
	.zero		1


	//   ....[20]....
        /*0254*/ 	.word	0x00000a80
        /*0258*/ 	.word	0x000000ff
        /*025c*/ 	.word	0x000000a0
        /*0260*/ 	.short	0x0100
        /*0262*/ 	.byte	0x06
	.zero		1


	//   ....[21]....
        /*0264*/ 	.word	0x00000a90
        /*0268*/ 	.word	0x000000ff
        /*026c*/ 	.word	0x000000b0
        /*0270*/ 	.short	0x0100
        /*0272*/ 	.byte	0x06
	.zero		1


	//   ....[22]....
        /*0274*/ 	.word	0x00000aa0
        /*0278*/ 	.word	0x000000ff
        /*027c*/ 	.word	0x000000a8
        /*0280*/ 	.short	0x0100
        /*0282*/ 	.byte	0x06
	.zero		1


	//   ....[23]....
        /*0284*/ 	.word	0x00000ab0
        /*0288*/ 	.word	0x000000ff
        /*028c*/ 	.word	0x000000b8
        /*0290*/ 	.short	0x0100
        /*0292*/ 	.byte	0x06
	.zero		1


	//   ....[24]....
        /*0294*/ 	.word	0x00000bd0
        /*0298*/ 	.word	0x000000ff
        /*029c*/ 	.word	0x000000c0
        /*02a0*/ 	.short	0x0100
        /*02a2*/ 	.byte	0x04
	.zero		1


	//   ....[25]....
        /*02a4*/ 	.word	0x00000be0
        /*02a8*/ 	.word	0x000000ff
        /*02ac*/ 	.word	0x000000d0
        /*02b0*/ 	.short	0x0100
        /*02b2*/ 	.byte	0x04
	.zero		1


	//   ....[26]....
        /*02b4*/ 	.word	0x00000bf0
        /*02b8*/ 	.word	0x000000ff
        /*02bc*/ 	.word	0x000000c8
        /*02c0*/ 	.short	0x0100
        /*02c2*/ 	.byte	0x04
	.zero		1


	//   ....[27]....
        /*02c4*/ 	.word	0x00000c00
        /*02c8*/ 	.word	0x000000ff
        /*02cc*/ 	.word	0x000000d8
        /*02d0*/ 	.short	0x0100
        /*02d2*/ 	.byte	0x04
	.zero		1


	//   ....[28]....
        /*02d4*/ 	.word	0x00000cf0
        /*02d8*/ 	.word	0x000000ff
        /*02dc*/ 	.word	0x000000e0
        /*02e0*/ 	.short	0x0100
        /*02e2*/ 	.byte	0x04
	.zero		1


	//   ....[29]....
        /*02e4*/ 	.word	0x00000d00
        /*02e8*/ 	.word	0x000000ff
        /*02ec*/ 	.word	0x000000f0
        /*02f0*/ 	.short	0x0100
        /*02f2*/ 	.byte	0x04
	.zero		1


	//   ....[30]....
        /*02f4*/ 	.word	0x00000d10
        /*02f8*/ 	.word	0x000000ff
        /*02fc*/ 	.word	0x000000e8
        /*0300*/ 	.short	0x0100
        /*0302*/ 	.byte	0x04
	.zero		1


	//   ....[31]....
        /*0304*/ 	.word	0x00000d20
        /*0308*/ 	.word	0x000000ff
        /*030c*/ 	.word	0x000000f8
        /*0310*/ 	.short	0x0100
        /*0312*/ 	.byte	0x04
	.zero		1


	//   ....[32]....
        /*0314*/ 	.word	0x00000e20
        /*0318*/ 	.word	0x000000ff
        /*031c*/ 	.word	0x00000100
        /*0320*/ 	.short	0x0100
        /*0322*/ 	.byte	0x06
	.zero		1


	//   ....[33]....
        /*0324*/ 	.word	0x00001c90
        /*0328*/ 	.word	0x00000003
        /*032c*/ 	.word	0x000000f0
        /*0330*/ 	.short	0x010a
        /*0332*/ 	.byte	0xff
	.zero		1


	//   ....[34]....
        /*0334*/ 	.word	0x00001cc0
        /*0338*/ 	.word	0x00000003
        /*033c*/ 	.word	0x000000e0
        /*0340*/ 	.short	0x0101
        /*0342*/ 	.byte	0xff
	.zero		1


	//   ....[35]....
        /*0344*/ 	.word	0x00001d80
        /*0348*/ 	.word	0x000000ff
        /*034c*/ 	.word	0x00000028
        /*0350*/ 	.short	0x010a
        /*0352*/ 	.byte	0x04
	.zero		1


	//   ....[36]....
        /*0354*/ 	.word	0x00001e50
        /*0358*/ 	.word	0x000000ff
        /*035c*/ 	.word	0x00000028
        /*0360*/ 	.short	0x010a
        /*0362*/ 	.byte	0x21
	.zero		1


	//   ....[37]....
        /*0364*/ 	.word	0x00002000
        /*0368*/ 	.word	0x000000ff
        /*036c*/ 	.word	0x00000028
        /*0370*/ 	.short	0x010a
        /*0372*/ 	.byte	0x05
	.zero		1


	//   ....[38]....
        /*0374*/ 	.word	0x00002150
        /*0378*/ 	.word	0x000000ff
        /*037c*/ 	.word	0x00000098
        /*0380*/ 	.short	0x0101
        /*0382*/ 	.byte	0x06
	.zero		1


	//   ....[39]....
        /*0384*/ 	.word	0x00002170
        /*0388*/ 	.word	0x000000ff
        /*038c*/ 	.word	0x00000028
        /*0390*/ 	.short	0x010a
        /*0392*/ 	.byte	0x04
	.zero		1


	//   ....[40]....
        /*0394*/ 	.word	0x000021f0
        /*0398*/ 	.word	0x000000ff
        /*039c*/ 	.word	0x00000028
        /*03a0*/ 	.short	0x010a
        /*03a2*/ 	.byte	0x11
	.zero		1


	//   ....[41]....
        /*03a4*/ 	.word	0x00002380
        /*03a8*/ 	.word	0x000000ff
        /*03ac*/ 	.word	0x00000028
        /*03b0*/ 	.short	0x010a
        /*03b2*/ 	.byte	0x05
	.zero		1


	//   ....[42]....
        /*03b4*/ 	.word	0x00002520
        /*03b8*/ 	.word	0x00000003
        /*03bc*/ 	.word	0x000000a0
        /*03c0*/ 	.short	0x010a
        /*03c2*/ 	.byte	0xff
	.zero		1


	//   ....[43]....
        /*03c4*/ 	.word	0x00002670
        /*03c8*/ 	.word	0x00000000
        /*03cc*/ 	.word	0x00000000
        /*03d0*/ 	.short	0x0101
        /*03d2*/ 	.byte	0xff
	.zero		1


	//   ....[44]....
        /*03d4*/ 	.word	0x00002c20
        /*03d8*/ 	.word	0x000000ff
        /*03dc*/ 	.word	0x00000000
        /*03e0*/ 	.short	0x010a
        /*03e2*/ 	.byte	0x04
	.zero		1


	//   ....[45]....
        /*03e4*/ 	.word	0x00002cb0
        /*03e8*/ 	.word	0x000000ff
        /*03ec*/ 	.word	0x00000000
        /*03f0*/ 	.short	0x010a
        /*03f2*/ 	.byte	0x05
	.zero		1


	//   ....[46]....
        /*03f4*/ 	.word	0x00002d40
        /*03f8*/ 	.word	0x000000ff
        /*03fc*/ 	.word	0x00000000
        /*0400*/ 	.short	0x010a
        /*0402*/ 	.byte	0x05
	.zero		1


	//   ....[47]....
        /*0404*/ 	.word	0x00002dd0
        /*0408*/ 	.word	0x000000ff
        /*040c*/ 	.word	0x00000000
        /*0410*/ 	.short	0x010a
        /*0412*/ 	.byte	0x05
	.zero		1


	//   ....[48]....
        /*0414*/ 	.word	0x00002e70
        /*0418*/ 	.word	0x00000000
        /*041c*/ 	.word	0x00000000
        /*0420*/ 	.short	0x010a
        /*0422*/ 	.byte	0xff
	.zero		1


	//   ....[49]....
        /*0424*/ 	.word	0x00002f90
        /*0428*/ 	.word	0x00000002
        /*042c*/ 	.word	0x000000e0
        /*0430*/ 	.short	0x010a
        /*0432*/ 	.byte	0xff
	.zero		1


	//   ....[50]....
        /*0434*/ 	.word	0x00002ff0
        /*0438*/ 	.word	0x00000004
        /*043c*/ 	.word	0x00000000
        /*0440*/ 	.short	0x0101
        /*0442*/ 	.byte	0xff
	.zero		1


	//   ....[51]....
        /*0444*/ 	.word	0x00003010
        /*0448*/ 	.word	0x000000ff
        /*044c*/ 	.word	0x000000b0
        /*0450*/ 	.short	0x010a
        /*0452*/ 	.byte	0x04
	.zero		1


	//   ....[52]....
        /*0454*/ 	.word	0x00003130
        /*0458*/ 	.word	0x00000002
        /*045c*/ 	.word	0x000000a0
        /*0460*/ 	.short	0x010a
        /*0462*/ 	.byte	0xff
	.zero		1


	//   ....[53]....
        /*0464*/ 	.word	0x00003240
        /*0468*/ 	.word	0x00000002
        /*046c*/ 	.word	0x00000000
        /*0470*/ 	.short	0x0101
        /*0472*/ 	.byte	0xff
	.zero		1


	//   ....[54]....
        /*0474*/ 	.word	0x000032d0
        /*0478*/ 	.word	0x000000ff
        /*047c*/ 	.word	0x000000b0
        /*0480*/ 	.short	0x0106
        /*0482*/ 	.byte	0x04
	.zero		1


	//   ....[55]....
        /*0484*/ 	.word	0x000032f0
        /*0488*/ 	.word	0x000000ff
        /*048c*/ 	.word	0x000000b0
        /*0490*/ 	.short	0x010a
        /*0492*/ 	.byte	0x04
	.zero		1


	//   ....[56]....
        /*0494*/ 	.word	0x00003380
        /*0498*/ 	.word	0x000000ff
        /*049c*/ 	.word	0x000000b0
        /*04a0*/ 	.short	0x0106
        /*04a2*/ 	.byte	0x07
	.zero		1


	//   ....[57]....
        /*04a4*/ 	.word	0x000033c0
        /*04a8*/ 	.word	0x00000000
        /*04ac*/ 	.word	0x000000b0
        /*04b0*/ 	.short	0x010a
        /*04b2*/ 	.byte	0xff
	.zero		1


	//   ....[58]....
        /*04b4*/ 	.word	0x00003600
        /*04b8*/ 	.word	0x000000ff
        /*04bc*/ 	.word	0x00000008
        /*04c0*/ 	.short	0x010a
        /*04c2*/ 	.byte	0x05
	.zero		1


	//   ....[59]....
        /*04c4*/ 	.word	0x00003620
        /*04c8*/ 	.word	0x000000ff
        /*04cc*/ 	.word	0x00000008
        /*04d0*/ 	.short	0x010a
        /*04d2*/ 	.byte	0x05
	.zero		1


	//   ....[60]....
        /*04d4*/ 	.word	0x000037b0
        /*04d8*/ 	.word	0x000000ff
        /*04dc*/ 	.word	0x00000008
        /*04e0*/ 	.short	0x010a
        /*04e2*/ 	.byte	0x05
	.zero		1


	//   ....[61]....
        /*04e4*/ 	.word	0x000037d0
        /*04e8*/ 	.word	0x000000ff
        /*04ec*/ 	.word	0x00000008
        /*04f0*/ 	.short	0x010a
        /*04f2*/ 	.byte	0x05
	.zero		1


	//   ....[62]....
        /*04f4*/ 	.word	0x00003890
        /*04f8*/ 	.word	0x000000ff
        /*04fc*/ 	.word	0x00000000
        /*0500*/ 	.short	0x0101
        /*0502*/ 	.byte	0x04
	.zero		1


	//   ....[63]....
        /*0504*/ 	.word	0x00003bd0
        /*0508*/ 	.word	0x00000000
        /*050c*/ 	.word	0x000000a0
        /*0510*/ 	.short	0x010a
        /*0512*/ 	.byte	0xff
	.zero		1


	//   ....[64]....
        /*0514*/ 	.word	0x00003c90
        /*0518*/ 	.word	0x00000000
        /*051c*/ 	.word	0x00000000
        /*0520*/ 	.short	0x0101
        /*0522*/ 	.byte	0xff
	.zero		1


	//   ....[65]....
        /*0524*/ 	.word	0x00003d50
        /*0528*/ 	.word	0x000000ff
        /*052c*/ 	.word	0x00000000
        /*0530*/ 	.short	0x010a
        /*0532*/ 	.byte	0x04
	.zero		1


	//   ....[66]....
        /*0534*/ 	.word	0x00003d60
        /*0538*/ 	.word	0x000000ff
        /*053c*/ 	.word	0x000000d0
        /*0540*/ 	.short	0x010a
        /*0542*/ 	.byte	0x1f
	.zero		1


	//   ....[67]....
        /*0544*/ 	.word	0x00003e10
        /*0548*/ 	.word	0x000000ff
        /*054c*/ 	.word	0x00000000
        /*0550*/ 	.short	0x010a
        /*0552*/ 	.byte	0x05
	.zero		1


	//   ....[68]....
        /*0554*/ 	.word	0x00003f40
        /*0558*/ 	.word	0x000000ff
        /*055c*/ 	.word	0x00000000
        /*0560*/ 	.short	0x010a
        /*0562*/ 	.byte	0x04
	.zero		1


	//   ....[69]....
        /*0564*/ 	.word	0x00004240
        /*0568*/ 	.word	0x000000ff
        /*056c*/ 	.word	0x00000000
        /*0570*/ 	.short	0x010a
        /*0572*/ 	.byte	0x04
	.zero		1


	//   ....[70]....
        /*0574*/ 	.word	0x000042e0
        /*0578*/ 	.word	0x00000000
        /*057c*/ 	.word	0x00000000
        /*0580*/ 	.short	0x010a
        /*0582*/ 	.byte	0xff
	.zero		1


	//   ....[71]....
        /*0584*/ 	.word	0x00004320
        /*0588*/ 	.word	0x00000000
        /*058c*/ 	.word	0x00000000
        /*0590*/ 	.short	0x010a
        /*0592*/ 	.byte	0xff
	.zero		1


	//   ....[72]....
        /*0594*/ 	.word	0x00004390
        /*0598*/ 	.word	0x000000ff
        /*059c*/ 	.word	0x00000000
        /*05a0*/ 	.short	0x0101
        /*05a2*/ 	.byte	0x04
	.zero		1


	//   ....[73]....
        /*05a4*/ 	.word	0x000043d0
        /*05a8*/ 	.word	0x000000ff
        /*05ac*/ 	.word	0x00000100
        /*05b0*/ 	.short	0x010a
        /*05b2*/ 	.byte	0x1a
	.zero		1


	//   ....[74]....
        /*05b4*/ 	.word	0x00004420
        /*05b8*/ 	.word	0x000000ff
        /*05bc*/ 	.word	0x00000000
        /*05c0*/ 	.short	0x0101
        /*05c2*/ 	.byte	0x04
	.zero		1


	//   ....[75]....
        /*05c4*/ 	.word	0x000048c0
        /*05c8*/ 	.word	0x0000000c
        /*05cc*/ 	.word	0x000000a0
        /*05d0*/ 	.short	0x010a
        /*05d2*/ 	.byte	0xff
	.zero		1


	//   ....[76]....
        /*05d4*/ 	.word	0x00004a30
        /*05d8*/ 	.word	0x00000000
        /*05dc*/ 	.word	0x00000000
        /*05e0*/ 	.short	0x0101
        /*05e2*/ 	.byte	0xff
	.zero		1


	//   ....[77]....
        /*05e4*/ 	.word	0x00004ec0
        /*05e8*/ 	.word	0x000000ff
        /*05ec*/ 	.word	0x00000098
        /*05f0*/ 	.short	0x010a
        /*05f2*/ 	.byte	0x15
	.zero		1


	//   ....[78]....
        /*05f4*/ 	.word	0x00005040
        /*05f8*/ 	.word	0x000000ff
        /*05fc*/ 	.word	0x00000070
        /*0600*/ 	.short	0x010a
        /*0602*/ 	.byte	0x15
	.zero		1


	//   ....[79]....
        /*0604*/ 	.word	0x000051c0
        /*0608*/ 	.word	0x000000ff
        /*060c*/ 	.word	0x00000050
        /*0610*/ 	.short	0x010b
        /*0612*/ 	.byte	0x15
	.zero		1


	//   ....[80]....
        /*0614*/ 	.word	0x000051d0
        /*0618*/ 	.word	0x000000ff
        /*061c*/ 	.word	0x00000000
        /*0620*/ 	.short	0x0101
        /*0622*/ 	.byte	0x06
	.zero		1


	//   ....[81]....
        /*0624*/ 	.word	0x000051e0
        /*0628*/ 	.word	0x000000ff
        /*062c*/ 	.word	0x00000078
        /*0630*/ 	.short	0x010a
        /*0632*/ 	.byte	0x15
	.zero		1


	//   ....[82]....
        /*0634*/ 	.word	0x00005340
        /*0638*/ 	.word	0x000000ff
        /*063c*/ 	.word	0x00000058
        /*0640*/ 	.short	0x010b
        /*0642*/ 	.byte	0x15
	.zero		1


	//   ....[83]....
        /*0644*/ 	.word	0x00005350
        /*0648*/ 	.word	0x000000ff
        /*064c*/ 	.word	0x00000000
        /*0650*/ 	.short	0x0101
        /*0652*/ 	.byte	0x06
	.zero		1


	//   ....[84]....
        /*0654*/ 	.word	0x00005360
        /*0658*/ 	.word	0x000000ff
        /*065c*/ 	.word	0x00000080
        /*0660*/ 	.short	0x010a
        /*0662*/ 	.byte	0x15
	.zero		1


	//   ....[85]....
        /*0664*/ 	.word	0x000054b0
        /*0668*/ 	.word	0x000000ff
        /*066c*/ 	.word	0x00000060
        /*0670*/ 	.short	0x010b
        /*0672*/ 	.byte	0x15
	.zero		1


	//   ....[86]....
        /*0674*/ 	.word	0x000054c0
        /*0678*/ 	.word	0x000000ff
        /*067c*/ 	.word	0x00000000
        /*0680*/ 	.short	0x0101
        /*0682*/ 	.byte	0x06
	.zero		1


	//   ....[87]....
        /*0684*/ 	.word	0x000054d0
        /*0688*/ 	.word	0x000000ff
        /*068c*/ 	.word	0x00000088
        /*0690*/ 	.short	0x010a
        /*0692*/ 	.byte	0x15
	.zero		1


	//   ....[88]....
        /*0694*/ 	.word	0x000056c0
        /*0698*/ 	.word	0x000000ff
        /*069c*/ 	.word	0x00000068
        /*06a0*/ 	.short	0x010b
        /*06a2*/ 	.byte	0x15
	.zero		1


	//   ....[89]....
        /*06a4*/ 	.word	0x000056d0
        /*06a8*/ 	.word	0x000000ff
        /*06ac*/ 	.word	0x00000000
        /*06b0*/ 	.short	0x0101
        /*06b2*/ 	.byte	0x25
	.zero		1


	//   ....[90]....
        /*06b4*/ 	.word	0x00005700
        /*06b8*/ 	.word	0x000000ff
        /*06bc*/ 	.word	0x00000070
        /*06c0*/ 	.short	0x010a
        /*06c2*/ 	.byte	0x15
	.zero		1


	//   ....[91]....
        /*06c4*/ 	.word	0x00005720
        /*06c8*/ 	.word	0x000000ff
        /*06cc*/ 	.word	0x00000078
        /*06d0*/ 	.short	0x010a
        /*06d2*/ 	.byte	0x15
	.zero		1


	//   ....[92]....
        /*06d4*/ 	.word	0x00005740
        /*06d8*/ 	.word	0x000000ff
        /*06dc*/ 	.word	0x00000080
        /*06e0*/ 	.short	0x010a
        /*06e2*/ 	.byte	0x15
	.zero		1


	//   ....[93]....
        /*06e4*/ 	.word	0x00005780
        /*06e8*/ 	.word	0x00000000
        /*06ec*/ 	.word	0x00000088
        /*06f0*/ 	.short	0x010a
        /*06f2*/ 	.byte	0xff
	.zero		1


	//   ....[94]....
        /*06f4*/ 	.word	0x00005ac0
        /*06f8*/ 	.word	0x00000003
        /*06fc*/ 	.word	0x000000a0
        /*0700*/ 	.short	0x010a
        /*0702*/ 	.byte	0xff
	.zero		1


	//   ....[95]....
        /*0704*/ 	.word	0x00005c40
        /*0708*/ 	.word	0x00000000
        /*070c*/ 	.word	0x00000000
        /*0710*/ 	.short	0x0101
        /*0712*/ 	.byte	0xff
	.zero		1


	//   ....[96]....
        /*0714*/ 	.word	0x000067c0
        /*0718*/ 	.word	0x000000ff
        /*071c*/ 	.word	0x00000050
        /*0720*/ 	.short	0x010a
        /*0722*/ 	.byte	0x2c
	.zero		1


	//   ....[97]....
        /*0724*/ 	.word	0x000068b0
        /*0728*/ 	.word	0x000000ab
        /*072c*/ 	.word	0x000000c0
        /*0730*/ 	.short	0x010a
        /*0732*/ 	.byte	0xff
	.zero		1


	//   ....[98]....
        /*0734*/ 	.word	0x00006a40
        /*0738*/ 	.word	0x000000ff
        /*073c*/ 	.word	0x00000050
        /*0740*/ 	.short	0x010a
        /*0742*/ 	.byte	0x2c
	.zero		1


	//   ....[99]....
        /*0744*/ 	.word	0x00006b70
        /*0748*/ 	.word	0x000000ab
        /*074c*/ 	.word	0x000000c0
        /*0750*/ 	.short	0x010a
        /*0752*/ 	.byte	0xff
	.zero		1


	//   ....[100]....
        /*0754*/ 	.word	0x00007d80
        /*0758*/ 	.word	0x00000000
        /*075c*/ 	.word	0x00000000
        /*0760*/ 	.short	0x0101
        /*0762*/ 	.byte	0xff
	.zero		1


	//   ....[101]....
        /*0764*/ 	.word	0x00007d90
        /*0768*/ 	.word	0x00000003
        /*076c*/ 	.word	0x00000050
        /*0770*/ 	.short	0x010a
        /*0772*/ 	.byte	0xff
	.zero		1


	//   ....[102]....
        /*0774*/ 	.word	0x00007e70
        /*0778*/ 	.word	0x00000003
        /*077c*/ 	.word	0x00000050
        /*0780*/ 	.short	0x010a
        /*0782*/ 	.byte	0xff
	.zero		1


	//   ....[103]....
        /*0784*/ 	.word	0x000091b0
        /*0788*/ 	.word	0x0000004d
        /*078c*/ 	.word	0x00000000
        /*0790*/ 	.short	0x0101
        /*0792*/ 	.byte	0xff
	.zero		1


	//   ....[104]....
        /*0794*/ 	.word	0x000091d0
        /*0798*/ 	.word	0x00000000
        /*079c*/ 	.word	0x00000050
        /*07a0*/ 	.short	0x010a
        /*07a2*/ 	.byte	0xff
	.zero		1


	//   ....[105]....
        /*07a4*/ 	.word	0x000092a0
        /*07a8*/ 	.word	0x00000000
        /*07ac*/ 	.word	0x00000050
        /*07b0*/ 	.short	0x010a
        /*07b2*/ 	.byte	0xff
	.zero		1


	//   ....[106]....
        /*07b4*/ 	.word	0x0000a5e0
        /*07b8*/ 	.word	0x0000004a
        /*07bc*/ 	.word	0x00000000
        /*07c0*/ 	.short	0x0101
        /*07c2*/ 	.byte	0xff
	.zero		1


	//   ....[107]....
        /*07c4*/ 	.word	0x0000a600
        /*07c8*/ 	.word	0x00000003
        /*07cc*/ 	.word	0x00000050
        /*07d0*/ 	.short	0x010a
        /*07d2*/ 	.byte	0xff
	.zero		1


	//   ....[108]....
        /*07d4*/ 	.word	0x0000a6d0
        /*07d8*/ 	.word	0x00000003
        /*07dc*/ 	.word	0x00000050
        /*07e0*/ 	.short	0x010a
        /*07e2*/ 	.byte	0xff
	.zero		1


	//   ....[109]....
        /*07e4*/ 	.word	0x0000ab60
        /*07e8*/ 	.word	0x000000ab
        /*07ec*/ 	.word	0x00000000
        /*07f0*/ 	.short	0x0101
        /*07f2*/ 	.byte	0xff
	.zero		1


	//   ....[110]....
        /*07f4*/ 	.word	0x0000ba50
        /*07f8*/ 	.word	0x00000000
        /*07fc*/ 	.word	0x00000000
        /*0800*/ 	.short	0x0101
        /*0802*/ 	.byte	0xff
	.zero		1


	//   ....[111]....
        /*0804*/ 	.word	0x0000bcf0
        /*0808*/ 	.word	0x000000ff
        /*080c*/ 	.word	0x00000000
        /*0810*/ 	.short	0x0101
        /*0812*/ 	.byte	0x06
	.zero		1


	//   ....[112]....
        /*0814*/ 	.word	0x0000bd10
        /*0818*/ 	.word	0x00000003
        /*081c*/ 	.word	0x000000f0
        /*0820*/ 	.short	0x010a
        /*0822*/ 	.byte	0xff
	.zero		1


	//   ....[113]....
        /*0824*/ 	.word	0x0000bd70
        /*0828*/ 	.word	0x00000000
        /*082c*/ 	.word	0x00000028
        /*0830*/ 	.short	0x010a
        /*0832*/ 	.byte	0xff
	.zero		1


	//   ....[114]....
        /*0834*/ 	.word	0x0000bdd0
        /*0838*/ 	.word	0x00000000
        /*083c*/ 	.word	0x00000028
        /*0840*/ 	.short	0x010a
        /*0842*/ 	.byte	0xff
	.zero		1


	//   ....[115]....
        /*0844*/ 	.word	0x0000be20
        /*0848*/ 	.word	0x00000003
        /*084c*/ 	.word	0x000000a0
        /*0850*/ 	.short	0x010a
        /*0852*/ 	.byte	0xff
	.zero		1


	//   ....[116]....
        /*0854*/ 	.word	0x0000be80
        /*0858*/ 	.word	0x00000000
        /*085c*/ 	.word	0x00000000
        /*0860*/ 	.short	0x010a
        /*0862*/ 	.byte	0xff
	.zero		1


	//   ....[117]....
        /*0864*/ 	.word	0x0000bee0
        /*0868*/ 	.word	0x00000000
        /*086c*/ 	.word	0x00000000
        /*0870*/ 	.short	0x010a
        /*0872*/ 	.byte	0xff
	.zero		1


	//   ....[118]....
        /*0874*/ 	.word	0x0000bf40
        /*0878*/ 	.word	0x00000000
        /*087c*/ 	.word	0x00000000
        /*0880*/ 	.short	0x010a
        /*0882*/ 	.byte	0xff
	.zero		1


	//   ....[119]....
        /*0884*/ 	.word	0x0000bfa0
        /*0888*/ 	.word	0x00000000
        /*088c*/ 	.word	0x00000000
        /*0890*/ 	.short	0x010a
        /*0892*/ 	.byte	0xff
	.zero		1


	//   ....[120]....
        /*0894*/ 	.word	0x0000bff0
        /*0898*/ 	.word	0x00000002
        /*089c*/ 	.word	0x000000e0
        /*08a0*/ 	.short	0x010a
        /*08a2*/ 	.byte	0xff
	.zero		1


	//   ....[121]....
        /*08a4*/ 	.word	0x0000c050
        /*08a8*/ 	.word	0x00000002
        /*08ac*/ 	.word	0x000000b0
        /*08b0*/ 	.short	0x010a
        /*08b2*/ 	.byte	0xff
	.zero		1


	//   ....[122]....
        /*08b4*/ 	.word	0x0000c0a0
        /*08b8*/ 	.word	0x00000002
        /*08bc*/ 	.word	0x000000a0
        /*08c0*/ 	.short	0x010a
        /*08c2*/ 	.byte	0xff
	.zero		1


	//   ....[123]....
        /*08c4*/ 	.word	0x0000c100
        /*08c8*/ 	.word	0x00000000
        /*08cc*/ 	.word	0x000000b0
        /*08d0*/ 	.short	0x010a
        /*08d2*/ 	.byte	0xff
	.zero		1


	//   ....[124]....
        /*08d4*/ 	.word	0x0000c160
        /*08d8*/ 	.word	0x00000000
        /*08dc*/ 	.word	0x00000008
        /*08e0*/ 	.short	0x010a
        /*08e2*/ 	.byte	0xff
	.zero		1


	//   ....[125]....
        /*08e4*/ 	.word	0x0000c240
        /*08e8*/ 	.word	0x00000000
        /*08ec*/ 	.word	0x00000008
        /*08f0*/ 	.short	0x010a
        /*08f2*/ 	.byte	0xff
	.zero		1


	//   ....[126]....
        /*08f4*/ 	.word	0x0000c290
        /*08f8*/ 	.word	0x00000000
        /*08fc*/ 	.word	0x000000a0
        /*0900*/ 	.short	0x010a
        /*0902*/ 	.byte	0xff
	.zero		1


	//   ....[127]....
        /*0904*/ 	.word	0x0000c2f0
        /*0908*/ 	.word	0x00000000
        /*090c*/ 	.word	0x000000d0
        /*0910*/ 	.short	0x010a
        /*0912*/ 	.byte	0xff
	.zero		1


	//   ....[128]....
        /*0914*/ 	.word	0x0000c350
        /*0918*/ 	.word	0x00000000
        /*091c*/ 	.word	0x00000000
        /*0920*/ 	.short	0x010a
        /*0922*/ 	.byte	0xff
	.zero		1


	//   ....[129]....
        /*0924*/ 	.word	0x0000c3b0
        /*0928*/ 	.word	0x00000000
        /*092c*/ 	.word	0x00000000
        /*0930*/ 	.short	0x010a
        /*0932*/ 	.byte	0xff
	.zero		1


	//   ....[130]....
        /*0934*/ 	.word	0x0000c410
        /*0938*/ 	.word	0x00000000
        /*093c*/ 	.word	0x00000100
        /*0940*/ 	.short	0x010a
        /*0942*/ 	.byte	0xff
	.zero		1


	//   ....[131]....
        /*0944*/ 	.word	0x0000c460
        /*0948*/ 	.word	0x0000000c
        /*094c*/ 	.word	0x000000a0
        /*0950*/ 	.short	0x010a
        /*0952*/ 	.byte	0xff
	.zero		1


	//   ....[132]....
        /*0954*/ 	.word	0x0000c4c0
        /*0958*/ 	.word	0x00000000
        /*095c*/ 	.word	0x00000098
        /*0960*/ 	.short	0x010a
        /*0962*/ 	.byte	0xff
	.zero		1


	//   ....[133]....
        /*0964*/ 	.word	0x0000c520
        /*0968*/ 	.word	0x00000000
        /*096c*/ 	.word	0x00000070
        /*0970*/ 	.short	0x010a
        /*0972*/ 	.byte	0xff
	.zero		1


	//   ....[134]....
        /*0974*/ 	.word	0x0000c580
        /*0978*/ 	.word	0x00000000
        /*097c*/ 	.word	0x00000078
        /*0980*/ 	.short	0x010a
        /*0982*/ 	.byte	0xff
	.zero		1


	//   ....[135]....
        /*0984*/ 	.word	0x0000c5e0
        /*0988*/ 	.word	0x00000000
        /*098c*/ 	.word	0x00000080
        /*0990*/ 	.short	0x010a
        /*0992*/ 	.byte	0xff
	.zero		1


	//   ....[136]....
        /*0994*/ 	.word	0x0000c640
        /*0998*/ 	.word	0x00000000
        /*099c*/ 	.word	0x00000088
        /*09a0*/ 	.short	0x010a
        /*09a2*/ 	.byte	0xff
	.zero		1


	//   ....[137]....
        /*09a4*/ 	.word	0x0000c6a0
        /*09a8*/ 	.word	0x00000000
        /*09ac*/ 	.word	0x00000070
        /*09b0*/ 	.short	0x010a
        /*09b2*/ 	.byte	0xff
	.zero		1


	//   ....[138]....
        /*09b4*/ 	.word	0x0000c700
        /*09b8*/ 	.word	0x00000000
        /*09bc*/ 	.word	0x00000078
        /*09c0*/ 	.short	0x010a
        /*09c2*/ 	.byte	0xff
	.zero		1


	//   ....[139]....
        /*09c4*/ 	.word	0x0000c760
        /*09c8*/ 	.word	0x00000000
        /*09cc*/ 	.word	0x00000080
        /*09d0*/ 	.short	0x010a
        /*09d2*/ 	.byte	0xff
	.zero		1


	//   ....[140]....
        /*09d4*/ 	.word	0x0000c7b0
        /*09d8*/ 	.word	0x00000003
        /*09dc*/ 	.word	0x000000a0
        /*09e0*/ 	.short	0x010a
        /*09e2*/ 	.byte	0xff
	.zero		1


	//   ....[141]....
        /*09e4*/ 	.word	0x0000c810
        /*09e8*/ 	.word	0x00000002
        /*09ec*/ 	.word	0x00000050
        /*09f0*/ 	.short	0x010a
        /*09f2*/ 	.byte	0xff
	.zero		1


	//   ....[142]....
        /*09f4*/ 	.word	0x0000c860
        /*09f8*/ 	.word	0x000000ab
        /*09fc*/ 	.word	0x000000c0
        /*0a00*/ 	.short	0x010a
        /*0a02*/ 	.byte	0xff
	.zero		1


	//   ....[143]....
        /*0a04*/ 	.word	0x0000c8b0
        /*0a08*/ 	.word	0x00000003
        /*0a0c*/ 	.word	0x00000050
        /*0a10*/ 	.short	0x010a
        /*0a12*/ 	.byte	0xff
	.zero		1


	//   ....[144]....
        /*0a14*/ 	.word	0x0000c900
        /*0a18*/ 	.word	0x00000000
        /*0a1c*/ 	.word	0x00000050
        /*0a20*/ 	.short	0x010a
        /*0a22*/ 	.byte	0xff
	.zero		1


	//   ....[145]....
        /*0a24*/ 	.word	0x0000c950
        /*0a28*/ 	.word	0x00000003
        /*0a2c*/ 	.word	0x00000050
        /*0a30*/ 	.short	0x010a
        /*0a32*/ 	.byte	0xff
	.zero		1


	//----- nvinfo : EIATTR_NUM_MBARRIERS
	.align		4
.L_47:
        /*0a34*/ 	.byte	0x03, 0x38
        /*0a36*/ 	.short	0x0021


	//----- nvinfo : EIATTR_EXIT_INSTR_OFFSETS
	.align		4
        /*0a38*/ 	.byte	0x04, 0x1c
        /*0a3a*/ 	.short	(.L_49 - .L_48)


	//   ....[0]....
.L_48:
        /*0a3c*/ 	.word	0x00002ea0


	//   ....[1]....
        /*0a40*/ 	.word	0x00003390


	//   ....[2]....
        /*0a44*/ 	.word	0x000033f0


	//   ....[3]....
        /*0a48*/ 	.word	0x00004650


	//   ....[4]....
        /*0a4c*/ 	.word	0x000057b0


	//   ....[5]....
        /*0a50*/ 	.word	0x000057f0


	//   ....[6]....
        /*0a54*/ 	.word	0x0000bbf0


	//   ....[7]....
        /*0a58*/ 	.word	0x0000bc60


	//   ....[8]....
        /*0a5c*/ 	.word	0x0000bc90


	//   ....[9]....
        /*0a60*/ 	.word	0x0000bd00


	//----- nvinfo : EIATTR_MAX_THREADS
	.align		4
.L_49:
        /*0a64*/ 	.byte	0x04, 0x05
        /*0a66*/ 	.short	(.L_51 - .L_50)
.L_50:
        /*0a68*/ 	.word	0x00000100
        /*0a6c*/ 	.word	0x00000001
        /*0a70*/ 	.word	0x00000001


	//----- nvinfo : EIATTR_CRS_STACK_SIZE
	.align		4
.L_51:
        /*0a74*/ 	.byte	0x04, 0x1e
        /*0a76*/ 	.short	(.L_53 - .L_52)
.L_52:
        /*0a78*/ 	.word	0x00000000


	//----- nvinfo : EIATTR_CBANK_PARAM_SIZE
	.align		4
.L_53:
        /*0a7c*/ 	.byte	0x03, 0x19
        /*0a7e*/ 	.short	0x0800


	//----- nvinfo : EIATTR_PARAM_CBANK
	.align		4
        /*0a80*/ 	.byte	0x04, 0x0a
        /*0a82*/ 	.short	(.L_55 - .L_54)
	.align		4
.L_54:
        /*0a84*/ 	.word	index@(.nv.constant0._ZN7cutlass13device_kernelINS_4gemm6kernel13GemmUniversalIN4cute5tupleIJiiiiEEENS1_10collective13CollectiveMmaINS1_35MainloopSm100TmaUmmaWarpSpecializedILi5ELi2ELi2ENS5_IJNS4_1CILi4EEESB_NSA_ILi1EEEEEEEENS5_IJNSA_ILi256EEESF_NSA_ILi64EEEEEENS_10bfloat16_tENS5_IJlSC_lEEESI_SJ_NS4_8TiledMMAINS4_8MMA_AtomIJNS4_26SM100_MMA_F16BF16_2x1SM_SSISI_SI_fLi256ELi256ELNS4_4UMMA5MajorE0ELSO_0ELNSN_7ScaleInE0ELSP_0EEEEEENS4_6LayoutINS5_IJSC_SC_SC_EEENS5_IJNSA_ILi0EEESU_SU_EEEEENS5_IJNS4_10UnderscoreESX_SX_EEEEENS4_28SM100_TMA_2SM_LOAD_MULTICASTENS4_14ComposedLayoutINS4_7SwizzleILi3ELi4ELi3EEENS4_18smem_ptr_flag_bitsILi16EEENSS_INS5_IJNSA_ILi8EEESG_EEENS5_IJSG_SC_EEEEEEEvNS4_8identityES10_S1A_vS1B_EENS_8epilogue10collective18CollectiveEpilogueINS1D_23Sm100TmaWarpSpecializedILi4ELi2ELi64ELb1ELb0EEEJNS5_IJNSA_ILi128EEESF_SG_EEENS5_IJNSS_IS1I_SC_EENSS_ISG_SC_EEEEESI_SJ_SI_SJ_NS1D_6fusion15FusionCallbacksIS1H_NS1N_17LinearCombinationISI_fSI_fLNS_15FloatRoundStyleE2EEES1J_S1M_JEEENS4_5SM1004TMEM4LOAD26SM100_TMEM_LOAD_32dp32b64xENS4_13SM90_TMA_LOADES1A_NS4_39AutoVectorizingCopyWithAssumedAlignmentILi128EEENS4_14SM90_TMA_STOREES1A_S1Z_S1Z_EEEvvEEEEvNT_6ParamsE)
        /*0a88*/ 	.short	0x0380
        /*0a8a*/ 	.short	0x0800


	//----- nvinfo : EIATTR_SW_WAR
	.align		4
.L_55:
        /*0a8c*/ 	.byte	0x04, 0x36
        /*0a8e*/ 	.short	(.L_57 - .L_56)
.L_56:
        /*0a90*/ 	.word	0x00000008
.L_57:


//--------------------- .nv.callgraph             --------------------------
	.section	.nv.callgraph,"",@"SHT_CUDA_CALLGRAPH"
	.align	4
	.sectionentsize	8
	.align		4
        /*0000*/ 	.word	0x00000000
	.align		4
        /*0004*/ 	.word	0xffffffff
	.align		4
        /*0008*/ 	.word	index@(_ZN7cutlass13device_kernelINS_4gemm6kernel13GemmUniversalIN4cute5tupleIJiiiiEEENS1_10collective13CollectiveMmaINS1_35MainloopSm100TmaUmmaWarpSpecializedILi5ELi2ELi2ENS5_IJNS4_1CILi4EEESB_NSA_ILi1EEEEEEEENS5_IJNSA_ILi256EEESF_NSA_ILi64EEEEEENS_10bfloat16_tENS5_IJlSC_lEEESI_SJ_NS4_8TiledMMAINS4_8MMA_AtomIJNS4_26SM100_MMA_F16BF16_2x1SM_SSISI_SI_fLi256ELi256ELNS4_4UMMA5MajorE0ELSO_0ELNSN_7ScaleInE0ELSP_0EEEEEENS4_6LayoutINS5_IJSC_SC_SC_EEENS5_IJNSA_ILi0EEESU_SU_EEEEENS5_IJNS4_10UnderscoreESX_SX_EEEEENS4_28SM100_TMA_2SM_LOAD_MULTICASTENS4_14ComposedLayoutINS4_7SwizzleILi3ELi4ELi3EEENS4_18smem_ptr_flag_bitsILi16EEENSS_INS5_IJNSA_ILi8EEESG_EEENS5_IJSG_SC_EEEEEEEvNS4_8identityES10_S1A_vS1B_EENS_8epilogue10collective18CollectiveEpilogueINS1D_23Sm100TmaWarpSpecializedILi4ELi2ELi64ELb1ELb0EEEJNS5_IJNSA_ILi128EEESF_SG_EEENS5_IJNSS_IS1I_SC_EENSS_ISG_SC_EEEEESI_SJ_SI_SJ_NS1D_6fusion15FusionCallbacksIS1H_NS1N_17LinearCombinationISI_fSI_fLNS_15FloatRoundStyleE2EEES1J_S1M_JEEENS4_5SM1004TMEM4LOAD26SM100_TMEM_LOAD_32dp32b64xENS4_13SM90_TMA_LOADES1A_NS4_39AutoVectorizingCopyWithAssumedAlignmentILi128EEENS4_14SM90_TMA_STOREES1A_S1Z_S1Z_EEEvvEEEEvNT_6ParamsE)
	.align		4
        /*000c*/ 	.word	index@(__assertfail)
	.align		4
        /*0010*/ 	.word	0x00000000
	.align		4
        /*0014*/ 	.word	0xfffffffe
	.align		4
        /*0018*/ 	.word	0x00000000
	.align		4
        /*001c*/ 	.word	0xfffffffd
	.align		4
        /*0020*/ 	.word	0x00000000
	.align		4
        /*0024*/ 	.word	0xfffffffc


//--------------------- .nv.constant4             --------------------------
	.section	.nv.constant4,"a",@progbits
	.align	8
	.align		8
.nv.constant4:
        /*0000*/ 	.dword	__assertfail
	.align		8
        /*0008*/ 	.dword	__unnamed_1
	.align		8
        /*0010*/ 	.dword	__unnamed_2
	.align		8
        /*0018*/ 	.dword	_ZN40_INTERNAL_fb5a351b_4_k_cu_85412864_271884cuda3std3__45__cpo5beginE
	.align		8
        /*0020*/ 	.dword	_ZN40_INTERNAL_fb5a351b_4_k_cu_85412864_271884cuda3std3__45__cpo3endE
	.align		8
        /*0028*/ 	.dword	_ZN40_INTERNAL_fb5a351b_4_k_cu_85412864_271884cuda3std3__45__cpo6cbeginE
	.align		8
        /*0030*/ 	.dword	_ZN40_INTERNAL_fb5a351b_4_k_cu_85412864_271884cuda3std3__45__cpo4cendE
	.align		8
        /*0038*/ 	.dword	_ZN40_INTERNAL_fb5a351b_4_k_cu_85412864_271884cuda3std3__442_GLOBAL__N__fb5a351b_4_k_cu_85412864_271886ignoreE
	.align		8
        /*0040*/ 	.dword	_ZN40_INTERNAL_fb5a351b_4_k_cu_85412864_271884cuda3std3__419piecewise_constructE
	.align		8
        /*0048*/ 	.dword	_ZN40_INTERNAL_fb5a351b_4_k_cu_85412864_271884cuda3std3__48in_placeE
	.align		8
        /*0050*/ 	.dword	_ZN40_INTERNAL_fb5a351b_4_k_cu_85412864_271884cuda3std6ranges3__45__cpo4swapE
	.align		8
        /*0058*/ 	.dword	_ZN40_INTERNAL_fb5a351b_4_k_cu_85412864_271884cuda3std6ranges3__45__cpo9iter_moveE
	.align		8
        /*0060*/ 	.dword	_ZN40_INTERNAL_fb5a351b_4_k_cu_85412864_271884cute7productE
	.align		8
        /*0068*/ 	.dword	_ZN40_INTERNAL_fb5a351b_4_k_cu_85412864_271884cute1_E
	.align		8
        /*0070*/ 	.dword	$str$25
	.align		8
        /*0078*/ 	.dword	$str$26
	.align		8
        /*0080*/ 	.dword	$str$27
	.align		8
        /*0088*/ 	.dword	$str$28


//--------------------- .text._ZN7cutlass13device_kernelINS_4gemm6kernel13GemmUniversalIN4cute5tupleIJiiiiEEENS1_10collective13CollectiveMmaINS1_35MainloopSm100TmaUmmaWarpSpecializedILi5ELi2ELi2ENS5_IJNS4_1CILi4EEESB_NSA_ILi1EEEEEEEENS5_IJNSA_ILi256EEESF_NSA_ILi64EEEEEENS_10bfloat16_tENS5_IJlSC_lEEESI_SJ_NS4_8TiledMMAINS4_8MMA_AtomIJNS4_26SM100_MMA_F16BF16_2x1SM_SSISI_SI_fLi256ELi256ELNS4_4UMMA5MajorE0ELSO_0ELNSN_7ScaleInE0ELSP_0EEEEEENS4_6LayoutINS5_IJSC_SC_SC_EEENS5_IJNSA_ILi0EEESU_SU_EEEEENS5_IJNS4_10UnderscoreESX_SX_EEEEENS4_28SM100_TMA_2SM_LOAD_MULTICASTENS4_14ComposedLayoutINS4_7SwizzleILi3ELi4ELi3EEENS4_18smem_ptr_flag_bitsILi16EEENSS_INS5_IJNSA_ILi8EEESG_EEENS5_IJSG_SC_EEEEEEEvNS4_8identityES10_S1A_vS1B_EENS_8epilogue10collective18CollectiveEpilogueINS1D_23Sm100TmaWarpSpecializedILi4ELi2ELi64ELb1ELb0EEEJNS5_IJNSA_ILi128EEESF_SG_EEENS5_IJNSS_IS1I_SC_EENSS_ISG_SC_EEEEESI_SJ_SI_SJ_NS1D_6fusion15FusionCallbacksIS1H_NS1N_17LinearCombinationISI_fSI_fLNS_15FloatRoundStyleE2EEES1J_S1M_JEEENS4_5SM1004TMEM4LOAD26SM100_TMEM_LOAD_32dp32b64xENS4_13SM90_TMA_LOADES1A_NS4_39AutoVectorizingCopyWithAssumedAlignmentILi128EEENS4_14SM90_TMA_STOREES1A_S1Z_S1Z_EEEvvEEEEvNT_6ParamsE --------------------------
	.section	.text._ZN7cutlass13device_kernelINS_4gemm6kernel13GemmUniversalIN4cute5tupleIJiiiiEEENS1_10collective13CollectiveMmaINS1_35MainloopSm100TmaUmmaWarpSpecializedILi5ELi2ELi2ENS5_IJNS4_1CILi4EEESB_NSA_ILi1EEEEEEEENS5_IJNSA_ILi256EEESF_NSA_ILi64EEEEEENS_10bfloat16_tENS5_IJlSC_lEEESI_SJ_NS4_8TiledMMAINS4_8MMA_AtomIJNS4_26SM100_MMA_F16BF16_2x1SM_SSISI_SI_fLi256ELi256ELNS4_4UMMA5MajorE0ELSO_0ELNSN_7ScaleInE0ELSP_0EEEEEENS4_6LayoutINS5_IJSC_SC_SC_EEENS5_IJNSA_ILi0EEESU_SU_EEEEENS5_IJNS4_10UnderscoreESX_SX_EEEEENS4_28SM100_TMA_2SM_LOAD_MULTICASTENS4_14ComposedLayoutINS4_7SwizzleILi3ELi4ELi3EEENS4_18smem_ptr_flag_bitsILi16EEENSS_INS5_IJNSA_ILi8EEESG_EEENS5_IJSG_SC_EEEEEEEvNS4_8identityES10_S1A_vS1B_EENS_8epilogue10collective18CollectiveEpilogueINS1D_23Sm100TmaWarpSpecializedILi4ELi2ELi64ELb1ELb0EEEJNS5_IJNSA_ILi128EEESF_SG_EEENS5_IJNSS_IS1I_SC_EENSS_ISG_SC_EEEEESI_SJ_SI_SJ_NS1D_6fusion15FusionCallbacksIS1H_NS1N_17LinearCombinationISI_fSI_fLNS_15FloatRoundStyleE2EEES1J_S1M_JEEENS4_5SM1004TMEM4LOAD26SM100_TMEM_LOAD_32dp32b64xENS4_13SM90_TMA_LOADES1A_NS4_39AutoVectorizingCopyWithAssumedAlignmentILi128EEENS4_14SM90_TMA_STOREES1A_S1Z_S1Z_EEEvvEEEEvNT_6ParamsE,"ax",@progbits
	.align	128
.text._ZN7cutlass13device_kernelINS_4gemm6kernel13GemmUniversalIN4cute5tupleIJiiiiEEENS1_10collective13CollectiveMmaINS1_35MainloopSm100TmaUmmaWarpSpecializedILi5ELi2ELi2ENS5_IJNS4_1CILi4EEESB_NSA_ILi1EEEEEEEENS5_IJNSA_ILi256EEESF_NSA_ILi64EEEEEENS_10bfloat16_tENS5_IJlSC_lEEESI_SJ_NS4_8TiledMMAINS4_8MMA_AtomIJNS4_26SM100_MMA_F16BF16_2x1SM_SSISI_SI_fLi256ELi256ELNS4_4UMMA5MajorE0ELSO_0ELNSN_7ScaleInE0ELSP_0EEEEEENS4_6LayoutINS5_IJSC_SC_SC_EEENS5_IJNSA_ILi0EEESU_SU_EEEEENS5_IJNS4_10UnderscoreESX_SX_EEEEENS4_28SM100_TMA_2SM_LOAD_MULTICASTENS4_14ComposedLayoutINS4_7SwizzleILi3ELi4ELi3EEENS4_18smem_ptr_flag_bitsILi16EEENSS_INS5_IJNSA_ILi8EEESG_EEENS5_IJSG_SC_EEEEEEEvNS4_8identityES10_S1A_vS1B_EENS_8epilogue10collective18CollectiveEpilogueINS1D_23Sm100TmaWarpSpecializedILi4ELi2ELi64ELb1ELb0EEEJNS5_IJNSA_ILi128EEESF_SG_EEENS5_IJNSS_IS1I_SC_EENSS_ISG_SC_EEEEESI_SJ_SI_SJ_NS1D_6fusion15FusionCallbacksIS1H_NS1N_17LinearCombinationISI_fSI_fLNS_15FloatRoundStyleE2EEES1J_S1M_JEEENS4_5SM1004TMEM4LOAD26SM100_TMEM_LOAD_32dp32b64xENS4_13SM90_TMA_LOADES1A_NS4_39AutoVectorizingCopyWithAssumedAlignmentILi128EEENS4_14SM90_TMA_STOREES1A_S1Z_S1Z_EEEvvEEEEvNT_6ParamsE:
        .type           _ZN7cutlass13device_kernelINS_4gemm6kernel13GemmUniversalIN4cute5tupleIJiiiiEEENS1_10collective13CollectiveMmaINS1_35MainloopSm100TmaUmmaWarpSpecializedILi5ELi2ELi2ENS5_IJNS4_1CILi4EEESB_NSA_ILi1EEEEEEEENS5_IJNSA_ILi256EEESF_NSA_ILi64EEEEEENS_10bfloat16_tENS5_IJlSC_lEEESI_SJ_NS4_8TiledMMAINS4_8MMA_AtomIJNS4_26SM100_MMA_F16BF16_2x1SM_SSISI_SI_fLi256ELi256ELNS4_4UMMA5MajorE0ELSO_0ELNSN_7ScaleInE0ELSP_0EEEEEENS4_6LayoutINS5_IJSC_SC_SC_EEENS5_IJNSA_ILi0EEESU_SU_EEEEENS5_IJNS4_10UnderscoreESX_SX_EEEEENS4_28SM100_TMA_2SM_LOAD_MULTICASTENS4_14ComposedLayoutINS4_7SwizzleILi3ELi4ELi3EEENS4_18smem_ptr_flag_bitsILi16EEENSS_INS5_IJNSA_ILi8EEESG_EEENS5_IJSG_SC_EEEEEEEvNS4_8identityES10_S1A_vS1B_EENS_8epilogue10collective18CollectiveEpilogueINS1D_23Sm100TmaWarpSpecializedILi4ELi2ELi64ELb1ELb0EEEJNS5_IJNSA_ILi128EEESF_SG_EEENS5_IJNSS_IS1I_SC_EENSS_ISG_SC_EEEEESI_SJ_SI_SJ_NS1D_6fusion15FusionCallbacksIS1H_NS1N_17LinearCombinationISI_fSI_fLNS_15FloatRoundStyleE2EEES1J_S1M_JEEENS4_5SM1004TMEM4LOAD26SM100_TMEM_LOAD_32dp32b64xENS4_13SM90_TMA_LOADES1A_NS4_39AutoVectorizingCopyWithAssumedAlignmentILi128EEENS4_14SM90_TMA_STOREES1A_S1Z_S1Z_EEEvvEEEEvNT_6ParamsE,@function
        .size           _ZN7cutlass13device_kernelINS_4gemm6kernel13GemmUniversalIN4cute5tupleIJiiiiEEENS1_10collective13CollectiveMmaINS1_35MainloopSm100TmaUmmaWarpSpecializedILi5ELi2ELi2ENS5_IJNS4_1CILi4EEESB_NSA_ILi1EEEEEEEENS5_IJNSA_ILi256EEESF_NSA_ILi64EEEEEENS_10bfloat16_tENS5_IJlSC_lEEESI_SJ_NS4_8TiledMMAINS4_8MMA_AtomIJNS4_26SM100_MMA_F16BF16_2x1SM_SSISI_SI_fLi256ELi256ELNS4_4UMMA5MajorE0ELSO_0ELNSN_7ScaleInE0ELSP_0EEEEEENS4_6LayoutINS5_IJSC_SC_SC_EEENS5_IJNSA_ILi0EEESU_SU_EEEEENS5_IJNS4_10UnderscoreESX_SX_EEEEENS4_28SM100_TMA_2SM_LOAD_MULTICASTENS4_14ComposedLayoutINS4_7SwizzleILi3ELi4ELi3EEENS4_18smem_ptr_flag_bitsILi16EEENSS_INS5_IJNSA_ILi8EEESG_EEENS5_IJSG_SC_EEEEEEEvNS4_8identityES10_S1A_vS1B_EENS_8epilogue10collective18CollectiveEpilogueINS1D_23Sm100TmaWarpSpecializedILi4ELi2ELi64ELb1ELb0EEEJNS5_IJNSA_ILi128EEESF_SG_EEENS5_IJNSS_IS1I_SC_EENSS_ISG_SC_EEEEESI_SJ_SI_SJ_NS1D_6fusion15FusionCallbacksIS1H_NS1N_17LinearCombinationISI_fSI_fLNS_15FloatRoundStyleE2EEES1J_S1M_JEEENS4_5SM1004TMEM4LOAD26SM100_TMEM_LOAD_32dp32b64xENS4_13SM90_TMA_LOADES1A_NS4_39AutoVectorizingCopyWithAssumedAlignmentILi128EEENS4_14SM90_TMA_STOREES1A_S1Z_S1Z_EEEvvEEEEvNT_6ParamsE,(.L_x_194 - _ZN7cutlass13device_kernelINS_4gemm6kernel13GemmUniversalIN4cute5tupleIJiiiiEEENS1_10collective13CollectiveMmaINS1_35MainloopSm100TmaUmmaWarpSpecializedILi5ELi2ELi2ENS5_IJNS4_1CILi4EEESB_NSA_ILi1EEEEEEEENS5_IJNSA_ILi256EEESF_NSA_ILi64EEEEEENS_10bfloat16_tENS5_IJlSC_lEEESI_SJ_NS4_8TiledMMAINS4_8MMA_AtomIJNS4_26SM100_MMA_F16BF16_2x1SM_SSISI_SI_fLi256ELi256ELNS4_4UMMA5MajorE0ELSO_0ELNSN_7ScaleInE0ELSP_0EEEEEENS4_6LayoutINS5_IJSC_SC_SC_EEENS5_IJNSA_ILi0EEESU_SU_EEEEENS5_IJNS4_10UnderscoreESX_SX_EEEEENS4_28SM100_TMA_2SM_LOAD_MULTICASTENS4_14ComposedLayoutINS4_7SwizzleILi3ELi4ELi3EEENS4_18smem_ptr_flag_bitsILi16EEENSS_INS5_IJNSA_ILi8EEESG_EEENS5_IJSG_SC_EEEEEEEvNS4_8identityES10_S1A_vS1B_EENS_8epilogue10collective18CollectiveEpilogueINS1D_23Sm100TmaWarpSpecializedILi4ELi2ELi64ELb1ELb0EEEJNS5_IJNSA_ILi128EEESF_SG_EEENS5_IJNSS_IS1I_SC_EENSS_ISG_SC_EEEEESI_SJ_SI_SJ_NS1D_6fusion15FusionCallbacksIS1H_NS1N_17LinearCombinationISI_fSI_fLNS_15FloatRoundStyleE2EEES1J_S1M_JEEENS4_5SM1004TMEM4LOAD26SM100_TMEM_LOAD_32dp32b64xENS4_13SM90_TMA_LOADES1A_NS4_39AutoVectorizingCopyWithAssumedAlignmentILi128EEENS4_14SM90_TMA_STOREES1A_S1Z_S1Z_EEEvvEEEEvNT_6ParamsE)
        .other          _ZN7cutlass13device_kernelINS_4gemm6kernel13GemmUniversalIN4cute5tupleIJiiiiEEENS1_10collective13CollectiveMmaINS1_35MainloopSm100TmaUmmaWarpSpecializedILi5ELi2ELi2ENS5_IJNS4_1CILi4EEESB_NSA_ILi1EEEEEEEENS5_IJNSA_ILi256EEESF_NSA_ILi64EEEEEENS_10bfloat16_tENS5_IJlSC_lEEESI_SJ_NS4_8TiledMMAINS4_8MMA_AtomIJNS4_26SM100_MMA_F16BF16_2x1SM_SSISI_SI_fLi256ELi256ELNS4_4UMMA5MajorE0ELSO_0ELNSN_7ScaleInE0ELSP_0EEEEEENS4_6LayoutINS5_IJSC_SC_SC_EEENS5_IJNSA_ILi0EEESU_SU_EEEEENS5_IJNS4_10UnderscoreESX_SX_EEEEENS4_28SM100_TMA_2SM_LOAD_MULTICASTENS4_14ComposedLayoutINS4_7SwizzleILi3ELi4ELi3EEENS4_18smem_ptr_flag_bitsILi16EEENSS_INS5_IJNSA_ILi8EEESG_EEENS5_IJSG_SC_EEEEEEEvNS4_8identityES10_S1A_vS1B_EENS_8epilogue10collective18CollectiveEpilogueINS1D_23Sm100TmaWarpSpecializedILi4ELi2ELi64ELb1ELb0EEEJNS5_IJNSA_ILi128EEESF_SG_EEENS5_IJNSS_IS1I_SC_EENSS_ISG_SC_EEEEESI_SJ_SI_SJ_NS1D_6fusion15FusionCallbacksIS1H_NS1N_17LinearCombinationISI_fSI_fLNS_15FloatRoundStyleE2EEES1J_S1M_JEEENS4_5SM1004TMEM4LOAD26SM100_TMEM_LOAD_32dp32b64xENS4_13SM90_TMA_LOADES1A_NS4_39AutoVectorizingCopyWithAssumedAlignmentILi128EEENS4_14SM90_TMA_STOREES1A_S1Z_S1Z_EEEvvEEEEvNT_6ParamsE,@"STO_CUDA_ENTRY STV_DEFAULT"
_ZN7cutlass13device_kernelINS_4gemm6kernel13GemmUniversalIN4cute5tupleIJiiiiEEENS1_10collective13CollectiveMmaINS1_35MainloopSm100TmaUmmaWarpSpecializedILi5ELi2ELi2ENS5_IJNS4_1CILi4EEESB_NSA_ILi1EEEEEEEENS5_IJNSA_ILi256EEESF_NSA_ILi64EEEEEENS_10bfloat16_tENS5_IJlSC_lEEESI_SJ_NS4_8TiledMMAINS4_8MMA_AtomIJNS4_26SM100_MMA_F16BF16_2x1SM_SSISI_SI_fLi256ELi256ELNS4_4UMMA5MajorE0ELSO_0ELNSN_7ScaleInE0ELSP_0EEEEEENS4_6LayoutINS5_IJSC_SC_SC_EEENS5_IJNSA_ILi0EEESU_SU_EEEEENS5_IJNS4_10UnderscoreESX_SX_EEEEENS4_28SM100_TMA_2SM_LOAD_MULTICASTENS4_14ComposedLayoutINS4_7SwizzleILi3ELi4ELi3EEENS4_18smem_ptr_flag_bitsILi16EEENSS_INS5_IJNSA_ILi8EEESG_EEENS5_IJSG_SC_EEEEEEEvNS4_8identityES10_S1A_vS1B_EENS_8epilogue10collective18CollectiveEpilogueINS1D_23Sm100TmaWarpSpecializedILi4ELi2ELi64ELb1ELb0EEEJNS5_IJNSA_ILi128EEESF_SG_EEENS5_IJNSS_IS1I_SC_EENSS_ISG_SC_EEEEESI_SJ_SI_SJ_NS1D_6fusion15FusionCallbacksIS1H_NS1N_17LinearCombinationISI_fSI_fLNS_15FloatRoundStyleE2EEES1J_S1M_JEEENS4_5SM1004TMEM4LOAD26SM100_TMEM_LOAD_32dp32b64xENS4_13SM90_TMA_LOADES1A_NS4_39AutoVectorizingCopyWithAssumedAlignmentILi128EEENS4_14SM90_TMA_STOREES1A_S1Z_S1Z_EEEvvEEEEvNT_6ParamsE:
[----:B------:R-:W1:Y:S01]  /*0000*/  LDC R1, c[0x0][0x37c] ;  /* 0x0000df00ff017b82 */ /* 0x000e620000000800 */
[----:B------:R-:W2:Y:S01]  /*0010*/  S2R R166, SR_TID.X ;  /* 0x0000000000a67919 */ /* 0x000ea20000002100 */
[----:B------:R-:W3:Y:S06]  /*0020*/  LDCU.64 UR8, c[0x0][0x890] ;  /* 0x00011200ff0877ac */ /* 0x000eec0008000a00 */
[----:B------:R-:W4:Y:S01]  /*0030*/  S2UR UR47, SR_CgaCtaId ;  /* 0x00000000002f79c3 */ /* 0x000f220000008800 */
[----:B------:R-:W-:Y:S02]  /*0040*/  PRMT R150, RZ, 0x7610, R150 ;  /* 0x00007610ff967816 */ /* 0x000fe40000000096 */
[----:B------:R-:W-:-:S02]  /*0050*/  ELECT P0, URZ, PT ;  /* 0x0000000000ff782f */ /* 0x000fc40003800000 */
[----:B---3--:R-:W-:-:S04]  /*0060*/  ISETP.NE.U32.AND P1, PT, RZ, UR8, PT ;  /* 0x00000008ff007c0c */ /* 0x008fc8000bf25070 */
[----:B------:R-:W-:Y:S01]  /*0070*/  ISETP.NE.AND.EX P2, PT, RZ, UR9, PT, P1 ;  /* 0x00000009ff007c0c */ /* 0x000fe2000bf45310 */
[----:B----4-:R-:W-:Y:S02]  /*0080*/  ULOP3.LUT UR46, UR47, 0x1, URZ, 0xc0, !UPT ;  /* 0x000000012f2e7892 */ /* 0x010fe4000f8ec0ff */
[----:B------:R-:W-:Y:S01]  /*0090*/  ULOP3.LUT UR45, UR47, 0x1, URZ, 0x3c, !UPT ;  /* 0x000000012f2d7892 */ /* 0x000fe2000f8e3cff */
[----:B--2---:R-:W-:-:S05]  /*00a0*/  SHF.R.U32.HI R151, RZ, 0x5, R166 ;  /* 0x00000005ff977819 */ /* 0x004fca00000116a6 */
[----:B------:R-:W2:Y:S02]  /*00b0*/  SHFL.IDX PT, R0, R151, RZ, 0x1f ;  /* 0x00001fff97007589 */ /* 0x000ea400000e0000 */
[----:B--2---:R-:W-:Y:S02]  /*00c0*/  R2UR UR25, R0 ;  /* 0x00000000001972ca */ /* 0x004fe400000e0000 */
[----:B-1----:R-:W-:Y:S05]  /*00d0*/  @P2 BRA `(.L_x_0) ;  /* 0x0000000000302947 */ /* 0x002fea0003800000 */
[----:B------:R-:W1:Y:S02]  /*00e0*/  LDCU.64 UR4, c[0x0][0x888] ;  /* 0x00011100ff0477ac */ /* 0x000e640008000a00 */
[----:B-1----:R-:W-:-:S04]  /*00f0*/  UISETP.NE.U32.AND UP0, UPT, UR4, URZ, UPT ;  /* 0x000000ff0400728c */ /* 0x002fc8000bf05070 */
[----:B------:R-:W-:-:S09]  /*0100*/  UISETP.NE.AND.EX UP0, UPT, UR5, URZ, UPT, UP0 ;  /* 0x000000ff0500728c */ /* 0x000fd2000bf05300 */
[----:B------:R-:W-:Y:S05]  /*0110*/  BRA.U !UP0, `(.L_x_1) ;  /* 0x0000000108147547 */ /* 0x000fea000b800000 */
[----:B------:R-:W1:Y:S01]  /*0120*/  LDC.64 R2, c[0x0][0x888] ;  /* 0x00022200ff027b82 */ /* 0x000e620000000a00 */
[----:B------:R-:W1:Y:S02]  /*0130*/  LDCU.64 UR4, c[0x0][0x358] ;  /* 0x00006b00ff0477ac */ /* 0x000e640008000a00 */
[----:B-1----:R1:W5:Y:S01]  /*0140*/  LDG.E R73, desc[UR4][R2.64] ;  /* 0x0000000402497981 */ /* 0x002362000c1e1900 */
[----:B------:R-:W-:Y:S01]  /*0150*/  HFMA2 R150, -RZ, RZ, 0, 5.9604644775390625e-08 ;  /* 0x00000001ff967431 */ /* 0x000fe200000001ff */
[----:B------:R-:W-:Y:S05]  /*0160*/  BRA `(.L_x_0) ;  /* 0x00000000000c7947 */ /* 0x000fea0003800000 */
.L_x_1:
[----:B------:R-:W1:Y:S01]  /*0170*/  LDCU UR4, c[0x0][0x880] ;  /* 0x00011000ff0477ac */ /* 0x000e620008000800 */
[----:B------:R-:W-:Y:S01]  /*0180*/  HFMA2 R150, -RZ, RZ, 0, 5.9604644775390625e-08 ;  /* 0x00000001ff967431 */ /* 0x000fe200000001ff */
[----:B-1----:R-:W-:-:S07]  /*0190*/  MOV R73, UR4 ;  /* 0x0000000400497c02 */ /* 0x002fce0008000f00 */
.L_x_0:
[----:B------:R-:W2:Y:S02]  /*01a0*/  LDCU.64 UR4, c[0x0][0x8b0] ;  /* 0x00011600ff0477ac */ /* 0x000ea40008000a00 */
[----:B--2---:R-:W-:-:S04]  /*01b0*/  UISETP.NE.U32.AND UP0, UPT, UR4, URZ, UPT ;  /* 0x000000ff0400728c */ /* 0x004fc8000bf05070 */
[----:B------:R-:W-:-:S09]  /*01c0*/  UISETP.NE.AND.EX UP0, UPT, UR5, URZ, UPT, UP0 ;  /* 0x000000ff0500728c */ /* 0x000fd2000bf05300 */
[----:B------:R-:W-:Y:S05]  /*01d0*/  BRA.U UP0, `(.L_x_2) ;  /* 0x0000000100287547 */ /* 0x000fea000b800000 */
[----:B------:R-:W2:Y:S02]  /*01e0*/  LDCU.64 UR4, c[0x0][0x8a8] ;  /* 0x00011500ff0477ac */ /* 0x000ea40008000a00 */
[----:B--2---:R-:W-:-:S04]  /*01f0*/  UISETP.NE.U32.AND UP0, UPT, UR4, URZ, UPT ;  /* 0x000000ff0400728c */ /* 0x004fc8000bf05070 */
[----:B------:R-:W-:-:S09]  /*0200*/  UISETP.NE.AND.EX UP0, UPT, UR5, URZ, UPT, UP0 ;  /* 0x000000ff0500728c */ /* 0x000fd2000bf05300 */
[----:B------:R-:W-:Y:S05]  /*0210*/  BRA.U !UP0, `(.L_x_3) ;  /* 0x0000000108107547 */ /* 0x000fea000b800000 */
[----:B------:R-:W2:Y:S01]  /*0220*/  LDC.64 R70, c[0x0][0x8a8] ;  /* 0x00022a00ff467b82 */ /* 0x000ea20000000a00 */
[----:B------:R-:W2:Y:S02]  /*0230*/  LDCU.64 UR4, c[0x0][0x358] ;  /* 0x00006b00ff0477ac */ /* 0x000ea40008000a00 */
[----:B--2---:R2:W5:Y:S01]  /*0240*/  LDG.E R70, desc[UR4][R70.64] ;  /* 0x0000000446467981 */ /* 0x004562000c1e1900 */
[----:B------:R-:W-:Y:S05]  /*0250*/  BRA `(.L_x_2) ;  /* 0x0000000000087947 */ /* 0x000fea0003800000 */
.L_x_3:
[----:B------:R-:W2:Y:S02]  /*0260*/  LDCU UR4, c[0x0][0x8a0] ;  /* 0x00011400ff0477ac */ /* 0x000ea40008000800 */
[----:B--2---:R-:W-:Y:S02]  /*0270*/  MOV R70, UR4 ;  /* 0x0000000400467c02 */ /* 0x004fe40008000f00 */
.L_x_2:
[----:B------:R-:W-:Y:S01]  /*0280*/  IMAD.U32 R0, RZ, RZ, UR25 ;  /* 0x00000019ff007e24 */ /* 0x000fe2000f8e00ff */
[----:B------:R-:W-:Y:S04]  /*0290*/  BSSY.RECONVERGENT B0, `(.L_x_4) ;  /* 0x000000c000007945 */ /* 0x000fe80003800200 */
[C---:B------:R-:W-:Y:S02]  /*02a0*/  ISETP.NE.OR P3, PT, R0.reuse, 0x1, !P0 ;  /* 0x000000010000780c */ /* 0x040fe40004765670 */
[----:B------:R-:W-:-:S11]  /*02b0*/  ISETP.NE.OR P2, PT, R0, 0x3, !P0 ;  /* 0x000000030000780c */ /* 0x000fd60004745670 */
[----:B------:R-:W-:Y:S05]  /*02c0*/  @P3 BRA `(.L_x_5) ;  /* 0x0000000000203947 */ /* 0x000fea0003800000 */
[----:B------:R-:W3:Y:S02]  /*02d0*/  LDCU.64 UR4, c[0x0][0x348] ;  /* 0x00006900ff0477ac */ /* 0x000ee40008000a00 */
[----:B---3--:R-:W-:Y:S02]  /*02e0*/  UIADD3 UR6, UP1, UPT, UR4, 0x80, URZ ;  /* 0x0000008004067890 */ /* 0x008fe4000ff3e0ff */
[----:B------:R-:W-:Y:S02]  /*02f0*/  UIADD3 UR4, UP0, UPT, UR4, 0x180, URZ ;  /* 0x0000018004047890 */ /* 0x000fe4000ff1e0ff */
[----:B------:R-:W-:Y:S02]  /*0300*/  UIADD3.X UR7, UPT, UPT, URZ, UR5, URZ, UP1, !UPT ;  /* 0x00000005ff077290 */ /* 0x000fe40008ffe4ff */
[----:B------:R-:W-:-:S07]  /*0310*/  UIADD3.X UR5, UPT, UPT, URZ, UR5, URZ, UP0, !UPT ;  /* 0x00000005ff057290 */ /* 0x000fce00087fe4ff */
[----:B------:R3:W-:Y:S02]  /*0320*/  UTMACCTL.PF [UR6] ;  /* 0x00000000060079b9 */ /* 0x0007e40008040000 */
[----:B------:R3:W-:Y:S02]  /*0330*/  UTMACCTL.PF [UR4] ;  /* 0x00000000040079b9 */ /* 0x0007e40008040000 */
[----:B---3--:R-:W-:Y:S01]  /*0340*/  NOP ;  /* 0x0000000000007918 */ /* 0x008fe20000000000 */
.L_x_5:
[----:B------:R-:W-:Y:S05]  /*0350*/  BSYNC.RECONVERGENT B0 ;  /* 0x0000000000007941 */ /* 0x000fea0003800200 */
.L_x_4:
[----:B------:R-:W-:Y:S04]  /*0360*/  BSSY.RECONVERGENT B0, `(.L_x_6) ;  /* 0x000000a000007945 */ /* 0x000fe80003800200 */
        /* <DEDUP_REMOVED lines=9> */
.L_x_7:
[----:B------:R-:W-:Y:S05]  /*0400*/  BSYNC.RECONVERGENT B0 ;  /* 0x0000000000007941 */ /* 0x000fea0003800200 */
.L_x_6:
[----:B------:R-:W3:Y:S01]  /*0410*/  LDCU.64 UR4, c[0x0][0x888] ;  /* 0x00011100ff0477ac */ /* 0x000ee20008000a00 */
[----:B------:R-:W-:Y:S01]  /*0420*/  ISETP.NE.AND.EX P1, PT, RZ, UR9, PT, P1 ;  /* 0x00000009ff007c0c */ /* 0x000fe2000bf25310 */
[----:B------:R-:W-:Y:S01]  /*0430*/  UPLOP3.LUT UP3, UPT, UPT, UPT, UPT, 0x80, 0x8 ;  /* 0x000000000008789c */ /* 0x000fe20003f6f070 */
[----:B---3--:R-:W-:-:S04]  /*0440*/  ISETP.NE.U32.AND P2, PT, RZ, UR4, PT ;  /* 0x00000004ff007c0c */ /* 0x008fc8000bf45070 */
[----:B------:R-:W-:-:S13]  /*0450*/  ISETP.NE.AND.EX P2, PT, RZ, UR5, PT, P2 ;  /* 0x00000005ff007c0c */ /* 0x000fda000bf45320 */
[----:B------:R-:W-:Y:S05]  /*0460*/  @P2 BRA P1, `(.L_x_8) ;  /* 0x0000000000282947 */ /* 0x000fea0000800000 */
[----:B------:R-:W-:Y:S01]  /*0470*/  UISETP.NE.U32.AND UP0, UPT, UR8, URZ, UPT ;  /* 0x000000ff0800728c */ /* 0x000fe2000bf05070 */
[----:B-----5:R-:W-:Y:S01]  /*0480*/  FSETP.NEU.AND P1, PT, R73, RZ, PT ;  /* 0x000000ff4900720b */ /* 0x020fe20003f2d000 */
[----:B------:R-:W-:Y:S02]  /*0490*/  UISETP.NE.U32.AND UP2, UPT, UR4, URZ, UPT ;  /* 0x000000ff0400728c */ /* 0x000fe4000bf45070 */
[----:B------:R-:W-:Y:S02]  /*04a0*/  UISETP.NE.AND.EX UP1, UPT, UR9, URZ, UPT, UP0 ;  /* 0x000000ff0900728c */ /* 0x000fe4000bf25300 */
[----:B------:R-:W-:-:S04]  /*04b0*/  UISETP.NE.AND.EX UP0, UPT, UR5, URZ, UPT, UP2 ;  /* 0x000000ff0500728c */ /* 0x000fc8000bf05320 */
[----:B------:R-:W-:-:S04]  /*04c0*/  USEL UR4, URZ, 0xffffffff, UP0 ;  /* 0xffffffffff047887 */ /* 0x000fc80008000000 */
[----:B------:R-:W-:Y:S01]  /*04d0*/  VOTEU.ANY UP0, P1 ;  /* 0x0000000000ff7886 */ /* 0x000fe20000800100 */
[----:B------:R-:W-:-:S04]  /*04e0*/  @!UP1 USEL UR4, URZ, 0xffffffff, UP0 ;  /* 0xffffffffff049887 */ /* 0x000fc80008000000 */
[----:B------:R-:W-:-:S04]  /*04f0*/  ULOP3.LUT UR4, UR4, 0x1, URZ, 0xc0, !UPT ;  /* 0x0000000104047892 */ /* 0x000fc8000f8ec0ff */
[----:B------:R-:W-:-:S11]  /*0500*/  UISETP.NE.U32.AND UP3, UPT, UR4, 0x1, UPT ;  /* 0x000000010400788c */ /* 0x000fd6000bf65070 */
.L_x_8:
[----:B------:R-:W3:Y:S01]  /*0510*/  SHFL.IDX PT, R0, R151, RZ, 0x1f ;  /* 0x00001fff97007589 */ /* 0x000ee200000e0000 */
[----:B------:R-:W-:-:S04]  /*0520*/  UISETP.NE.AND UP0, UPT, UR25, 0x2, UPT ;  /* 0x000000021900788c */ /* 0x000fc8000bf05270 */
[----:B------:R-:W-:Y:S02]  /*0530*/  UISETP.EQ.AND UP1, UPT, UR46, URZ, !UP0 ;  /* 0x000000ff2e00728c */ /* 0x000fe4000c722270 */
[----:B------:R-:W-:-:S04]  /*0540*/  USEL UR44, URZ, 0x1, UP0 ;  /* 0x00000001ff2c7887 */ /* 0x000fc80008000000 */
[----:B------:R-:W-:Y:S02]  /*0550*/  PLOP3.LUT P3, PT, P0, PT, UP1, 0x80, 0x8 ;  /* 0x000000000008781c */ /* 0x000fe4000076f018 */
[----:B---3--:R-:W-:-:S13]  /*0560*/  ISETP.NE.AND P1, PT, R0, RZ, PT ;  /* 0x000000ff0000720c */ /* 0x008fda0003f25270 */
[----:B------:R-:W-:Y:S05]  /*0570*/  @P1 BRA `(.L_x_9) ;  /* 0x00000000005c1947 */ /* 0x000fea0003800000 */
[----:B------:R-:W-:Y:S01]  /*0580*/  UMOV UR4, 0x400 ;  /* 0x0000040000047882 */ /* 0x000fe20000000000 */
[----:B------:R-:W-:Y:S01]  /*0590*/  UMOV UR8, 0x1 ;  /* 0x0000000100087882 */ /* 0x000fe20000000000 */
[----:B------:R-:W-:Y:S01]  /*05a0*/  UMOV UR6, 0x5 ;  /* 0x0000000500067882 */ /* 0x000fe20000000000 */
[----:B------:R-:W-:Y:S02]  /*05b0*/  ULEA UR4, UR47, UR4, 0x18 ;  /* 0x000000042f047291 */ /* 0x000fe4000f8ec0ff */
[----:B------:R-:W-:-:S04]  /*05c0*/  UIADD3 UR8, UPT, UPT, -UR8, 0x100000, URZ ;  /* 0x0010000008087890 */ /* 0x000fc8000fffe1ff */
[----:B------:R-:W-:Y:S02]  /*05d0*/  USHF.L.U32 UR9, UR8, 0xb, URZ ;  /* 0x0000000b08097899 */ /* 0x000fe400080006ff */
[----:B------:R-:W-:Y:S02]  /*05e0*/  USHF.L.U32 UR8, UR8, 0x1, URZ ;  /* 0x0000000108087899 */ /* 0x000fe400080006ff */
[----:B------:R-:W-:-:S04]  /*05f0*/  UIADD3 UR6, UPT, UPT, -UR6, 0x100000, URZ ;  /* 0x0010000006067890 */ /* 0x000fc8000fffe1ff */
[----:B------:R-:W-:Y:S02]  /*0600*/  USHF.L.U32 UR7, UR6, 0xb, URZ ;  /* 0x0000000b06077899 */ /* 0x000fe400080006ff */
[----:B------:R-:W-:Y:S01]  /*0610*/  USHF.L.U32 UR6, UR6, 0x1, URZ ;  /* 0x0000000106067899 */ /* 0x000fe200080006ff */
[----:B------:R-:W-:Y:S01]  /*0620*/  ELECT P1, URZ, PT ;  /* 0x0000000000ff782f */ /* 0x000fe20003820000 */
[----:B------:R-:W3:Y:S02]  /*0630*/  FENCE.VIEW.ASYNC.S ;  /* 0x00000000000073c6 */ /* 0x000ee40000000000 */
[----:B---3--:R3:W4:Y:S08]  /*0640*/  SYNCS.EXCH.64 URZ, [UR4], UR8 ;  /* 0x0000000804ff75b2 */ /* 0x0087300008000100 */
[----:B------:R3:W1:Y:S01]  /*0650*/  SYNCS.EXCH.64 URZ, [UR4+0x28], UR6 ;  /* 0x0000280604ff75b2 */ /* 0x0006620008000100 */
        /* <DEDUP_REMOVED lines=8> */
[----:B------:R-:W-:Y:S01]  /*06e0*/  NOP ;  /* 0x0000000000007918 */ /* 0x000fe20000000000 */
.L_x_9:
[----:B------:R-:W2:Y:S01]  /*06f0*/  SHFL.IDX PT, R0, R151, RZ, 0x1f ;  /* 0x00001fff97007589 */ /* 0x000ea200000e0000 */
[----:B------:R-:W-:Y:S01]  /*0700*/  NOP ;  /* 0x0000000000007918 */ /* 0x000fe20000000000 */
[----:B--2---:R-:W-:-:S13]  /*0710*/  ISETP.NE.AND P1, PT, R0, 0x1, PT ;  /* 0x000000010000780c */ /* 0x004fda0003f25270 */
[----:B------:R-:W-:Y:S05]  /*0720*/  @P1 BRA `(.L_x_10) ;  /* 0x0000000000541947 */ /* 0x000fea0003800000 */
[----:B---3--:R-:W-:Y:S01]  /*0730*/  UMOV UR4, 0x400 ;  /* 0x0000040000047882 */ /* 0x008fe20000000000 */
        /* <DEDUP_REMOVED lines=10> */
[----:B------:R-:W2:Y:S02]  /*07e0*/  FENCE.VIEW.ASYNC.S ;  /* 0x00000000000073c6 */ /* 0x000ea40000000000 */
[----:B--2---:R2:W3:Y:S08]  /*07f0*/  SYNCS.EXCH.64 URZ, [UR4+0x50], UR8 ;  /* 0x0000500804ff75b2 */ /* 0x0044f00008000100 */
        /* <DEDUP_REMOVED lines=8> */
.L_x_10:
[----:B------:R-:W4:Y:S01]  /*0880*/  SHFL.IDX PT, R0, R151, RZ, 0x1f ;  /* 0x00001fff97007589 */ /* 0x000f2200000e0000 */
[----:B------:R-:W-:Y:S01]  /*0890*/  NOP ;  /* 0x0000000000007918 */ /* 0x000fe20000000000 */
[----:B----4-:R-:W-:-:S13]  /*08a0*/  ISETP.NE.AND P1, PT, R0, 0x3, PT ;  /* 0x000000030000780c */ /* 0x010fda0003f25270 */
[----:B------:R-:W-:Y:S05]  /*08b0*/  @P1 BRA `(.L_x_11) ;  /* 0x00000000002c1947 */ /* 0x000fea0003800000 */
[----:B--23--:R-:W-:Y:S01]  /*08c0*/  UMOV UR6, 0x400 ;  /* 0x0000040000067882 */ /* 0x00cfe20000000000 */
[----:B------:R-:W-:Y:S01]  /*08d0*/  UMOV UR4, 0x20 ;  /* 0x0000002000047882 */ /* 0x000fe20000000000 */
[----:B------:R-:W-:Y:S02]  /*08e0*/  ULEA UR6, UR47, UR6, 0x18 ;  /* 0x000000062f067291 */ /* 0x000fe4000f8ec0ff */
[----:B------:R-:W-:-:S04]  /*08f0*/  UIADD3 UR4, UPT, UPT, -UR4, 0x100000, URZ ;  /* 0x0010000004047890 */ /* 0x000fc8000fffe1ff */
[----:B------:R-:W-:Y:S02]  /*0900*/  USHF.L.U32 UR5, UR4, 0xb, URZ ;  /* 0x0000000b04057899 */ /* 0x000fe400080006ff */
[----:B------:R-:W-:Y:S01]  /*0910*/  USHF.L.U32 UR4, UR4, 0x1, URZ ;  /* 0x0000000104047899 */ /* 0x000fe200080006ff */
[----:B------:R-:W-:Y:S01]  /*0920*/  ELECT P1, URZ, PT ;  /* 0x0000000000ff782f */ /* 0x000fe20003820000 */
[----:B------:R-:W2:Y:S10]  /*0930*/  FENCE.VIEW.ASYNC.S ;  /* 0x00000000000073c6 */ /* 0x000eb40000000000 */
[----:B--2---:R4:W2:Y:S01]  /*0940*/  SYNCS.EXCH.64 URZ, [UR6+0x90], UR4 ;  /* 0x0000900406ff75b2 */ /* 0x0048a20008000100 */
[----:B------:R4:W3:Y:S02]  /*0950*/  SYNCS.EXCH.64 URZ, [UR6+0x98], UR4 ;  /* 0x0000980406ff75b2 */ /* 0x0008e40008000100 */
[----:B----4-:R-:W-:Y:S01]  /*0960*/  NOP ;  /* 0x0000000000007918 */ /* 0x010fe20000000000 */
.L_x_11:
[----:B------:R-:W4:Y:S01]  /*0970*/  SHFL.IDX PT, R0, R151, RZ, 0x1f ;  /* 0x00001fff97007589 */ /* 0x000f2200000e0000 */
[----:B------:R-:W-:Y:S01]  /*0980*/  NOP ;  /* 0x0000000000007918 */ /* 0x000fe20000000000 */
[----:B----4-:R-:W-:-:S13]  /*0990*/  ISETP.NE.AND P1, PT, R0, 0x4, PT ;  /* 0x000000040000780c */ /* 0x010fda0003f25270 */
[----:B------:R-:W-:Y:S05]  /*09a0*/  @P1 BRA `(.L_x_12) ;  /* 0x0000000000481947 */ /* 0x000fea0003800000 */
[----:B--23--:R-:W-:Y:S01]  /*09b0*/  UMOV UR4, 0xe20 ;  /* 0x00000e2000047882 */ /* 0x00cfe20000000000 */
[----:B------:R-:W-:Y:S01]  /*09c0*/  UMOV UR6, 0x400 ;  /* 0x0000040000067882 */ /* 0x000fe20000000000 */
[----:B------:R-:W-:Y:S01]  /*09d0*/  USEL UR4, UR4, 0xc20, UP3 ;  /* 0x00000c2004047887 */ /* 0x000fe20009800000 */
        /* <DEDUP_REMOVED lines=10> */
[----:B--2---:R4:W2:Y:S08]  /*0a80*/  SYNCS.EXCH.64 URZ, [UR6+0xa0], UR8 ;  /* 0x0000a00806ff75b2 */ /* 0x0048b00008000100 */
[----:B------:R4:W3:Y:S01]  /*0a90*/  SYNCS.EXCH.64 URZ, [UR6+0xb0], UR4 ;  /* 0x0000b00406ff75b2 */ /* 0x0008e20008000100 */
[----:B------:R4:W1:Y:S01]  /*0aa0*/  SYNCS.EXCH.64 URZ, [UR6+0xa8], UR8 ;  /* 0x0000a80806ff75b2 */ /* 0x0008620008000100 */
[----:B------:R4:W1:Y:S02]  /*0ab0*/  SYNCS.EXCH.64 URZ, [UR6+0xb8], UR4 ;  /* 0x0000b80406ff75b2 */ /* 0x0008640008000100 */
[----:B----4-:R-:W-:Y:S01]  /*0ac0*/  NOP ;  /* 0x0000000000007918 */ /* 0x010fe20000000000 */
.L_x_12:
[----:B------:R-:W4:Y:S01]  /*0ad0*/  SHFL.IDX PT, R0, R151, RZ, 0x1f ;  /* 0x00001fff97007589 */ /* 0x000f2200000e0000 */
[----:B------:R-:W-:Y:S01]  /*0ae0*/  NOP ;  /* 0x0000000000007918 */ /* 0x000fe20000000000 */
[----:B----4-:R-:W-:-:S13]  /*0af0*/  ISETP.NE.AND P1, PT, R0, 0x5, PT ;  /* 0x000000050000780c */ /* 0x010fda0003f25270 */
[----:B------:R-:W-:Y:S05]  /*0b00*/  @P1 BRA `(.L_x_13) ;  /* 0x0000000000441947 */ /* 0x000fea0003800000 */
[----:B--23--:R-:W-:Y:S01]  /*0b10*/  UMOV UR4, 0x400 ;  /* 0x0000040000047882 */ /* 0x00cfe20000000000 */
        /* <DEDUP_REMOVED lines=16> */
.L_x_13:
[----:B------:R-:W4:Y:S01]  /*0c20*/  SHFL.IDX PT, R0, R151, RZ, 0x1f ;  /* 0x00001fff97007589 */ /* 0x000f2200000e0000 */
[----:B------:R-:W-:Y:S01]  /*0c30*/  ISETP.NE.OR P0, PT, RZ, UR25, !P0 ;  /* 0x00000019ff007c0c */ /* 0x000fe2000c705670 */
        /* <DEDUP_REMOVED lines=12> */
[----:B------:R4:W3:Y:S01]  /*0d00*/  SYNCS.EXCH.64 URZ, [UR4+0xf0], UR6 ;  /* 0x0000f00604ff75b2 */ /* 0x0008e20008000100 */
[----:B------:R4:W1:Y:S01]  /*0d10*/  SYNCS.EXCH.64 URZ, [UR4+0xe8], UR6 ;  /* 0x0000e80604ff75b2 */ /* 0x0008620008000100 */
[----:B------:R4:W1:Y:S02]  /*0d20*/  SYNCS.EXCH.64 URZ, [UR4+0xf8], UR6 ;  /* 0x0000f80604ff75b2 */ /* 0x0008640008000100 */
[----:B----4-:R-:W-:Y:S01]  /*0d30*/  NOP ;  /* 0x0000000000007918 */ /* 0x010fe20000000000 */
.L_x_14:
[----:B------:R-:W-:Y:S01]  /*0d40*/  VOTEU.ALL UP0, P0 ;  /* 0x0000000000ff7886 */ /* 0x000fe20000000000 */
[----:B--23--:R-:W-:Y:S01]  /*0d50*/  UMOV UR4, 0x20 ;  /* 0x0000002000047882 */ /* 0x00cfe20000000000 */
[----:B------:R-:W2:Y:S01]  /*0d60*/  LDCU UR33, c[0x0][0x36c] ;  /* 0x00006d80ff2177ac */ /* 0x000ea20008000800 */
[----:B------:R-:W-:Y:S01]  /*0d70*/  NOP ;  /* 0x0000000000007918 */ /* 0x000fe20000000000 */
[----:B------:R-:W-:Y:S01]  /*0d80*/  LOP3.LUT R0, R166, 0x1f, RZ, 0xc0, !PT ;  /* 0x0000001fa6007812 */ /* 0x000fe200078ec0ff */
[----:B------:R-:W-:Y:S01]  /*0d90*/  @!UP0 UMOV UR6, 0x400 ;  /* 0x0000040000068882 */ /* 0x000fe20000000000 */
[----:B------:R-:W-:-:S04]  /*0da0*/  @!UP0 UIADD3 UR4, UPT, UPT, -UR4, 0x100000, URZ ;  /* 0x0010000004048890 */ /* 0x000fc8000fffe1ff */
[----:B------:R-:W-:Y:S02]  /*0db0*/  @!UP0 USHF.L.U32 UR5, UR4, 0xb, URZ ;  /* 0x0000000b04058899 */ /* 0x000fe400080006ff */
[----:B------:R-:W-:Y:S02]  /*0dc0*/  @!UP0 USHF.L.U32 UR4, UR4, 0x1, URZ ;  /* 0x0000000104048899 */ /* 0x000fe400080006ff */
[----:B------:R-:W-:Y:S01]  /*0dd0*/  @!UP0 ULEA UR6, UR47, UR6, 0x18 ;  /* 0x000000062f068291 */ /* 0x000fe2000f8ec0ff */
[----:B------:R-:W-:Y:S01]  /*0de0*/  VOTEU.ALL UP0, P0 ;  /* 0x0000000000ff7886 */ /* 0x000fe20000000000 */
[----:B------:R-:W-:Y:S02]  /*0df0*/  UISETP.NE.AND UP4, UPT, UR25, URZ, UPT ;  /* 0x000000ff1900728c */ /* 0x000fe4000bf85270 */
[----:B--2---:R-:W-:Y:S01]  /*0e00*/  UISETP.EQ.U32.AND UP1, UPT, UR33, 0x1, UPT ;  /* 0x000000012100788c */ /* 0x004fe2000bf22070 */
[----:B------:R-:W2:Y:S07]  /*0e10*/  FENCE.VIEW.ASYNC.S ;  /* 0x00000000000073c6 */ /* 0x000eae0000000000 */
[----:B--2---:R2:W3:Y:S01]  /*0e20*/  @!UP0 SYNCS.EXCH.64 URZ, [UR6+0x100], UR4 ;  /* 0x0001000406ff85b2 */ /* 0x0044e20008000100 */
[----:B------:R-:W-:Y:S05]  /*0e30*/  BRA.U !UP1, `(.L_x_15) ;  /* 0x0000000109087547 */ /* 0x000fea000b800000 */
[----:B-1-3--:R-:W-:Y:S01]  /*0e40*/  UCGABAR_ARV ;  /* 0x00000000000079c7 */ /* 0x00afe20008000000 */
[----:B------:R-:W-:Y:S05]  /*0e50*/  BRA `(.L_x_16) ;  /* 0x0000000000047947 */ /* 0x000fea0003800000 */
.L_x_15:
[----:B-1-3--:R-:W-:Y:S01]  /*0e60*/  NOP ;  /* 0x0000000000007918 */ /* 0x00afe20000000000 */
.L_x_16:
[----:B------:R-:W1:Y:S01]  /*0e70*/  S2UR UR8, SR_CTAID.Y ;  /* 0x00000000000879c3 */ /* 0x000e620000002600 */
[----:B------:R-:W-:-:S05]  /*0e80*/  CS2R.32 R152, SR_CgaSize ;  /* 0x0000000000987805 */ /* 0x000fca0000008a00 */
[----:B------:R-:W-:-:S05]  /*0e90*/  IMAD R152, R152, -0xa0, RZ ;  /* 0xffffff6098987824 */ /* 0x000fca00078e02ff */
[----:B------:R-:W-:-:S14]  /*0ea0*/  R2UR UR9, R152 ;  /* 0x00000000980972ca */ /* 0x000fdc00000e0000 */
[----:B------:R-:W3:Y:S01]  /*0eb0*/  LDCU UR9, c[0x0][UR9+0x2b4] ;  /* 0x00005680090977ac */ /* 0x000ee20008000800 */
[----:B------:R-:W-:-:S05]  /*0ec0*/  CS2R.32 R152, SR_CgaSize ;  /* 0x0000000000987805 */ /* 0x000fca0000008a00 */
[----:B------:R-:W-:-:S05]  /*0ed0*/  IMAD R152, R152, -0xa0, RZ ;  /* 0xffffff6098987824 */ /* 0x000fca00078e02ff */
[----:B------:R-:W-:-:S14]  /*0ee0*/  R2UR UR10, R152 ;  /* 0x00000000980a72ca */ /* 0x000fdc00000e0000 */
[----:B------:R-:W4:Y:S01]  /*0ef0*/  LDCU UR10, c[0x0][UR10+0x2b0] ;  /* 0x000056000a0a77ac */ /* 0x000f220008000800 */
[----:B------:R-:W4:Y:S01]  /*0f00*/  S2UR UR30, SR_CTAID.X ;  /* 0x00000000001e79c3 */ /* 0x000f220000002500 */
[----:B--2---:R-:W-:Y:S02]  /*0f10*/  USHF.R.U32.HI UR4, URZ, 0x2, UR47 ;  /* 0x00000002ff047899 */ /* 0x004fe4000801162f */
[----:B------:R-:W-:Y:S02]  /*0f20*/  USHF.R.U32.HI UR7, URZ, 0x1, UR47 ;  /* 0x00000001ff077899 */ /* 0x000fe4000801162f */
[----:B------:R-:W-:Y:S02]  /*0f30*/  ULOP3.LUT UR32, UR4, 0x3, URZ, 0xc0, !UPT ;  /* 0x0000000304207892 */ /* 0x000fe4000f8ec0ff */
[----:B------:R-:W-:Y:S01]  /*0f40*/  ULOP3.LUT UR5, UR46, 0xc, UR47, 0xf8, !UPT ;  /* 0x0000000c2e057892 */ /* 0x000fe2000f8ef82f */
[----:B------:R-:W2:Y:S01]  /*0f50*/  S2UR UR36, SR_CTAID.Z ;  /* 0x00000000002479c3 */ /* 0x000ea20000002700 */
[----:B------:R-:W-:-:S05]  /*0f60*/  CS2R.32 R152, SR_CgaSize ;  /* 0x0000000000987805 */ /* 0x000fca0000008a00 */
[----:B------:R-:W-:-:S05]  /*0f70*/  IMAD R152, R152, -0xa0, RZ ;  /* 0xffffff6098987824 */ /* 0x000fca00078e02ff */
[----:B------:R-:W-:-:S14]  /*0f80*/  R2UR UR63, R152 ;  /* 0x00000000983f72ca */ /* 0x000fdc00000e0000 */
[----:B------:R-:W2:Y:S01]  /*0f90*/  LDCU UR63, c[0x0][UR63+0x2a0] ;  /* 0x000054003f3f77ac */ /* 0x000ea20008000800 */
[----:B------:R-:W2:Y:S01]  /*0fa0*/  LDCU UR28, c[0x0][0xb24] ;  /* 0x00016480ff1c77ac */ /* 0x000ea20008000800 */
[----:B-1----:R-:W-:Y:S01]  /*0fb0*/  I2FP.F32.U32 R2, UR8 ;  /* 0x0000000800027c45 */ /* 0x002fe20008201000 */
[----:B------:R-:W-:Y:S02]  /*0fc0*/  ULOP3.LUT UR48, UR7, 0x1, URZ, 0xc0, !UPT ;  /* 0x0000000107307892 */ /* 0x000fe4000f8ec0ff */
[----:B------:R-:W-:Y:S02]  /*0fd0*/  UISETP.GT.U32.AND UP0, UPT, UR5, 0xffff, UPT ;  /* 0x0000ffff0500788c */ /* 0x000fe4000bf04070 */
[----:B---3--:R-:W-:Y:S01]  /*0fe0*/  FMUL R2, R2, UR9 ;  /* 0x0000000902027c20 */ /* 0x008fe20008400000 */
[----:B------:R-:W-:Y:S01]  /*0ff0*/  ULOP3.LUT UR6, UR47, 0x3, URZ, 0xc0, !UPT ;  /* 0x000000032f067892 */ /* 0x000fe2000f8ec0ff */
[----:B----4-:R-:W-:Y:S01]  /*1000*/  I2FP.F32.U32 R3, UR30 ;  /* 0x0000001e00037c45 */ /* 0x010fe20008201000 */
[----:B------:R-:W-:-:S03]  /*1010*/  USEL UR5, UR5, 0xffff, !UP0 ;  /* 0x0000ffff05057887 */ /* 0x000fc6000c000000 */
[----:B------:R-:W1:Y:S01]  /*1020*/  F2I.U32.TRUNC.NTZ R2, R2 ;  /* 0x0000000200027305 */ /* 0x000e62000020f000 */
[----:B------:R-:W-:Y:S01]  /*1030*/  UISETP.GT.U32.AND UP1, UPT, UR6, 0xffff, UPT ;  /* 0x0000ffff0600788c */ /* 0x000fe2000bf24070 */
[----:B------:R-:W-:Y:S01]  /*1040*/  FMUL R3, R3, UR10 ;  /* 0x0000000a03037c20 */ /* 0x000fe20008400000 */
[----:B------:R-:W-:-:S05]  /*1050*/  CS2R.32 R152, SR_CgaSize ;  /* 0x0000000000987805 */ /* 0x000fca0000008a00 */
[----:B------:R-:W-:-:S05]  /*1060*/  IMAD R152, R152, -0xa0, RZ ;  /* 0xffffff6098987824 */ /* 0x000fca00078e02ff */
[----:B------:R-:W-:-:S14]  /*1070*/  R2UR UR10, R152 ;  /* 0x00000000980a72ca */ /* 0x000fdc00000e0000 */
[----:B------:R-:W3:Y:S01]  /*1080*/  LDCU UR10, c[0x0][UR10+0x2a4] ;  /* 0x000054800a0a77ac */ /* 0x000ee20008000800 */
[----:B------:R-:W-:Y:S01]  /*1090*/  ULOP3.LUT UR5, UR5, 0xffff, URZ, 0xc0, !UPT ;  /* 0x0000ffff05057892 */ /* 0x000fe2000f8ec0ff */
[----:B------:R-:W4:Y:S01]  /*10a0*/  F2I.U32.TRUNC.NTZ R3, R3 ;  /* 0x0000000300037305 */ /* 0x000f22000020f000 */
[----:B------:R-:W-:Y:S01]  /*10b0*/  USEL UR6, UR6, 0xffff, !UP1 ;  /* 0x0000ffff06067887 */ /* 0x000fe2000c800000 */
[----:B------:R-:W-:Y:S01]  /*10c0*/  UMOV UR21, 0x5 ;  /* 0x0000000500157882 */ /* 0x000fe20000000000 */
[----:B------:R-:W-:Y:S02]  /*10d0*/  USHF.L.U32 UR27, UR47, 0x9, URZ ;  /* 0x000000092f1b7899 */ /* 0x000fe400080006ff */
[----:B------:R-:W-:Y:S01]  /*10e0*/  USHF.L.U32 UR21, UR21, UR5, URZ ;  /* 0x0000000515157299 */ /* 0x000fe200080006ff */
[----:B-1----:R-:W-:Y:S01]  /*10f0*/  R2UR UR4, R2 ;  /* 0x00000000020472ca */ /* 0x002fe200000e0000 */
[----:B------:R-:W-:Y:S01]  /*1100*/  USHF.L.U32 UR26, UR47, 0xb, URZ ;  /* 0x0000000b2f1a7899 */ /* 0x000fe200080006ff */
[----:B------:R-:W-:Y:S01]  /*1110*/  PRMT R2, RZ, 0x7610, R2 ;  /* 0x00007610ff027816 */ /* 0x000fe20000000002 */
[----:B------:R-:W-:Y:S01]  /*1120*/  ULOP3.LUT UR6, UR6, 0xffff, URZ, 0xc0, !UPT ;  /* 0x0000ffff06067892 */ /* 0x000fe2000f8ec0ff */
[----:B------:R-:W-:Y:S01]  /*1130*/  UMOV UR24, 0x1111 ;  /* 0x0000111100187882 */ /* 0x000fe20000000000 */
[----:B------:R-:W1:Y:S01]  /*1140*/  LDCU UR42, c[0x0][0xb24] ;  /* 0x00016480ff2a77ac */ /* 0x000e620008000800 */
[----:B----4-:R-:W-:-:S02]  /*1150*/  R2UR UR7, R3 ;  /* 0x00000000030772ca */ /* 0x010fc400000e0000 */
[----:B------:R-:W-:Y:S01]  /*1160*/  PRMT R3, RZ, 0x7610, R3 ;  /* 0x00007610ff037816 */ /* 0x000fe20000000003 */
[----:B------:R-:W4:Y:S04]  /*1170*/  LDCU UR31, c[0x0][0xb30] ;  /* 0x00016600ff1f77ac */ /* 0x000f280008000800 */
[----:B------:R-:W-:Y:S02]  /*1180*/  UIADD3 UR4, UPT, UPT, -UR4, URZ, URZ ;  /* 0x000000ff04047290 */ /* 0x000fe4000fffe1ff */
[----:B------:R-:W-:Y:S02]  /*1190*/  UISETP.NE.AND UP5, UPT, UR25, 0x2, UPT ;  /* 0x000000021900788c */ /* 0x000fe4000bfa5270 */
[----:B---3--:R-:W-:Y:S02]  /*11a0*/  UIMAD UR4, UR10, UR4, UR8 ;  /* 0x000000040a0472a4 */ /* 0x008fe4000f8e0208 */
[----:B------:R-:W-:-:S02]  /*11b0*/  UIADD3 UR5, UPT, UPT, -UR7, URZ, URZ ;  /* 0x000000ff07057290 */ /* 0x000fc4000fffe1ff */
[----:B------:R-:W-:Y:S02]  /*11c0*/  ULOP3.LUT UR27, UR27, 0x1800, URZ, 0xc0, !UPT ;  /* 0x000018001b1b7892 */ /* 0x000fe4000f8ec0ff */
[----:B------:R-:W-:Y:S01]  /*11d0*/  IMAD.U32 R152, RZ, RZ, UR4 ;  /* 0x00000004ff987e24 */ /* 0x000fe2000f8e00ff */
[----:B------:R-:W-:Y:S02]  /*11e0*/  ULOP3.LUT UR26, UR26, 0x1000, URZ, 0xc0, !UPT ;  /* 0x000010001a1a7892 */ /* 0x000fe4000f8ec0ff */
[----:B--2---:R-:W-:Y:S01]  /*11f0*/  UISETP.GE.AND UP6, UPT, UR28, 0x1, UPT ;  /* 0x000000011c00788c */ /* 0x004fe2000bfc6270 */
[----:B------:R-:W-:Y:S01]  /*1200*/  UMOV UR20, UR8 ;  /* 0x0000000800147c82 */ /* 0x000fe20008000000 */
[----:B------:R-:W-:Y:S01]  /*1210*/  UMOV UR16, UR30 ;  /* 0x0000001e00107c82 */ /* 0x000fe20008000000 */
[----:B------:R-:W-:Y:S02]  /*1220*/  USHF.L.U32 UR24, UR24, UR6, URZ ;  /* 0x0000000618187299 */ /* 0x000fe400080006ff */
[----:B------:R-:W-:Y:S01]  /*1230*/  UIMAD UR63, UR63, UR5, UR30 ;  /* 0x000000053f3f72a4 */ /* 0x000fe2000f8e021e */
[----:B-1--4-:R-:W-:Y:S11]  /*1240*/  BRA.U UP4, `(.L_x_17) ;  /* 0x0000000104b07547 */ /* 0x012ff6000b800000 */
[----:B------:R-:W-:Y:S01]  /*1250*/  R2UR UR18, R152 ;  /* 0x00000000981272ca */ /* 0x000fe200000e0000 */
[----:B------:R-:W-:-:S12]  /*1260*/  ULOP3.LUT UR4, UR63, 0x2, URZ, 0x3c, !UPT ;  /* 0x000000023f047892 */ /* 0x000fd8000f8e3cff */
[----:B------:R-:W-:Y:S02]  /*1270*/  UISETP.NE.AND UP0, UPT, UR18, URZ, UPT ;  /* 0x000000ff1200728c */ /* 0x000fe4000bf05270 */
[----:B------:R-:W-:Y:S02]  /*1280*/  UISETP.NE.AND UP2, UPT, UR18, 0x1, UPT ;  /* 0x000000011200788c */ /* 0x000fe4000bf45270 */
[----:B------:R-:W-:Y:S02]  /*1290*/  UISETP.GT.U32.AND UP1, UPT, UR63, 0x1, UP0 ;  /* 0x000000013f00788c */ /* 0x000fe40008724070 */
[----:B------:R-:W-:Y:S02]  /*12a0*/  UISETP.GT.U32.AND UP0, UPT, UR4, 0x1, UP0 ;  /* 0x000000010400788c */ /* 0x000fe40008704070 */
[----:B------:R-:W-:Y:S02]  /*12b0*/  USEL UR7, URZ, 0x1, UP1 ;  /* 0x00000001ff077887 */ /* 0x000fe40008800000 */
[----:B------:R-:W-:-:S02]  /*12c0*/  USEL UR8, URZ, 0x2, UP1 ;  /* 0x00000002ff087887 */ /* 0x000fc40008800000 */
[----:B------:R-:W-:Y:S02]  /*12d0*/  UISETP.GT.U32.AND UP1, UPT, UR63, 0x1, UP2 ;  /* 0x000000013f00788c */ /* 0x000fe40009724070 */
[----:B------:R-:W-:Y:S02]  /*12e0*/  USEL UR12, URZ, 0x4, UP0 ;  /* 0x00000004ff0c7887 */ /* 0x000fe40008000000 */
[----:B------:R-:W-:Y:S02]  /*12f0*/  USEL UR15, URZ, 0x8, UP0 ;  /* 0x00000008ff0f7887 */ /* 0x000fe40008000000 */
[----:B------:R-:W-:Y:S02]  /*1300*/  UISETP.GT.U32.AND UP0, UPT, UR4, 0x1, UP2 ;  /* 0x000000010400788c */ /* 0x000fe40009704070 */
[----:B------:R-:W-:Y:S02]  /*1310*/  USEL UR6, URZ, 0x10, UP1 ;  /* 0x00000010ff067887 */ /* 0x000fe40008800000 */
[----:B------:R-:W-:-:S02]  /*1320*/  USEL UR11, URZ, 0x20, UP1 ;  /* 0x00000020ff0b7887 */ /* 0x000fc40008800000 */
[----:B------:R-:W-:Y:S02]  /*1330*/  UISETP.NE.AND UP1, UPT, UR18, 0x2, UPT ;  /* 0x000000021200788c */ /* 0x000fe4000bf25270 */
[----:B------:R-:W-:Y:S02]  /*1340*/  USEL UR14, URZ, 0x40, UP0 ;  /* 0x00000040ff0e7887 */ /* 0x000fe40008000000 */
[----:B------:R-:W-:Y:S02]  /*1350*/  USEL UR17, URZ, 0x80, UP0 ;  /* 0x00000080ff117887 */ /* 0x000fe40008000000 */
[----:B------:R-:W-:Y:S02]  /*1360*/  UISETP.GT.U32.AND UP0, UPT, UR63, 0x1, UP1 ;  /* 0x000000013f00788c */ /* 0x000fe40008f04070 */
[----:B------:R-:W-:Y:S02]  /*1370*/  UISETP.NE.AND UP2, UPT, UR18, 0x3, UPT ;  /* 0x000000031200788c */ /* 0x000fe4000bf45270 */
[----:B------:R-:W-:-:S02]  /*1380*/  USEL UR5, URZ, 0x100, UP0 ;  /* 0x00000100ff057887 */ /* 0x000fc40008000000 */
[----:B------:R-:W-:Y:S02]  /*1390*/  USEL UR10, URZ, 0x200, UP0 ;  /* 0x00000200ff0a7887 */ /* 0x000fe40008000000 */
[----:B------:R-:W-:Y:S02]  /*13a0*/  UISETP.GT.U32.AND UP0, UPT, UR63, 0x1, UP2 ;  /* 0x000000013f00788c */ /* 0x000fe40009704070 */
[----:B------:R-:W-:Y:S02]  /*13b0*/  UIADD3 UR5, UPT, UPT, UR5, UR6, UR7 ;  /* 0x0000000605057290 */ /* 0x000fe4000fffe007 */
[----:B------:R-:W-:Y:S02]  /*13c0*/  USEL UR9, URZ, 0x1000, UP0 ;  /* 0x00001000ff097887 */ /* 0x000fe40008000000 */
[----:B------:R-:W-:Y:S02]  /*13d0*/  USEL UR13, URZ, 0x2000, UP0 ;  /* 0x00002000ff0d7887 */ /* 0x000fe40008000000 */
[----:B------:R-:W-:-:S02]  /*13e0*/  UIADD3 UR5, UPT, UPT, UR8, UR9, UR5 ;  /* 0x0000000908057290 */ /* 0x000fc4000fffe005 */
[----:B------:R-:W-:Y:S02]  /*13f0*/  UISETP.GT.U32.AND UP1, UPT, UR4, 0x1, UP1 ;  /* 0x000000010400788c */ /* 0x000fe40008f24070 */
[----:B------:R-:W-:Y:S02]  /*1400*/  UIADD3 UR5, UPT, UPT, UR10, UR11, UR5 ;  /* 0x0000000b0a057290 */ /* 0x000fe4000fffe005 */
[----:B------:R-:W-:Y:S02]  /*1410*/  UISETP.GT.U32.AND UP0, UPT, UR4, 0x1, UP2 ;  /* 0x000000010400788c */ /* 0x000fe40009704070 */
[----:B------:R-:W-:Y:S02]  /*1420*/  USEL UR4, URZ, 0x400, UP1 ;  /* 0x00000400ff047887 */ /* 0x000fe40008800000 */
[----:B------:R-:W-:Y:S02]  /*1430*/  UIADD3 UR5, UPT, UPT, UR12, UR13, UR5 ;  /* 0x0000000d0c057290 */ /* 0x000fe4000fffe005 */
[----:B------:R-:W-:-:S02]  /*1440*/  USEL UR6, URZ, 0x4000, UP0 ;  /* 0x00004000ff067887 */ /* 0x000fc40008000000 */
[----:B------:R-:W-:Y:S02]  /*1450*/  UIADD3 UR5, UPT, UPT, UR4, UR14, UR5 ;  /* 0x0000000e04057290 */ /* 0x000fe4000fffe005 */
[----:B------:R-:W-:Y:S02]  /*1460*/  USEL UR7, URZ, 0x800, UP1 ;  /* 0x00000800ff077887 */ /* 0x000fe40008800000 */
[----:B------:R-:W-:Y:S02]  /*1470*/  ULOP3.LUT UR4, UR63, 0xfffffffe, URZ, 0xc0, !UPT ;  /* 0xfffffffe3f047892 */ /* 0x000fe4000f8ec0ff */
[----:B------:R-:W-:Y:S02]  /*1480*/  UIADD3 UR5, UPT, UPT, UR15, UR6, UR5 ;  /* 0x000000060f057290 */ /* 0x000fe4000fffe005 */
[----:B------:R-:W-:Y:S02]  /*1490*/  ULEA UR4, UR18, UR4, 0x2 ;  /* 0x0000000412047291 */ /* 0x000fe4000f8e10ff */
[----:B------:R-:W-:-:S02]  /*14a0*/  USEL UR6, URZ, 0x8000, UP0 ;  /* 0x00008000ff067887 */ /* 0x000fc40008000000 */
[----:B------:R-:W-:-:S03]  /*14b0*/  UIADD3 UR5, UPT, UPT, UR7, UR17, UR5 ;  /* 0x0000001107057290 */ /* 0x000fc6000fffe005 */
[----:B------:R-:W-:Y:S01]  /*14c0*/  UMOV UR7, 0x3 ;  /* 0x0000000300077882 */ /* 0x000fe20000000000 */
[----:B------:R-:W-:Y:S02]  /*14d0*/  UIADD3 UR5, UPT, UPT, UR5, UR6, URZ ;  /* 0x0000000605057290 */ /* 0x000fe4000fffe0ff */
[----:B------:R-:W-:-:S04]  /*14e0*/  USHF.L.U32 UR4, UR7, UR4, URZ ;  /* 0x0000000407047299 */ /* 0x000fc800080006ff */
[----:B------:R-:W-:Y:S02]  /*14f0*/  MOV R3, UR5 ;  /* 0x0000000500037c02 */ /* 0x000fe40008000f00 */
[----:B------:R-:W-:Y:S02]  /*1500*/  IMAD.U32 R2, RZ, RZ, UR4 ;  /* 0x00000004ff027e24 */ /* 0x000fe4000f8e00ff */
.L_x_17:
[----:B------:R-:W-:Y:S05]  /*1510*/  BRA.U !UP6, `(.L_x_18) ;  /* 0x000000010ed47547 */ /* 0x000fea000b800000 */
[----:B------:R-:W1:Y:S01]  /*1520*/  LDCU.128 UR12, c[0x0][0xb10] ;  /* 0x00016200ff0c77ac */ /* 0x000e620008000c00 */
[----:B------:R-:W2:Y:S01]  /*1530*/  LDCU UR6, c[0x0][0x370] ;  /* 0x00006e00ff0677ac */ /* 0x000ea20008000800 */
[----:B------:R-:W3:Y:S01]  /*1540*/  LDCU UR5, c[0x0][0x374] ;  /* 0x00006e80ff0577ac */ /* 0x000ee20008000800 */
[----:B------:R-:W4:Y:S01]  /*1550*/  LDCU UR29, c[0x0][0xb0c] ;  /* 0x00016180ff1d77ac */ /* 0x000f220008000800 */
[----:B------:R-:W4:Y:S01]  /*1560*/  LDCU UR4, c[0x0][0xb20] ;  /* 0x00016400ff0477ac */ /* 0x000f220008000800 */
[----:B------:R-:W4:Y:S01]  /*1570*/  LDCU.64 UR8, c[0x0][0xb28] ;  /* 0x00016500ff0877ac */ /* 0x000f220008000a00 */
[----:B-1----:R-:W-:Y:S02]  /*1580*/  UISETP.NE.AND UP0, UPT, UR14, 0x1, UPT ;  /* 0x000000010e00788c */ /* 0x002fe4000bf05270 */
[----:B---3--:R-:W-:Y:S02]  /*1590*/  UIMAD.WIDE.U32 UR10, UR5, UR15, URZ ;  /* 0x0000000f050a72a5 */ /* 0x008fe4000f8e00ff */
[----:B--2---:R-:W-:-:S02]  /*15a0*/  UIMAD.WIDE.U32 UR18, UR6, UR12, URZ ;  /* 0x0000000c061272a5 */ /* 0x004fc4000f8e00ff */
[----:B----4-:R-:W-:Y:S02]  /*15b0*/  UISETP.NE.AND UP1, UPT, UR29, 0x1, UPT ;  /* 0x000000011d00788c */ /* 0x010fe4000bf25270 */
[----:B------:R-:W-:Y:S01]  /*15c0*/  UISETP.NE.AND UP2, UPT, UR28, 0x1, UPT ;  /* 0x000000011c00788c */ /* 0x000fe2000bf45270 */
[----:B------:R-:W-:Y:S02]  /*15d0*/  UMOV UR10, UR11 ;  /* 0x0000000b000a7c82 */ /* 0x000fe40008000000 */
[----:B------:R-:W-:Y:S01]  /*15e0*/  UMOV UR18, UR19 ;  /* 0x0000001300127c82 */ /* 0x000fe20008000000 */
[----:B------:R-:W-:Y:S02]  /*15f0*/  @UP0 USHF.R.U32.HI UR5, URZ, UR4, UR10 ;  /* 0x00000004ff050299 */ /* 0x000fe4000801160a */
[----:B------:R-:W-:Y:S02]  /*1600*/  UIMAD.WIDE.U32 UR22, UR20, UR15, URZ ;  /* 0x0000000f141672a5 */ /* 0x000fe4000f8e00ff */
[----:B------:R-:W-:-:S02]  /*1610*/  UIMAD.WIDE.U32 UR10, UR5, UR8, URZ ;  /* 0x00000008050a72a5 */ /* 0x000fc4000f8e00ff */
[----:B------:R-:W-:Y:S02]  /*1620*/  @UP1 USHF.R.U32.HI UR6, URZ, UR13, UR18 ;  /* 0x0000000dff061299 */ /* 0x000fe40008011612 */
[----:B------:R-:W-:Y:S02]  /*1630*/  UIMAD.WIDE.U32 UR16, UR30, UR12, URZ ;  /* 0x0000000c1e1072a5 */ /* 0x000fe4000f8e00ff */
[----:B------:R-:W-:Y:S01]  /*1640*/  UIMAD.WIDE.U32 UR18, UR6, UR8, URZ ;  /* 0x00000008061272a5 */ /* 0x000fe2000f8e00ff */
[----:B------:R-:W-:Y:S01]  /*1650*/  UMOV UR22, UR23 ;  /* 0x0000001700167c82 */ /* 0x000fe20008000000 */
[----:B------:R-:W-:Y:S01]  /*1660*/  UMOV UR10, UR11 ;  /* 0x0000000b000a7c82 */ /* 0x000fe20008000000 */
[----:B------:R-:W-:Y:S02]  /*1670*/  USHF.R.U32.HI UR22, URZ, UR4, UR22 ;  /* 0x00000004ff167299 */ /* 0x000fe40008011616 */
[----:B------:R-:W-:Y:S02]  /*1680*/  @UP2 USHF.R.U32.HI UR5, URZ, UR9, UR10 ;  /* 0x00000009ff052299 */ /* 0x000fe4000801160a */
[----:B------:R-:W-:Y:S01]  /*1690*/  UMOV UR7, UR19 ;  /* 0x0000001300077c82 */ /* 0x000fe20008000000 */
[----:B------:R-:W-:Y:S01]  /*16a0*/  UMOV UR16, UR17 ;  /* 0x0000001100107c82 */ /* 0x000fe20008000000 */
[----:B------:R-:W-:-:S02]  /*16b0*/  @UP2 USHF.R.U32.HI UR6, URZ, UR9, UR7 ;  /* 0x00000009ff062299 */ /* 0x000fc40008011607 */
[----:B------:R-:W-:Y:S02]  /*16c0*/  USHF.R.U32.HI UR16, URZ, UR13, UR16 ;  /* 0x0000000dff107299 */ /* 0x000fe40008011610 */
[----:B------:R-:W-:Y:S02]  /*16d0*/  USEL UR4, UR20, UR22, !UP0 ;  /* 0x0000001614047287 */ /* 0x000fe4000c000000 */
[----:B------:R-:W-:Y:S02]  /*16e0*/  UIMAD UR7, UR5, UR28, URZ ;  /* 0x0000001c050772a4 */ /* 0x000fe4000f8e02ff */
[----:B------:R-:W-:Y:S02]  /*16f0*/  USEL UR5, UR30, UR16, !UP1 ;  /* 0x000000101e057287 */ /* 0x000fe4000c800000 */
[----:B------:R-:W-:Y:S02]  /*1700*/  UIMAD UR12, UR6, UR28, URZ ;  /* 0x0000001c060c72a4 */ /* 0x000fe4000f8e02ff */
[----:B------:R-:W-:-:S02]  /*1710*/  UISETP.GE.AND UP0, UPT, UR4, UR7, UPT ;  /* 0x000000070400728c */ /* 0x000fc4000bf06270 */
[----:B------:R-:W-:Y:S02]  /*1720*/  UIMAD.WIDE.U32 UR10, UR4, UR8, URZ ;  /* 0x00000008040a72a5 */ /* 0x000fe4000f8e00ff */
[----:B------:R-:W-:Y:S02]  /*1730*/  UISETP.GE.OR UP0, UPT, UR5, UR12, UP0 ;  /* 0x0000000c0500728c */ /* 0x000fe40008706670 */
[----:B------:R-:W-:Y:S02]  /*1740*/  UIMAD.WIDE.U32 UR12, UR5, UR8, URZ ;  /* 0x00000008050c72a5 */ /* 0x000fe4000f8e00ff */
[----:B------:R-:W-:Y:S01]  /*1750*/  UIADD3 UR10, UPT, UPT, -UR4, URZ, URZ ;  /* 0x000000ff040a7290 */ /* 0x000fe2000fffe1ff */
[----:B------:R-:W-:Y:S01]  /*1760*/  UMOV UR8, UR11 ;  /* 0x0000000b00087c82 */ /* 0x000fe20008000000 */
[----:B------:R-:W-:Y:S02]  /*1770*/  UIADD3 UR16, UPT, UPT, -UR5, URZ, URZ ;  /* 0x000000ff05107290 */ /* 0x000fe4000fffe1ff */
[----:B------:R-:W-:-:S03]  /*1780*/  USHF.R.U32.HI UR8, URZ, UR9, UR8 ;  /* 0x00000009ff087299 */ /* 0x000fc60008011608 */
[----:B------:R-:W-:Y:S01]  /*1790*/  @!UP0 UMOV UR7, UR13 ;  /* 0x0000000d00078c82 */ /* 0x000fe20008000000 */
[----:B------:R-:W-:Y:S02]  /*17a0*/  UIMAD UR20, UR14, UR10, UR20 ;  /* 0x0000000a0e1472a4 */ /* 0x000fe4000f8e0214 */
[----:B------:R-:W-:Y:S02]  /*17b0*/  USEL UR8, UR4, UR8, !UP2 ;  /* 0x0000000804087287 */ /* 0x000fe4000d000000 */
[----:B------:R-:W-:Y:S02]  /*17c0*/  @!UP0 USHF.R.U32.HI UR7, URZ, UR9, UR7 ;  /* 0x00000009ff078299 */ /* 0x000fe40008011607 */
[----:B------:R-:W-:Y:S02]  /*17d0*/  UIADD3 UR9, UPT, UPT, -UR8, URZ, URZ ;  /* 0x000000ff08097290 */ /* 0x000fe4000fffe1ff */
[----:B------:R-:W-:Y:S02]  /*17e0*/  @!UP0 USEL UR7, UR5, UR7, !UP2 ;  /* 0x0000000705078287 */ /* 0x000fe4000d000000 */
[----:B------:R-:W-:-:S02]  /*17f0*/  UIMAD UR9, UR28, UR9, UR4 ;  /* 0x000000091c0972a4 */ /* 0x000fc4000f8e0204 */
[----:B------:R-:W-:Y:S02]  /*1800*/  @!UP0 UIADD3 UR8, UPT, UPT, UR8, -UR7, URZ ;  /* 0x8000000708088290 */ /* 0x000fe4000fffe0ff */
[----:B------:R-:W-:Y:S02]  /*1810*/  @!UP0 UIMAD UR6, UR9, UR6, UR7 ;  /* 0x00000006090682a4 */ /* 0x000fe4000f8e0207 */
[----:B------:R-:W-:Y:S02]  /*1820*/  @!UP0 UIMAD UR4, UR8, UR28, UR5 ;  /* 0x0000001c080482a4 */ /* 0x000fe4000f8e0205 */
[----:B------:R-:W-:Y:S02]  /*1830*/  UIMAD UR16, UR29, UR16, UR30 ;  /* 0x000000101d1072a4 */ /* 0x000fe4000f8e021e */
[----:B------:R-:W-:Y:S01]  /*1840*/  UIMAD UR20, UR4, UR14, UR20 ;  /* 0x0000000e041472a4 */ /* 0x000fe2000f8e0214 */
[----:B------:R-:W-:Y:S02]  /*1850*/  @!UP0 UMOV UR5, UR6 ;  /* 0x0000000600058c82 */ /* 0x000fe40008000000 */
[----:B------:R-:W-:-:S12]  /*1860*/  UIMAD UR16, UR5, UR29, UR16 ;  /* 0x0000001d051072a4 */ /* 0x000fd8000f8e0210 */
.L_x_18:
[----:B------:R-:W-:-:S09]  /*1870*/  UISETP.NE.AND UP0, UPT, UR31, 0x1, UPT ;  /* 0x000000011f00788c */ /* 0x000fd2000bf05270 */
[----:B------:R-:W-:Y:S05]  /*1880*/  BRA.U UP0, `(.L_x_19) ;  /* 0x0000000100447547 */ /* 0x000fea000b800000 */
[----:B------:R-:W1:Y:S01]  /*1890*/  LDCU.128 UR8, c[0x0][0xb10] ;  /* 0x00016200ff0877ac */ /* 0x000e620008000c00 */
[----:B------:R-:W2:Y:S01]  /*18a0*/  LDCU UR12, c[0x0][0xb0c] ;  /* 0x00016180ff0c77ac */ /* 0x000ea20008000800 */
[----:B------:R-:W3:Y:S01]  /*18b0*/  LDCU UR13, c[0x0][0xb20] ;  /* 0x00016400ff0d77ac */ /* 0x000ee20008000800 */
[----:B-1----:R-:W-:Y:S02]  /*18c0*/  UIMAD.WIDE.U32 UR6, UR16, UR8, URZ ;  /* 0x00000008100672a5 */ /* 0x002fe4000f8e00ff */
[----:B------:R-:W-:Y:S02]  /*18d0*/  UIMAD.WIDE.U32 UR4, UR20, UR11, URZ ;  /* 0x0000000b140472a5 */ /* 0x000fe4000f8e00ff */
[----:B--2---:R-:W-:Y:S02]  /*18e0*/  UISETP.NE.AND UP1, UPT, UR12, 0x1, UPT ;  /* 0x000000010c00788c */ /* 0x004fe4000bf25270 */
[----:B------:R-:W-:Y:S01]  /*18f0*/  UISETP.NE.AND UP0, UPT, UR10, 0x1, UPT ;  /* 0x000000010a00788c */ /* 0x000fe2000bf05270 */
[----:B------:R-:W-:-:S02]  /*1900*/  UMOV UR6, UR7 ;  /* 0x0000000700067c82 */ /* 0x000fc40008000000 */
[----:B------:R-:W-:Y:S01]  /*1910*/  UMOV UR4, UR5 ;  /* 0x0000000500047c82 */ /* 0x000fe20008000000 */
[----:B------:R-:W-:Y:S02]  /*1920*/  USHF.R.U32.HI UR9, URZ, UR9, UR6 ;  /* 0x00000009ff097299 */ /* 0x000fe40008011606 */
[----:B---3--:R-:W-:Y:S02]  /*1930*/  USHF.R.U32.HI UR4, URZ, UR13, UR4 ;  /* 0x0000000dff047299 */ /* 0x008fe40008011604 */
[----:B------:R-:W-:Y:S02]  /*1940*/  USEL UR5, UR16, UR9, !UP1 ;  /* 0x0000000910057287 */ /* 0x000fe4000c800000 */
[----:B------:R-:W-:-:S04]  /*1950*/  USEL UR4, UR20, UR4, !UP0 ;  /* 0x0000000414047287 */ /* 0x000fc8000c000000 */
[----:B------:R-:W-:Y:S02]  /*1960*/  UIADD3 UR6, UPT, UPT, -UR4, UR5, URZ ;  /* 0x0000000504067290 */ /* 0x000fe4000fffe1ff */
[----:B------:R-:W-:Y:S02]  /*1970*/  UIADD3 UR4, UPT, UPT, UR4, -UR5, URZ ;  /* 0x8000000504047290 */ /* 0x000fe4000fffe0ff */
[----:B------:R-:W-:Y:S02]  /*1980*/  UIMAD UR20, UR6, UR10, UR20 ;  /* 0x0000000a061472a4 */ /* 0x000fe4000f8e0214 */
[----:B------:R-:W-:-:S12]  /*1990*/  UIMAD UR16, UR4, UR12, UR16 ;  /* 0x0000000c041072a4 */ /* 0x000fd8000f8e0210 */
.L_x_19:
[----:B------:R-:W-:-:S09]  /*19a0*/  UISETP.EQ.U32.AND UP0, UPT, UR33, 0x1, UPT ;  /* 0x000000012100788c */ /* 0x000fd2000bf02070 */
[----:B------:R-:W-:Y:S05]  /*19b0*/  BRA.U !UP0, `(.L_x_20) ;  /* 0x00000001080c7547 */ /* 0x000fea000b800000 */
[----:B------:R-:W-:Y:S01]  /*19c0*/  UCGABAR_WAIT ;  /* 0x0000000000007dc7 */ /* 0x000fe20008000000 */
[----:B------:R-:W-:Y:S01]  /*19d0*/  CCTL.IVALL ;  /* 0x00000000ff00798f */ /* 0x000fe20002000000 */
[----:B------:R-:W-:Y:S05]  /*19e0*/  BRA `(.L_x_21) ;  /* 0x0000000000047947 */ /* 0x000fea0003800000 */
.L_x_20:
[----:B------:R-:W-:Y:S06]  /*19f0*/  BAR.SYNC.DEFER_BLOCKING 0x0 ;  /* 0x0000000000007b1d */ /* 0x000fec0000010000 */
.L_x_21:
[----:B------:R-:W-:Y:S05]  /*1a00*/  BRA.U UP5, `(.L_x_22) ;  /* 0x00000015052c7547 */ /* 0x000fea000b800000 */
[----:B------:R-:W1:Y:S01]  /*1a10*/  LDCU UR6, c[0x0][0x38c] ;  /* 0x00007180ff0677ac */ /* 0x000e620008000800 */
[----:B------:R-:W-:Y:S01]  /*1a20*/  PLOP3.LUT P1, PT, PT, PT, UP3, 0x80, 0x8 ;  /* 0x000000000008781c */ /* 0x000fe20003f2f038 */
[----:B------:R-:W-:Y:S01]  /*1a30*/  IMAD.MOV.U32 R12, RZ, RZ, 0x1 ;  /* 0x00000001ff0c7424 */ /* 0x000fe200078e00ff */
[----:B------:R-:W-:Y:S01]  /*1a40*/  ISETP.NE.AND P2, PT, R0, RZ, P3 ;  /* 0x000000ff0000720c */ /* 0x000fe20001f45270 */
[----:B------:R-:W-:Y:S01]  /*1a50*/  USHF.L.U32 UR7, UR30, 0x7, URZ ;  /* 0x000000071e077899 */ /* 0x000fe200080006ff */
[----:B------:R-:W-:Y:S01]  /*1a60*/  PLOP3.LUT P1, PT, P1, PT, PT, 0x8, 0x80 ;  /* 0x000000000080781c */ /* 0x000fe20000f2e170 */
[----:B------:R-:W-:Y:S01]  /*1a70*/  UISETP.NE.AND UP1, UPT, UR25, URZ, UPT ;  /* 0x000000ff1900728c */ /* 0x000fe2000bf25270 */
[----:B------:R-:W-:Y:S01]  /*1a80*/  CS2R R10, SRZ ;  /* 0x00000000000a7805 */ /* 0x000fe2000001ff00 */
[----:B------:R-:W-:Y:S01]  /*1a90*/  IMAD.MOV.U32 R9, RZ, RZ, RZ ;  /* 0x000000ffff097224 */ /* 0x000fe200078e00ff */
[----:B------:R-:W2:Y:S01]  /*1aa0*/  LDCU UR40, c[0x0][0x370] ;  /* 0x00006e00ff2877ac */ /* 0x000ea20008000800 */
[----:B------:R-:W-:Y:S01]  /*1ab0*/  IMAD.MOV.U32 R8, RZ, RZ, 0x1 ;  /* 0x00000001ff087424 */ /* 0x000fe200078e00ff */
[----:B------:R-:W-:Y:S01]  /*1ac0*/  USEL UR25, UR44, 0x2, UP1 ;  /* 0x000000022c197887 */ /* 0x000fe20008800000 */
[----:B------:R-:W3:Y:S01]  /*1ad0*/  LDCU.64 UR30, c[0x0][0x348] ;  /* 0x00006900ff1e77ac */ /* 0x000ee20008000a00 */
[----:B-1----:R-:W-:-:S02]  /*1ae0*/  UIADD3 UR5, UPT, UPT, UR6, 0x3f, URZ ;  /* 0x0000003f06057890 */ /* 0x002fc4000fffe0ff */
[----:B------:R-:W-:Y:S02]  /*1af0*/  UIADD3 UR49, UPT, UPT, UR6, 0x7e, URZ ;  /* 0x0000007e06317890 */ /* 0x000fe4000fffe0ff */
[----:B------:R-:W-:Y:S01]  /*1b00*/  USHF.R.S32.HI UR4, URZ, 0x1f, UR5 ;  /* 0x0000001fff047899 */ /* 0x000fe20008011405 */
[----:B------:R-:W1:Y:S03]  /*1b10*/  LDCU UR39, c[0x0][0x374] ;  /* 0x00006e80ff2777ac */ /* 0x000e660008000800 */
[----:B------:R-:W-:Y:S02]  /*1b20*/  ULEA.HI UR4, UR4, UR5, URZ, 0x6 ;  /* 0x0000000504047291 */ /* 0x000fe4000f8f30ff */
[----:B------:R-:W-:Y:S02]  /*1b30*/  ULOP3.LUT UR5, UR7, 0x80, URZ, 0xc0, !UPT ;  /* 0x0000008007057892 */ /* 0x000fe4000f8ec0ff */
[----:B------:R-:W-:-:S02]  /*1b40*/  USHF.R.S32.HI UR43, URZ, 0x6, UR4 ;  /* 0x00000006ff2b7899 */ /* 0x000fc40008011404 */
[----:B------:R-:W-:Y:S02]  /*1b50*/  UIADD3 UR4, UPT, UPT, UR6, -0x1, URZ ;  /* 0xffffffff06047890 */ /* 0x000fe4000fffe0ff */
[----:B------:R-:W-:Y:S02]  /*1b60*/  UISETP.LT.U32.AND UP0, UPT, UR43, 0x5, UPT ;  /* 0x000000052b00788c */ /* 0x000fe4000bf01070 */
[----:B------:R-:W-:Y:S02]  /*1b70*/  UISETP.GE.U32.AND UP2, UPT, UR4, -0x7f, UPT ;  /* 0xffffff810400788c */ /* 0x000fe4000bf46070 */
[----:B------:R-:W-:Y:S02]  /*1b80*/  USEL UR41, UR43, 0x5, UP0 ;  /* 0x000000052b297887 */ /* 0x000fe40008000000 */
[----:B------:R-:W-:Y:S02]  /*1b90*/  ULEA UR48, UR48, UR5, 0x6 ;  /* 0x0000000530307291 */ /* 0x000fe4000f8e30ff */
[----:B------:R-:W-:-:S02]  /*1ba0*/  UIADD3 UR4, UPT, UPT, UR41, -0x1, URZ ;  /* 0xffffffff29047890 */ /* 0x000fc4000fffe0ff */
[----:B------:R-:W-:Y:S02]  /*1bb0*/  ULEA UR45, UR32, UR5, 0x5 ;  /* 0x00000005202d7291 */ /* 0x000fe4000f8e28ff */
[----:B------:R-:W-:Y:S02]  /*1bc0*/  UIADD3 UR46, UPT, UPT, UR43, -UR41, URZ ;  /* 0x800000292b2e7290 */ /* 0x000fe4000fffe0ff */
[----:B------:R-:W-:Y:S01]  /*1bd0*/  @UP2 UIADD3 UR4, UPT, UPT, UR41, URZ, URZ ;  /* 0x000000ff29042290 */ /* 0x000fe2000fffe0ff */
[----:B------:R-:W-:-:S03]  /*1be0*/  UMOV UR7, URZ ;  /* 0x000000ff00077c82 */ /* 0x000fc60008000000 */
[----:B------:R-:W-:Y:S02]  /*1bf0*/  UIADD3 UR29, UPT, UPT, UR4, 0x1, URZ ;  /* 0x00000001041d7890 */ /* 0x000fe4000fffe0ff */
[----:B-123--:R-:W-:-:S12]  /*1c00*/  UIADD3 UR44, UPT, UPT, -UR4, URZ, URZ ;  /* 0x000000ff042c7290 */ /* 0x00efd8000fffe1ff */
.L_x_42:
[----:B------:R-:W-:Y:S01]  /*1c10*/  UISETP.NE.AND UP0, UPT, UR47, URZ, UPT ;  /* 0x000000ff2f00728c */ /* 0x000fe2000bf05270 */
[----:B-1----:R-:W1:Y:S08]  /*1c20*/  S2UR UR47, SR_CgaCtaId ;  /* 0x00000000002f79c3 */ /* 0x002e700000008800 */
[----:B------:R-:W-:Y:S05]  /*1c30*/  BRA.U UP0, `(.L_x_23) ;  /* 0x0000000100347547 */ /* 0x000fea000b800000 */
[----:B------:R-:W2:Y:S01]  /*1c40*/  S2R R0, SR_CgaCtaId ;  /* 0x0000000000007919 */ /* 0x000ea20000008800 */
[----:B------:R-:W-:Y:S02]  /*1c50*/  MOV R3, 0x400 ;  /* 0x0000040000037802 */ /* 0x000fe40000000f00 */
[----:B------:R-:W-:Y:S02]  /*1c60*/  SHF.L.U32 R2, R8, 0x1f, RZ ;  /* 0x0000001f08027819 */ /* 0x000fe400000006ff */
[----:B--2---:R-:W-:-:S05]  /*1c70*/  LEA R0, R0, R3, 0x18 ;  /* 0x0000000300007211 */ /* 0x004fca00078ec0ff */
[----:B------:R-:W-:-:S04]  /*1c80*/  IMAD R3, R9, 0x8, R0 ;  /* 0x0000000809037824 */ /* 0x000fc800078e0200 */
[----:B------:R-:W2:Y:S02]  /*1c90*/  SYNCS.PHASECHK.TRANS64.TRYWAIT P0, [R3+URZ+0xf0], R2 ;  /* 0x0000f002030075a7 */ /* 0x000ea400080011ff */
[----:B--2---:R-:W-:Y:S05]  /*1ca0*/  @!P0 BRA `(.L_x_24) ;  /* 0x000000a000188947 */ /* 0x004fea0003800000 */
.L_x_148:
[----:B------:R-:W-:Y:S01]  /*1cb0*/  VIADD R9, R9, 0x1 ;  /* 0x0000000109097836 */ /* 0x000fe20000000000 */
[----:B------:R2:W-:Y:S04]  /*1cc0*/  SYNCS.ARRIVE.TRANS64.A1T0 RZ, [R3+URZ+0xe0], RZ ;  /* 0x0000e0ff03ff79a7 */ /* 0x0005e800081000ff */
[----:B------:R-:W-:-:S04]  /*1cd0*/  ISETP.NE.AND P0, PT, R9, 0x2, PT ;  /* 0x000000020900780c */ /* 0x000fc80003f05270 */
[----:B------:R-:W-:Y:S02]  /*1ce0*/  SEL R9, R9, RZ, P0 ;  /* 0x000000ff09097207 */ /* 0x000fe40000000000 */
[----:B--2---:R-:W-:-:S04]  /*1cf0*/  SEL R3, RZ, 0x1, P0 ;  /* 0x00000001ff037807 */ /* 0x004fc80000000000 */
[----:B------:R-:W-:-:S07]  /*1d00*/  LOP3.LUT R8, R8, R3, RZ, 0x3c, !PT ;  /* 0x0000000308087212 */ /* 0x000fce00078e3cff */
.L_x_23:
[----:B------:R-:W-:Y:S01]  /*1d10*/  UMOV UR6, 0x400 ;  /* 0x0000040000067882 */ /* 0x000fe20000000000 */
[----:B------:R-:W-:Y:S01]  /*1d20*/  SHF.L.U32 R0, R12, 0x1f, RZ ;  /* 0x0000001f0c007819 */ /* 0x000fe200000006ff */
[----:B-1----:R-:W-:Y:S02]  /*1d30*/  ULEA UR6, UR47, UR6, 0x18 ;  /* 0x000000062f067291 */ /* 0x002fe4000f8ec0ff */
[----:B------:R-:W-:Y:S02]  /*1d40*/  UISETP.GE.U32.AND UP0, UPT, UR49, 0x7f, UPT ;  /* 0x0000007f3100788c */ /* 0x000fe4000bf06070 */
[----:B------:R-:W-:Y:S02]  /*1d50*/  ULEA UR4, UR7, UR6, 0x3 ;  /* 0x0000000607047291 */ /* 0x000fe4000f8e18ff */
[----:B------:R-:W-:Y:S01]  /*1d60*/  ULEA UR11, UR20, UR48, 0x8 ;  /* 0x00000030140b7291 */ /* 0x000fe2000f8e40ff */
[----:B------:R-:W-:-:S06]  /*1d70*/  UMOV UR13, URZ ;  /* 0x000000ff000d7c82 */ /* 0x000fcc0008000000 */
[----:B------:R1:W2:Y:S01]  /*1d80*/  SYNCS.PHASECHK.TRANS64.TRYWAIT P0, [UR4+0x28], R0 ;  /* 0x00002800ff0075a7 */ /* 0x0002a20008001104 */
[----:B------:R-:W-:-:S04]  /*1d90*/  ULEA.HI UR4, UR16, UR16, URZ, 0x1 ;  /* 0x0000001010047291 */ /* 0x000fc8000f8f08ff */
[----:B------:R-:W-:-:S04]  /*1da0*/  USHF.L.U32 UR4, UR4, 0x7, URZ ;  /* 0x0000000704047899 */ /* 0x000fc800080006ff */
[----:B------:R-:W-:-:S04]  /*1db0*/  ULOP3.LUT UR35, UR4, 0xffffff00, URZ, 0xc0, !UPT ;  /* 0xffffff0004237892 */ /* 0x000fc8000f8ec0ff */
[----:B------:R-:W-:Y:S01]  /*1dc0*/  UIADD3 UR35, UPT, UPT, UR45, UR35, URZ ;  /* 0x000000232d237290 */ /* 0x000fe2000fffe0ff */
[----:B------:R-:W-:Y:S11]  /*1dd0*/  BRA.U !UP0, `(.L_x_25) ;  /* 0x0000000108d47547 */ /* 0x000ff6000b800000 */
[----:B------:R-:W-:Y:S01]  /*1de0*/  UMOV UR18, UR44 ;  /* 0x0000002c00127c82 */ /* 0x000fe20008000000 */
[----:B------:R-:W-:Y:S01]  /*1df0*/  UMOV UR4, UR7 ;  /* 0x0000000700047c82 */ /* 0x000fe20008000000 */
[----:B------:R-:W-:-:S05]  /*1e00*/  UMOV UR34, URZ ;  /* 0x000000ff00227c82 */ /* 0x000fca0008000000 */
.L_x_31:
[----:B------:R-:W-:Y:S01]  /*1e10*/  ULEA UR33, UR4, UR6, 0x3 ;  /* 0x0000000604217291 */ /* 0x000fe2000f8e18ff */
[----:B------:R-:W-:Y:S01]  /*1e20*/  @P3 MOV R2, 0x10000 ;  /* 0x0001000000023802 */ /* 0x000fe20000000f00 */
[----:B--2-4-:R-:W-:Y:S10]  /*1e30*/  @P0 BRA `(.L_x_26) ;  /* 0x00000000000c0947 */ /* 0x014ff40003800000 */
[----:B------:R-:W-:-:S04]  /*1e40*/  SHF.L.U32 R3, R12, 0x1f, RZ ;  /* 0x0000001f0c037819 */ /* 0x000fc800000006ff */
[----:B------:R-:W2:Y:S02]  /*1e50*/  SYNCS.PHASECHK.TRANS64.TRYWAIT P0, [UR33+0x28], R3 ;  /* 0x00002803ff0075a7 */ /* 0x000ea40008001121 */
[----:B--2---:R-:W-:Y:S05]  /*1e60*/  @!P0 BRA `(.L_x_27) ;  /* 0x0000009c00bc8947 */ /* 0x004fea0003800000 */
.L_x_26:
[----:B------:R2:W-:Y:S01]  /*1e70*/  @P3 SYNCS.ARRIVE.TRANS64 RZ, [UR33], R2 ;  /* 0x00000002ffff39a7 */ /* 0x0005e20008000021 */
[----:B------:R-:W-:Y:S02]  /*1e80*/  ULOP3.LUT UR5, UR25, 0x2, URZ, 0xfc, !UPT ;  /* 0x0000000219057892 */ /* 0x000fe4000f8efcff */
[----:B------:R-:W-:Y:S02]  /*1e90*/  UIADD3 UR18, UPT, UPT, UR18, 0x1, URZ ;  /* 0x0000000112127890 */ /* 0x000fe4000fffe0ff */
[----:B------:R-:W-:Y:S02]  /*1ea0*/  UISETP.NE.AND UP0, UPT, UR5, 0x2, UPT ;  /* 0x000000020500788c */ /* 0x000fe4000bf05270 */
[----:B------:R-:W-:-:S07]  /*1eb0*/  UISETP.NE.AND UP2, UPT, UR18, 0x1, UPT ;  /* 0x000000011200788c */ /* 0x000fce000bf45270 */
[----:B------:R-:W-:Y:S05]  /*1ec0*/  BRA.U UP0, `(.L_x_28) ;  /* 0x0000000100047547 */ /* 0x000fea000b800000 */
[----:B------:R-:W-:Y:S05]  /*1ed0*/  BPT.TRAP 0x1 ;  /* 0x000000040000795c */ /* 0x000fea0000300000 */
.L_x_28:
[----:B------:R-:W-:Y:S04]  /*1ee0*/  BSSY.RECONVERGENT B0, `(.L_x_29) ;  /* 0x0000003000007945 */ /* 0x000fe80003800200 */
[----:B------:R-:W-:Y:S05]  /*1ef0*/  @!P2 BRA `(.L_x_30) ;  /* 0x000000000004a947 */ /* 0x000fea0003800000 */
[----:B------:R-:W-:Y:S05]  /*1f00*/  BPT.TRAP 0x1 ;  /* 0x000000040000795c */ /* 0x000fea0000300000 */
.L_x_30:
[----:B------:R-:W-:Y:S05]  /*1f10*/  BSYNC.RECONVERGENT B0 ;  /* 0x0000000000007941 */ /* 0x000fea0003800200 */
.L_x_29:
[----:B------:R-:W-:Y:S02]  /*1f20*/  UIADD3 UR5, UPT, UPT, UR4, 0x1, URZ ;  /* 0x0000000104057890 */ /* 0x000fe4000fffe0ff */
[----:B------:R-:W-:Y:S02]  /*1f30*/  USHF.L.U32 UR4, UR4, 0xd, URZ ;  /* 0x0000000d04047899 */ /* 0x000fe400080006ff */
[----:B------:R-:W-:Y:S02]  /*1f40*/  UISETP.NE.AND UP0, UPT, UR5, 0x5, UPT ;  /* 0x000000050500788c */ /* 0x000fe4000bf05270 */
[----:B------:R-:W-:Y:S02]  /*1f50*/  ULOP3.LUT UR32, UR27, UR4, URZ, 0xfc, !UPT ;  /* 0x000000041b207292 */ /* 0x000fe4000f8efcff */
[----:B------:R-:W-:Y:S02]  /*1f60*/  USEL UR8, URZ, 0x1, UP0 ;  /* 0x00000001ff087887 */ /* 0x000fe40008000000 */
[----:B------:R-:W-:-:S02]  /*1f70*/  USEL UR7, UR5, URZ, UP0 ;  /* 0x000000ff05077287 */ /* 0x000fc40008000000 */
[----:B------:R-:W-:Y:S02]  /*1f80*/  UIADD3 UR16, UP1, UPT, UR30, 0x80, URZ ;  /* 0x000000801e107890 */ /* 0x000fe4000ff3e0ff */
[----:B------:R-:W-:Y:S01]  /*1f90*/  ULEA UR5, UR7, UR6, 0x3 ;  /* 0x0000000607057291 */ /* 0x000fe2000f8e18ff */
[----:B------:R-:W-:Y:S01]  /*1fa0*/  LOP3.LUT R12, R12, UR8, RZ, 0x3c, !PT ;  /* 0x000000080c0c7c12 */ /* 0x000fe2000f8e3cff */
[----:B------:R-:W-:Y:S02]  /*1fb0*/  ULOP3.LUT UR8, UR26, UR4, URZ, 0xfc, !UPT ;  /* 0x000000041a087292 */ /* 0x000fe4000f8efcff */
[----:B------:R-:W-:Y:S01]  /*1fc0*/  ULEA UR32, UR32, UR6, 0x1 ;  /* 0x0000000620207291 */ /* 0x000fe2000f8e08ff */
[----:B-1----:R-:W-:Y:S01]  /*1fd0*/  SHF.L.U32 R0, R12, 0x1f, RZ ;  /* 0x0000001f0c007819 */ /* 0x002fe200000006ff */
[----:B------:R-:W-:Y:S02]  /*1fe0*/  UIADD3 UR14, UP0, UPT, UR30, 0x180, URZ ;  /* 0x000001801e0e7890 */ /* 0x000fe4000ff1e0ff */
[----:B------:R-:W-:Y:S01]  /*1ff0*/  ULEA UR8, UR8, UR6, 0x1 ;  /* 0x0000000608087291 */ /* 0x000fe2000f8e08ff */
[----:B------:R3:W4:Y:S01]  /*2000*/  SYNCS.PHASECHK.TRANS64.TRYWAIT P0, [UR5+0x28], R0 ;  /* 0x00002800ff0075a7 */ /* 0x0007220008001105 */
[----:B------:R-:W-:-:S02]  /*2010*/  ULOP3.LUT UR33, UR33, 0xfefffff8, URZ, 0xc0, !UPT ;  /* 0xfefffff821217892 */ /* 0x000fc4000f8ec0ff */
[----:B------:R-:W-:Y:S02]  /*2020*/  UIADD3.X UR17, UPT, UPT, URZ, UR31, URZ, UP1, !UPT ;  /* 0x0000001fff117290 */ /* 0x000fe40008ffe4ff */
[----:B------:R-:W-:Y:S02]  /*2030*/  UIADD3 UR32, UPT, UPT, UR32, 0x10800, URZ ;  /* 0x0001080020207890 */ /* 0x000fe4000fffe0ff */
[----:B------:R-:W-:Y:S02]  /*2040*/  UPRMT UR5, URZ, 0x5410, UR24 ;  /* 0x00005410ff057896 */ /* 0x000fe40008000018 */
[----:B------:R-:W-:Y:S02]  /*2050*/  UIADD3 UR8, UPT, UPT, UR8, 0x24800, URZ ;  /* 0x0002480008087890 */ /* 0x000fe4000fffe0ff */
[----:B------:R-:W-:Y:S02]  /*2060*/  UIADD3.X UR15, UPT, UPT, URZ, UR31, URZ, UP0, !UPT ;  /* 0x0000001fff0f7290 */ /* 0x000fe400087fe4ff */
[----:B------:R-:W-:Y:S01]  /*2070*/  UPRMT UR4, URZ, 0x5410, UR21 ;  /* 0x00005410ff047896 */ /* 0x000fe20008000015 */
[----:B------:R-:W-:Y:S01]  /*2080*/  UMOV UR22, 0x0 ;  /* 0x0000000000167882 */ /* 0x000fe20000000000 */
[----:B------:R-:W-:Y:S01]  /*2090*/  UMOV UR23, 0x10000000 ;  /* 0x1000000000177882 */ /* 0x000fe20000000000 */
[----:B------:R-:W-:Y:S01]  /*20a0*/  UMOV UR10, UR34 ;  /* 0x00000022000a7c82 */ /* 0x000fe20008000000 */
[----:B------:R-:W-:Y:S01]  /*20b0*/  UMOV UR12, UR36 ;  /* 0x00000024000c7c82 */ /* 0x000fe20008000000 */
[----:B------:R-:W-:Y:S01]  /*20c0*/  UMOV UR9, UR33 ;  /* 0x0000002100097c82 */ /* 0x000fe20008000000 */
[----:B------:R1:W-:Y:S01]  /*20d0*/  UTMALDG.3D.MULTICAST.2CTA [UR32], [UR16], UR5, desc[UR22] ;  /* 0x00001620100073b4 */ /* 0x0003e20008211805 */
[----:B------:R-:W-:-:S02]  /*20e0*/  UMOV UR13, UR29 ;  /* 0x0000001d000d7c82 */ /* 0x000fc40008000000 */
[----:B------:R2:W-:Y:S01]  /*20f0*/  UTMALDG.3D.MULTICAST.2CTA [UR8], [UR14], UR4, desc[UR22] ;  /* 0x000016080e0073b4 */ /* 0x0005e20008211804 */
[----:B-1----:R-:W-:Y:S01]  /*2100*/  UIADD3 UR34, UPT, UPT, UR34, 0x40, URZ ;  /* 0x0000004022227890 */ /* 0x002fe2000fffe0ff */
[----:B--2---:R-:W-:Y:S01]  /*2110*/  UMOV UR4, UR7 ;  /* 0x0000000700047c82 */ /* 0x004fe20008000000 */
[----:B---3--:R-:W-:Y:S10]  /*2120*/  BRA.U UP2, `(.L_x_31) ;  /* 0xfffffffd02387547 */ /* 0x008ff4000b83ffff */
.L_x_25:
[----:B------:R-:W-:Y:S01]  /*2130*/  ULEA UR4, UR7, UR6, 0x3 ;  /* 0x0000000607047291 */ /* 0x000fe2000f8e18ff */
[----:B-1----:R-:W-:Y:S01]  /*2140*/  SHF.L.U32 R0, R12, 0x1f, RZ ;  /* 0x0000001f0c007819 */ /* 0x002fe200000006ff */
[----:B------:R-:W-:Y:S01]  /*2150*/  @!P1 SYNCS.ARRIVE.TRANS64.A1T0 RZ, [UR6+0x98], RZ ;  /* 0x000098ffffff99a7 */ /* 0x000fe20008100006 */
[----:B------:R-:W-:-:S06]  /*2160*/  UISETP.GT.AND UP0, UPT, UR43, UR41, UPT ;  /* 0x000000292b00728c */ /* 0x000fcc000bf04270 */
[----:B--2-4-:R1:W2:Y:S03]  /*2170*/  SYNCS.PHASECHK.TRANS64.TRYWAIT P0, [UR4+0x28], R0 ;  /* 0x00002800ff0075a7 */ /* 0x0142a60008001104 */
[----:B------:R-:W-:Y:S05]  /*2180*/  BRA.U !UP0, `(.L_x_32) ;  /* 0x0000000108d47547 */ /* 0x000fea000b800000 */
[----:B------:R-:W-:Y:S01]  /*2190*/  UIADD3 UR28, UPT, UPT, UR46, UR13, URZ ;  /* 0x0000000d2e1c7290 */ /* 0x000fe2000fffe0ff */
[----:B------:R-:W-:-:S11]  /*21a0*/  UMOV UR4, UR7 ;  /* 0x0000000700047c82 */ /* 0x000fd60008000000 */
.L_x_38:
[----:B------:R-:W-:Y:S01]  /*21b0*/  ULEA UR17, UR4, UR6, 0x3 ;  /* 0x0000000604117291 */ /* 0x000fe2000f8e18ff */
[----:B--2---:R-:W-:Y:S01]  /*21c0*/  @P3 MOV R2, 0x10000 ;  /* 0x0001000000023802 */ /* 0x004fe20000000f00 */
[----:B--2-4-:R-:W-:Y:S10]  /*21d0*/  @P0 BRA `(.L_x_33) ;  /* 0x00000000000c0947 */ /* 0x014ff40003800000 */
[----:B------:R-:W-:-:S04]  /*21e0*/  SHF.L.U32 R3, R12, 0x1f, RZ ;  /* 0x0000001f0c037819 */ /* 0x000fc800000006ff */
[----:B------:R-:W2:Y:S02]  /*21f0*/  SYNCS.PHASECHK.TRANS64.TRYWAIT P0, [UR17+0x28], R3 ;  /* 0x00002803ff0075a7 */ /* 0x000ea40008001111 */
[----:B--2---:R-:W-:Y:S05]  /*2200*/  @!P0 BRA `(.L_x_34) ;  /* 0x0000009800ec8947 */ /* 0x004fea0003800000 */
.L_x_33:
[----:B------:R2:W-:Y:S01]  /*2210*/  @P3 SYNCS.ARRIVE.TRANS64 RZ, [UR17], R2 ;  /* 0x00000002ffff39a7 */ /* 0x0005e20008000011 */
[----:B------:R-:W-:-:S04]  /*2220*/  ULOP3.LUT UR5, UR25, 0x2, URZ, 0xfc, !UPT ;  /* 0x0000000219057892 */ /* 0x000fc8000f8efcff */
[----:B------:R-:W-:-:S09]  /*2230*/  UISETP.NE.AND UP0, UPT, UR5, 0x2, UPT ;  /* 0x000000020500788c */ /* 0x000fd2000bf05270 */
[----:B------:R-:W-:Y:S05]  /*2240*/  BRA.U UP0, `(.L_x_35) ;  /* 0x0000000100047547 */ /* 0x000fea000b800000 */
[----:B------:R-:W-:Y:S05]  /*2250*/  BPT.TRAP 0x1 ;  /* 0x000000040000795c */ /* 0x000fea0000300000 */
.L_x_35:
[----:B------:R-:W-:Y:S04]  /*2260*/  BSSY.RECONVERGENT B0, `(.L_x_36) ;  /* 0x0000003000007945 */ /* 0x000fe80003800200 */
[----:B------:R-:W-:Y:S05]  /*2270*/  @!P2 BRA `(.L_x_37) ;  /* 0x000000000004a947 */ /* 0x000fea0003800000 */
[----:B------:R-:W-:Y:S05]  /*2280*/  BPT.TRAP 0x1 ;  /* 0x000000040000795c */ /* 0x000fea0000300000 */
.L_x_37:
[----:B------:R-:W-:Y:S05]  /*2290*/  BSYNC.RECONVERGENT B0 ;  /* 0x0000000000007941 */ /* 0x000fea0003800200 */
.L_x_36:
[----:B------:R-:W-:Y:S02]  /*22a0*/  UIADD3 UR5, UPT, UPT, UR4, 0x1, URZ ;  /* 0x0000000104057890 */ /* 0x000fe4000fffe0ff */
[----:B------:R-:W-:Y:S02]  /*22b0*/  USHF.L.U32 UR4, UR4, 0xd, URZ ;  /* 0x0000000d04047899 */ /* 0x000fe400080006ff */
[----:B------:R-:W-:Y:S02]  /*22c0*/  UISETP.NE.AND UP0, UPT, UR5, 0x5, UPT ;  /* 0x000000050500788c */ /* 0x000fe4000bf05270 */
[----:B------:R-:W-:Y:S02]  /*22d0*/  USHF.L.U32 UR18, UR13, 0x6, URZ ;  /* 0x000000060d127899 */ /* 0x000fe400080006ff */
[----:B------:R-:W-:Y:S02]  /*22e0*/  USEL UR8, URZ, 0x1, UP0 ;  /* 0x00000001ff087887 */ /* 0x000fe40008000000 */
[----:B------:R-:W-:-:S02]  /*22f0*/  USEL UR7, UR5, URZ, UP0 ;  /* 0x000000ff05077287 */ /* 0x000fc40008000000 */
[----:B------:R-:W-:Y:S02]  /*2300*/  UIADD3 UR22, UP0, UPT, UR30, 0x180, URZ ;  /* 0x000001801e167890 */ /* 0x000fe4000ff1e0ff */
[----:B------:R-:W-:Y:S01]  /*2310*/  ULEA UR5, UR7, UR6, 0x3 ;  /* 0x0000000607057291 */ /* 0x000fe2000f8e18ff */
[----:B------:R-:W-:Y:S01]  /*2320*/  LOP3.LUT R12, R12, UR8, RZ, 0x3c, !PT ;  /* 0x000000080c0c7c12 */ /* 0x000fe2000f8e3cff */
[----:B------:R-:W-:Y:S02]  /*2330*/  UIADD3 UR13, UPT, UPT, UR13, 0x1, URZ ;  /* 0x000000010d0d7890 */ /* 0x000fe4000fffe0ff */
[----:B------:R-:W-:Y:S01]  /*2340*/  UIADD3 UR14, UP1, UPT, UR30, 0x80, URZ ;  /* 0x000000801e0e7890 */ /* 0x000fe2000ff3e0ff */
[----:B-1----:R-:W-:Y:S01]  /*2350*/  SHF.L.U32 R0, R12, 0x1f, RZ ;  /* 0x0000001f0c007819 */ /* 0x002fe200000006ff */
[----:B------:R-:W-:Y:S02]  /*2360*/  UIADD3.X UR23, UPT, UPT, URZ, UR31, URZ, UP0, !UPT ;  /* 0x0000001fff177290 */ /* 0x000fe400087fe4ff */
[----:B------:R-:W-:Y:S01]  /*2370*/  UISETP.NE.AND UP0, UPT, UR13, UR28, UPT ;  /* 0x0000001c0d00728c */ /* 0x000fe2000bf05270 */
[----:B------:R3:W4:Y:S01]  /*2380*/  SYNCS.PHASECHK.TRANS64.TRYWAIT P0, [UR5+0x28], R0 ;  /* 0x00002800ff0075a7 */ /* 0x0007220008001105 */
[----:B------:R-:W-:-:S02]  /*2390*/  ULOP3.LUT UR5, UR27, UR4, URZ, 0xfc, !UPT ;  /* 0x000000041b057292 */ /* 0x000fc4000f8efcff */
[----:B------:R-:W-:Y:S02]  /*23a0*/  ULOP3.LUT UR4, UR26, UR4, URZ, 0xfc, !UPT ;  /* 0x000000041a047292 */ /* 0x000fe4000f8efcff */
[----:B------:R-:W-:Y:S02]  /*23b0*/  ULEA UR5, UR5, UR6, 0x1 ;  /* 0x0000000605057291 */ /* 0x000fe4000f8e08ff */
[----:B------:R-:W-:Y:S02]  /*23c0*/  ULEA UR4, UR4, UR6, 0x1 ;  /* 0x0000000604047291 */ /* 0x000fe4000f8e08ff */
[----:B------:R-:W-:Y:S02]  /*23d0*/  UIADD3 UR16, UPT, UPT, UR5, 0x10800, URZ ;  /* 0x0001080005107890 */ /* 0x000fe4000fffe0ff */
[----:B------:R-:W-:Y:S02]  /*23e0*/  ULOP3.LUT UR17, UR17, 0xfefffff8, URZ, 0xc0, !UPT ;  /* 0xfefffff811117892 */ /* 0x000fe4000f8ec0ff */
[----:B------:R-:W-:-:S02]  /*23f0*/  UIADD3.X UR15, UPT, UPT, URZ, UR31, URZ, UP1, !UPT ;  /* 0x0000001fff0f7290 */ /* 0x000fc40008ffe4ff */
[----:B------:R-:W-:Y:S02]  /*2400*/  UPRMT UR5, URZ, 0x5410, UR24 ;  /* 0x00005410ff057896 */ /* 0x000fe40008000018 */
[----:B------:R-:W-:Y:S02]  /*2410*/  UIADD3 UR8, UPT, UPT, UR4, 0x24800, URZ ;  /* 0x0002480004087890 */ /* 0x000fe4000fffe0ff */
[----:B------:R-:W-:Y:S01]  /*2420*/  UPRMT UR4, URZ, 0x5410, UR21 ;  /* 0x00005410ff047896 */ /* 0x000fe20008000015 */
[----:B------:R-:W-:Y:S01]  /*2430*/  UMOV UR32, 0x0 ;  /* 0x0000000000207882 */ /* 0x000fe20000000000 */
[----:B------:R-:W-:Y:S01]  /*2440*/  UMOV UR33, 0x10000000 ;  /* 0x1000000000217882 */ /* 0x000fe20000000000 */
[----:B------:R-:W-:Y:S01]  /*2450*/  UMOV UR19, UR35 ;  /* 0x0000002300137c82 */ /* 0x000fe20008000000 */
[----:B------:R-:W-:Y:S01]  /*2460*/  UMOV UR20, UR36 ;  /* 0x0000002400147c82 */ /* 0x000fe20008000000 */
[----:B------:R-:W-:Y:S01]  /*2470*/  UMOV UR12, UR36 ;  /* 0x00000024000c7c82 */ /* 0x000fe20008000000 */
[----:B------:R-:W-:Y:S01]  /*2480*/  UMOV UR9, UR17 ;  /* 0x0000001100097c82 */ /* 0x000fe20008000000 */
[----:B------:R-:W-:Y:S01]  /*2490*/  UMOV UR10, UR18 ;  /* 0x00000012000a7c82 */ /* 0x000fe20008000000 */
[----:B------:R-:W-:Y:S01]  /*24a0*/  UTMALDG.3D.MULTICAST.2CTA [UR16], [UR14], UR5, desc[UR32] ;  /* 0x000020100e0073b4 */ /* 0x000fe20008211805 */
[----:B------:R1:W-:Y:S02]  /*24b0*/  UTMALDG.3D.MULTICAST.2CTA [UR8], [UR22], UR4, desc[UR32] ;  /* 0x00002008160073b4 */ /* 0x0003e40008211804 */
[----:B-1----:R-:W-:Y:S01]  /*24c0*/  UMOV UR4, UR7 ;  /* 0x0000000700047c82 */ /* 0x002fe20008000000 */
[----:B---3--:R-:W-:Y:S05]  /*24d0*/  BRA.U UP0, `(.L_x_38) ;  /* 0xfffffffd00347547 */ /* 0x008fea000b83ffff */
.L_x_32:
[C---:B------:R-:W-:Y:S01]  /*24e0*/  LEA R3, R11.reuse, UR6, 0x3 ;  /* 0x000000060b037c11 */ /* 0x040fe2000f8e18ff */
[----:B------:R-:W-:Y:S01]  /*24f0*/  NOP ;  /* 0x0000000000007918 */ /* 0x000fe20000000000 */
[----:B-1----:R-:W-:Y:S02]  /*2500*/  SHF.L.U32 R0, R10, 0x1f, RZ ;  /* 0x0000001f0a007819 */ /* 0x002fe400000006ff */
[----:B------:R-:W-:Y:S02]  /*2510*/  LEA R5, R11, UR6, 0x4 ;  /* 0x000000060b057c11 */ /* 0x000fe4000f8e20ff */
[----:B--2-4-:R-:W1:Y:S02]  /*2520*/  SYNCS.PHASECHK.TRANS64.TRYWAIT P0, [R3+URZ+0xa0], R0 ;  /* 0x0000a000030075a7 */ /* 0x014e6400080011ff */
[----:B-1----:R-:W-:Y:S05]  /*2530*/  @!P0 BRA `(.L_x_39) ;  /* 0x0000009800388947 */ /* 0x002fea0003800000 */
.L_x_151:
[----:B------:R-:W2:Y:S01]  /*2540*/  LDS.128 R4, [R5+0x110] ;  /* 0x0001100005047984 */ /* 0x000ea20000000c00 */
[----:B------:R-:W-:Y:S01]  /*2550*/  UISETP.GE.AND UP0, UPT, UR42, 0x1, UPT ;  /* 0x000000012a00788c */ /* 0x000fe2000bf06270 */
[----:B------:R-:W-:Y:S01]  /*2560*/  @!PT LDS RZ, [RZ] ;  /* 0x00000000fffff984 */ /* 0x000fe20000000800 */
[----:B------:R-:W-:Y:S01]  /*2570*/  @!PT LDS RZ, [RZ] ;  /* 0x00000000fffff984 */ /* 0x000fe20000000800 */
[----:B------:R-:W-:Y:S01]  /*2580*/  @!PT LDS RZ, [RZ] ;  /* 0x00000000fffff984 */ /* 0x000fe20000000800 */
[----:B------:R-:W-:Y:S01]  /*2590*/  @!PT LDS RZ, [RZ] ;  /* 0x00000000fffff984 */ /* 0x000fe20000000800 */
[----:B------:R3:W-:Y:S06]  /*25a0*/  MEMBAR.ALL.CTA ;  /* 0x0000000000007992 */ /* 0x0007ec0000008000 */
[----:B---3--:R-:W3:Y:S01]  /*25b0*/  FENCE.VIEW.ASYNC.S ;  /* 0x00000000000073c6 */ /* 0x008ee20000000000 */
[----:B--2---:R-:W-:-:S13]  /*25c0*/  LOP3.LUT P0, RZ, R6, 0x1, RZ, 0xc0, !PT ;  /* 0x0000000106ff7812 */ /* 0x004fda000780c0ff */
[----:B---3--:R-:W-:Y:S01]  /*25d0*/  VOTEU.ANY UP1, P0 ;  /* 0x0000000000ff7886 */ /* 0x008fe20000020100 */
[----:B------:R-:W-:-:S13]  /*25e0*/  PLOP3.LUT P0, PT, PT, PT, UP1, 0x80, 0x8 ;  /* 0x000000000008781c */ /* 0x000fda0003f0f018 */
[----:B-1----:R-:W-:Y:S02]  /*25f0*/  @P0 LOP3.LUT R0, R5, 0xffff, RZ, 0xc0, !PT ;  /* 0x0000ffff05000812 */ /* 0x002fe400078ec0ff */
[----:B------:R-:W-:Y:S02]  /*2600*/  @P0 MOV R2, R4 ;  /* 0x0000000400020202 */ /* 0x000fe40000000f00 */
[----:B------:R-:W-:Y:S01]  /*2610*/  @P0 R2UR UR5, R0 ;  /* 0x00000000000502ca */ /* 0x000fe200000e0000 */
[----:B------:R-:W-:Y:S01]  /*2620*/  VIADD R0, R3, 0xb0 ;  /* 0x000000b003007836 */ /* 0x000fe20000000000 */
[----:B------:R-:W-:Y:S02]  /*2630*/  @P0 SHF.R.U32.HI R4, RZ, 0x10, R5 ;  /* 0x00000010ff040819 */ /* 0x000fe40000011605 */
[----:B------:R-:W-:Y:S02]  /*2640*/  @P0 R2UR UR8, R2 ;  /* 0x00000000020802ca */ /* 0x000fe400000e0000 */
[----:B------:R-:W-:-:S02]  /*2650*/  PRMT R0, RZ, 0x654, R0 ;  /* 0x00000654ff007816 */ /* 0x000fc40000000000 */
[----:B------:R-:W-:Y:S02]  /*2660*/  @P0 R2UR UR4, R4 ;  /* 0x00000000040402ca */ /* 0x000fe400000e0000 */
[----:B------:R1:W-:Y:S03]  /*2670*/  SYNCS.ARRIVE.TRANS64.RED.A1T0 RZ, [R0+URZ], RZ ;  /* 0x000000ff00ff79a7 */ /* 0x0003e600081004ff */
[----:B------:R-:W-:-:S04]  /*2680*/  @UP1 UMOV UR37, UR5 ;  /* 0x0000000500251c82 */ /* 0x000fc80008000000 */
[----:B------:R-:W-:-:S04]  /*2690*/  @UP1 UMOV UR38, UR8 ;  /* 0x0000000800261c82 */ /* 0x000fc80008000000 */
[----:B------:R-:W-:Y:S01]  /*26a0*/  @UP1 UMOV UR36, UR4 ;  /* 0x0000000400241c82 */ /* 0x000fe20008000000 */
[----:B------:R-:W-:Y:S05]  /*26b0*/  BRA.U !UP0, `(.L_x_40) ;  /* 0x0000000108d47547 */ /* 0x000fea000b800000 */
[----:B------:R-:W2:Y:S01]  /*26c0*/  LDCU.128 UR12, c[0x0][0xb10] ;  /* 0x00016200ff0c77ac */ /* 0x000ea20008000c00 */
[----:B------:R-:W3:Y:S01]  /*26d0*/  LDCU UR28, c[0x0][0xb20] ;  /* 0x00016400ff1c77ac */ /* 0x000ee20008000800 */
[----:B------:R-:W4:Y:S01]  /*26e0*/  LDCU UR20, c[0x0][0xb0c] ;  /* 0x00016180ff1477ac */ /* 0x000f220008000800 */
[----:B------:R-:W1:Y:S01]  /*26f0*/  LDCU.64 UR10, c[0x0][0xb28] ;  /* 0x00016500ff0a77ac */ /* 0x000e620008000a00 */
[----:B------:R-:W-:Y:S02]  /*2700*/  UISETP.NE.AND UP3, UPT, UR42, 0x1, UPT ;  /* 0x000000012a00788c */ /* 0x000fe4000bf65270 */
[----:B--2---:R-:W-:Y:S02]  /*2710*/  UIMAD.WIDE.U32 UR8, UR39, UR15, URZ ;  /* 0x0000000f270872a5 */ /* 0x004fe4000f8e00ff */
[----:B------:R-:W-:Y:S02]  /*2720*/  UIMAD.WIDE.U32 UR4, UR40, UR12, URZ ;  /* 0x0000000c280472a5 */ /* 0x000fe4000f8e00ff */
[----:B------:R-:W-:-:S02]  /*2730*/  UISETP.NE.AND UP0, UPT, UR14, 0x1, UPT ;  /* 0x000000010e00788c */ /* 0x000fc4000bf05270 */
[----:B------:R-:W-:Y:S01]  /*2740*/  UIMAD.WIDE.U32 UR22, UR37, UR15, URZ ;  /* 0x0000000f251672a5 */ /* 0x000fe2000f8e00ff */
[----:B------:R-:W-:Y:S02]  /*2750*/  UMOV UR8, UR9 ;  /* 0x0000000900087c82 */ /* 0x000fe40008000000 */
[----:B------:R-:W-:Y:S01]  /*2760*/  UMOV UR4, UR5 ;  /* 0x0000000500047c82 */ /* 0x000fe20008000000 */
[----:B---3--:R-:W-:Y:S02]  /*2770*/  USHF.R.U32.HI UR8, URZ, UR28, UR8 ;  /* 0x0000001cff087299 */ /* 0x008fe40008011608 */
[----:B----4-:R-:W-:Y:S02]  /*2780*/  UISETP.NE.AND UP2, UPT, UR20, 0x1, UPT ;  /* 0x000000011400788c */ /* 0x010fe4000bf45270 */
[----:B------:R-:W-:Y:S02]  /*2790*/  USHF.R.U32.HI UR4, URZ, UR13, UR4 ;  /* 0x0000000dff047299 */ /* 0x000fe40008011604 */
[----:B------:R-:W-:-:S02]  /*27a0*/  USEL UR5, UR39, UR8, !UP0 ;  /* 0x0000000827057287 */ /* 0x000fc4000c000000 */
[----:B------:R-:W-:Y:S02]  /*27b0*/  USEL UR8, UR40, UR4, !UP2 ;  /* 0x0000000428087287 */ /* 0x000fe4000d000000 */
[----:B-1----:R-:W-:Y:S01]  /*27c0*/  UIMAD.WIDE.U32 UR16, UR5, UR10, URZ ;  /* 0x0000000a051072a5 */ /* 0x002fe2000f8e00ff */
[----:B------:R-:W-:Y:S01]  /*27d0*/  UMOV UR4, UR23 ;  /* 0x0000001700047c82 */ /* 0x000fe20008000000 */
[----:B------:R-:W-:Y:S02]  /*27e0*/  UIMAD.WIDE.U32 UR18, UR38, UR12, URZ ;  /* 0x0000000c261272a5 */ /* 0x000fe4000f8e00ff */
[----:B------:R-:W-:-:S03]  /*27f0*/  UIMAD.WIDE.U32 UR22, UR8, UR10, URZ ;  /* 0x0000000a081672a5 */ /* 0x000fc6000f8e00ff */
[----:B------:R-:W-:Y:S01]  /*2800*/  UMOV UR16, UR17 ;  /* 0x0000001100107c82 */ /* 0x000fe20008000000 */
[----:B------:R-:W-:Y:S02]  /*2810*/  USHF.R.U32.HI UR4, URZ, UR28, UR4 ;  /* 0x0000001cff047299 */ /* 0x000fe40008011604 */
[----:B------:R-:W-:Y:S01]  /*2820*/  @UP3 USHF.R.U32.HI UR5, URZ, UR11, UR16 ;  /* 0x0000000bff053299 */ /* 0x000fe20008011610 */
[----:B------:R-:W-:Y:S01]  /*2830*/  UMOV UR18, UR19 ;  /* 0x0000001300127c82 */ /* 0x000fe20008000000 */
[----:B------:R-:W-:Y:S01]  /*2840*/  UMOV UR22, UR23 ;  /* 0x0000001700167c82 */ /* 0x000fe20008000000 */
[----:B------:R-:W-:Y:S02]  /*2850*/  USHF.R.U32.HI UR13, URZ, UR13, UR18 ;  /* 0x0000000dff0d7299 */ /* 0x000fe40008011612 */
[----:B------:R-:W-:Y:S02]  /*2860*/  USEL UR4, UR37, UR4, !UP0 ;  /* 0x0000000425047287 */ /* 0x000fe4000c000000 */
[----:B------:R-:W-:-:S02]  /*2870*/  @UP3 USHF.R.U32.HI UR8, URZ, UR11, UR22 ;  /* 0x0000000bff083299 */ /* 0x000fc40008011616 */
[----:B------:R-:W-:Y:S02]  /*2880*/  UIMAD UR9, UR42, UR5, URZ ;  /* 0x000000052a0972a4 */ /* 0x000fe4000f8e02ff */
[----:B------:R-:W-:Y:S02]  /*2890*/  USEL UR5, UR38, UR13, !UP2 ;  /* 0x0000000d26057287 */ /* 0x000fe4000d000000 */
[----:B------:R-:W-:Y:S02]  /*28a0*/  UIMAD UR12, UR42, UR8, URZ ;  /* 0x000000082a0c72a4 */ /* 0x000fe4000f8e02ff */
[----:B------:R-:W-:Y:S02]  /*28b0*/  UISETP.GE.AND UP0, UPT, UR4, UR9, UPT ;  /* 0x000000090400728c */ /* 0x000fe4000bf06270 */
[----:B------:R-:W-:Y:S02]  /*28c0*/  UIMAD.WIDE.U32 UR16, UR4, UR10, URZ ;  /* 0x0000000a041072a5 */ /* 0x000fe4000f8e00ff */
[----:B------:R-:W-:-:S02]  /*28d0*/  UISETP.GE.OR UP0, UPT, UR5, UR12, UP0 ;  /* 0x0000000c0500728c */ /* 0x000fc40008706670 */
        /* <DEDUP_REMOVED lines=19> */
.L_x_40:
[----:B------:R-:W2:Y:S02]  /*2a10*/  LDCU UR4, c[0x0][0xb30] ;  /* 0x00016600ff0477ac */ /* 0x000ea40008000800 */
[----:B--2---:R-:W-:-:S09]  /*2a20*/  UISETP.NE.AND UP0, UPT, UR4, 0x1, UPT ;  /* 0x000000010400788c */ /* 0x004fd2000bf05270 */
[----:B------:R-:W-:Y:S05]  /*2a30*/  BRA.U UP0, `(.L_x_41) ;  /* 0x0000000100447547 */ /* 0x000fea000b800000 */
[----:B------:R-:W2:Y:S01]  /*2a40*/  LDCU.128 UR12, c[0x0][0xb10] ;  /* 0x00016200ff0c77ac */ /* 0x000ea20008000c00 */
[----:B------:R-:W3:Y:S01]  /*2a50*/  LDCU UR10, c[0x0][0xb0c] ;  /* 0x00016180ff0a77ac */ /* 0x000ee20008000800 */
[----:B------:R-:W4:Y:S01]  /*2a60*/  LDCU UR11, c[0x0][0xb20] ;  /* 0x00016400ff0b77ac */ /* 0x000f220008000800 */
[----:B--2---:R-:W-:Y:S02]  /*2a70*/  UIMAD.WIDE.U32 UR8, UR38, UR12, URZ ;  /* 0x0000000c260872a5 */ /* 0x004fe4000f8e00ff */
[----:B------:R-:W-:Y:S02]  /*2a80*/  UIMAD.WIDE.U32 UR4, UR37, UR15, URZ ;  /* 0x0000000f250472a5 */ /* 0x000fe4000f8e00ff */
[----:B---3--:R-:W-:Y:S02]  /*2a90*/  UISETP.NE.AND UP2, UPT, UR10, 0x1, UPT ;  /* 0x000000010a00788c */ /* 0x008fe4000bf45270 */
[----:B------:R-:W-:Y:S01]  /*2aa0*/  UISETP.NE.AND UP0, UPT, UR14, 0x1, UPT ;  /* 0x000000010e00788c */ /* 0x000fe2000bf05270 */
[----:B------:R-:W-:-:S02]  /*2ab0*/  UMOV UR8, UR9 ;  /* 0x0000000900087c82 */ /* 0x000fc40008000000 */
[----:B------:R-:W-:Y:S01]  /*2ac0*/  UMOV UR4, UR5 ;  /* 0x0000000500047c82 */ /* 0x000fe20008000000 */
[----:B------:R-:W-:Y:S02]  /*2ad0*/  USHF.R.U32.HI UR13, URZ, UR13, UR8 ;  /* 0x0000000dff0d7299 */ /* 0x000fe40008011608 */
[----:B----4-:R-:W-:Y:S02]  /*2ae0*/  USHF.R.U32.HI UR4, URZ, UR11, UR4 ;  /* 0x0000000bff047299 */ /* 0x010fe40008011604 */
[----:B------:R-:W-:Y:S02]  /*2af0*/  USEL UR5, UR38, UR13, !UP2 ;  /* 0x0000000d26057287 */ /* 0x000fe4000d000000 */
[----:B------:R-:W-:-:S04]  /*2b00*/  USEL UR4, UR37, UR4, !UP0 ;  /* 0x0000000425047287 */ /* 0x000fc8000c000000 */
[----:B------:R-:W-:Y:S02]  /*2b10*/  UIADD3 UR8, UPT, UPT, UR5, -UR4, URZ ;  /* 0x8000000405087290 */ /* 0x000fe4000fffe0ff */
[----:B------:R-:W-:Y:S02]  /*2b20*/  UIADD3 UR4, UPT, UPT, -UR5, UR4, URZ ;  /* 0x0000000405047290 */ /* 0x000fe4000fffe1ff */
[----:B------:R-:W-:Y:S02]  /*2b30*/  UIMAD UR37, UR8, UR14, UR37 ;  /* 0x0000000e082572a4 */ /* 0x000fe4000f8e0225 */
[----:B------:R-:W-:-:S12]  /*2b40*/  UIMAD UR38, UR4, UR10, UR38 ;  /* 0x0000000a042672a4 */ /* 0x000fd8000f8e0226 */
.L_x_41:
[----:B------:R-:W-:Y:S01]  /*2b50*/  VIADD R11, R11, 0x1 ;  /* 0x000000010b0b7836 */ /* 0x000fe20000000000 */
[----:B------:R-:W-:Y:S01]  /*2b60*/  R2UR UR4, R152 ;  /* 0x00000000980472ca */ /* 0x000fe200000e0000 */
[----:B------:R-:W-:Y:S01]  /*2b70*/  UIADD3 UR16, UPT, UPT, UR38, UR63, URZ ;  /* 0x0000003f26107290 */ /* 0x000fe2000fffe0ff */
[----:B------:R-:W-:Y:S02]  /*2b80*/  PLOP3.LUT P1, PT, PT, PT, PT, 0x80, 0x8 ;  /* 0x000000000008781c */ /* 0x000fe40003f2f070 */
[----:B------:R-:W-:-:S04]  /*2b90*/  ISETP.NE.AND P0, PT, R11, 0x2, PT ;  /* 0x000000020b00780c */ /* 0x000fc80003f05270 */
[----:B------:R-:W-:Y:S02]  /*2ba0*/  SEL R3, RZ, 0x1, P0 ;  /* 0x00000001ff037807 */ /* 0x000fe40000000000 */
[----:B------:R-:W-:Y:S02]  /*2bb0*/  SEL R11, R11, RZ, P0 ;  /* 0x000000ff0b0b7207 */ /* 0x000fe40000000000 */
[----:B------:R-:W-:Y:S01]  /*2bc0*/  LOP3.LUT R10, R10, R3, RZ, 0x3c, !PT ;  /* 0x000000030a0a7212 */ /* 0x000fe200078e3cff */
[----:B------:R-:W-:Y:S01]  /*2bd0*/  UIADD3 UR20, UPT, UPT, UR37, UR4, URZ ;  /* 0x0000000425147290 */ /* 0x000fe2000fffe0ff */
[----:B------:R-:W-:Y:S11]  /*2be0*/  BRA.U UP1, `(.L_x_42) ;  /* 0xfffffff101087547 */ /* 0x000ff6000b83ffff */
[----:B------:R-:W-:Y:S01]  /*2bf0*/  UIADD3 UR8, UPT, UPT, UR6, 0x28, URZ ;  /* 0x0000002806087890 */ /* 0x000fe2000fffe0ff */
[----:B------:R-:W-:-:S03]  /*2c00*/  SHF.L.U32 R3, R12, 0x1f, RZ ;  /* 0x0000001f0c037819 */ /* 0x000fc600000006ff */
[----:B------:R-:W-:-:S09]  /*2c10*/  ULEA UR4, UR7, UR8, 0x3 ;  /* 0x0000000807047291 */ /* 0x000fd2000f8e18ff */
[----:B------:R-:W2:Y:S02]  /*2c20*/  SYNCS.PHASECHK.TRANS64.TRYWAIT P0, [UR4], R3 ;  /* 0x00000003ff0075a7 */ /* 0x000ea40008001104 */
[----:B--2---:R-:W-:Y:S05]  /*2c30*/  @!P0 BRA `(.L_x_43) ;  /* 0x00000090008c8947 */ /* 0x004fea0003800000 */
.L_x_153:
[----:B------:R-:W-:-:S04]  /*2c40*/  UIADD3 UR4, UPT, UPT, UR7, 0x1, URZ ;  /* 0x0000000107047890 */ /* 0x000fc8000fffe0ff */
[----:B------:R-:W-:-:S04]  /*2c50*/  UISETP.NE.AND UP0, UPT, UR4, 0x5, UPT ;  /* 0x000000050400788c */ /* 0x000fc8000bf05270 */
[----:B------:R-:W-:Y:S02]  /*2c60*/  USEL UR6, URZ, 0x1, UP0 ;  /* 0x00000001ff067887 */ /* 0x000fe40008000000 */
[----:B------:R-:W-:-:S04]  /*2c70*/  USEL UR4, UR4, URZ, UP0 ;  /* 0x000000ff04047287 */ /* 0x000fc80008000000 */
[----:B------:R-:W-:Y:S01]  /*2c80*/  ULEA UR5, UR4, UR8, 0x3 ;  /* 0x0000000804057291 */ /* 0x000fe2000f8e18ff */
[----:B------:R-:W-:-:S04]  /*2c90*/  LOP3.LUT R2, R12, UR6, RZ, 0x3c, !PT ;  /* 0x000000060c027c12 */ /* 0x000fc8000f8e3cff */
[----:B-1----:R-:W-:-:S04]  /*2ca0*/  SHF.L.U32 R3, R2, 0x1f, RZ ;  /* 0x0000001f02037819 */ /* 0x002fc800000006ff */
[----:B------:R-:W1:Y:S02]  /*2cb0*/  SYNCS.PHASECHK.TRANS64.TRYWAIT P0, [UR5], R3 ;  /* 0x00000003ff0075a7 */ /* 0x000e640008001105 */
[----:B-1----:R-:W-:Y:S05]  /*2cc0*/  @!P0 BRA `(.L_x_44) ;  /* 0x0000009000808947 */ /* 0x002fea0003800000 */
.L_x_155:
        /* <DEDUP_REMOVED lines=9> */
.L_x_157:
        /* <DEDUP_REMOVED lines=9> */
.L_x_159:
[----:B------:R-:W-:-:S04]  /*2df0*/  UIADD3 UR4, UPT, UPT, UR4, 0x1, URZ ;  /* 0x0000000104047890 */ /* 0x000fc8000fffe0ff */
[----:B------:R-:W-:-:S04]  /*2e00*/  UISETP.NE.AND UP0, UPT, UR4, 0x5, UPT ;  /* 0x000000050400788c */ /* 0x000fc8000bf05270 */
[----:B------:R-:W-:Y:S02]  /*2e10*/  USEL UR5, URZ, 0x1, UP0 ;  /* 0x00000001ff057887 */ /* 0x000fe40008000000 */
[----:B------:R-:W-:-:S04]  /*2e20*/  USEL UR4, UR4, URZ, UP0 ;  /* 0x000000ff04047287 */ /* 0x000fc80008000000 */
[----:B------:R-:W-:Y:S01]  /*2e30*/  ULEA UR4, UR4, UR8, 0x3 ;  /* 0x0000000804047291 */ /* 0x000fe2000f8e18ff */
[----:B-1----:R-:W-:-:S04]  /*2e40*/  LOP3.LUT R3, R2, UR5, RZ, 0x3c, !PT ;  /* 0x0000000502037c12 */ /* 0x002fc8000f8e3cff */
[----:B------:R-:W-:Y:S01]  /*2e50*/  SHF.L.U32 R3, R3, 0x1f, RZ ;  /* 0x0000001f03037819 */ /* 0x000fe200000006ff */
[----:B------:R-:W-:-:S07]  /*2e60*/  IMAD.U32 R0, RZ, RZ, UR4 ;  /* 0x00000004ff007e24 */ /* 0x000fce000f8e00ff */
.L_x_47:
[----:B-1----:R1:W2:Y:S02]  /*2e70*/  SYNCS.PHASECHK.TRANS64.TRYWAIT P0, [R0+URZ], R3 ;  /* 0x00000003000075a7 */ /* 0x0022a400080011ff */
[----:B--2---:R-:W-:Y:S05]  /*2e80*/  @!P0 NANOSLEEP.SYNCS 0x989680 ;  /* 0x009896800000895d */ /* 0x004fea0003900000 */
[----:B------:R-:W2:Y:S02]  /*2e90*/  @!P0 SYNCS.PHASECHK.TRANS64 P0, [R0+URZ], R3 ;  /* 0x00000003000085a7 */ /* 0x000ea400080010ff */
[----:B--2---:R-:W-:Y:S05]  /*2ea0*/  @P0 EXIT ;  /* 0x000000000000094d */ /* 0x004fea0003800000 */
[----:B------:R-:W-:Y:S05]  /*2eb0*/  BRA `(.L_x_47) ;  /* 0xfffffffc00ec7947 */ /* 0x000fea000383ffff */
.L_x_22:
[----:B------:R-:W-:-:S04]  /*2ec0*/  UISETP.NE.AND UP0, UPT, UR47, URZ, UPT ;  /* 0x000000ff2f00728c */ /* 0x000fc8000bf05270 */
[----:B------:R-:W-:-:S09]  /*2ed0*/  UISETP.NE.OR UP0, UPT, UR25, 0x1, UP0 ;  /* 0x000000011900788c */ /* 0x000fd20008705670 */
[----:B------:R-:W-:Y:S05]  /*2ee0*/  BRA.U UP0, `(.L_x_48) ;  /* 0x0000000500487547 */ /* 0x000fea000b800000 */
[----:B------:R-:W-:Y:S01]  /*2ef0*/  ISETP.GE.U32.AND P2, PT, R0, 0x10, PT ;  /* 0x000000100000780c */ /* 0x000fe20003f46070 */
[----:B------:R-:W-:Y:S01]  /*2f00*/  IMAD.MOV.U32 R12, RZ, RZ, 0x1 ;  /* 0x00000001ff0c7424 */ /* 0x000fe200078e00ff */
[----:B------:R-:W-:Y:S02]  /*2f10*/  CS2R R10, SRZ ;  /* 0x00000000000a7805 */ /* 0x000fe4000001ff00 */
[----:B------:R-:W-:Y:S01]  /*2f20*/  CS2R R8, SRZ ;  /* 0x0000000000087805 */ /* 0x000fe2000001ff00 */
[----:B------:R-:W-:Y:S01]  /*2f30*/  UMOV UR6, 0x400 ;  /* 0x0000040000067882 */ /* 0x000fe20000000000 */
[----:B------:R-:W-:Y:S01]  /*2f40*/  UMOV UR5, URZ ;  /* 0x000000ff00057c82 */ /* 0x000fe20008000000 */
[----:B------:R-:W-:-:S12]  /*2f50*/  ULEA UR6, UR47, UR6, 0x18 ;  /* 0x000000062f067291 */ /* 0x000fd8000f8ec0ff */
.L_x_52:
[----:B------:R-:W-:Y:S02]  /*2f60*/  LEA R2, R8, UR6, 0x3 ;  /* 0x0000000608027c11 */ /* 0x000fe4000f8e18ff */
[----:B------:R-:W-:-:S03]  /*2f70*/  SHF.L.U32 R5, R9, 0x1f, RZ ;  /* 0x0000001f09057819 */ /* 0x000fc600000006ff */
[----:B------:R-:W-:Y:S01]  /*2f80*/  VIADD R4, R2, 0xf0 ;  /* 0x000000f002047836 */ /* 0x000fe20000000000 */
[----:B------:R-:W1:Y:S02]  /*2f90*/  SYNCS.PHASECHK.TRANS64.TRYWAIT P0, [R2+URZ+0xe0], R5 ;  /* 0x0000e005020075a7 */ /* 0x000e6400080011ff */
[----:B-1----:R-:W-:Y:S05]  /*2fa0*/  @!P0 BRA `(.L_x_49) ;  /* 0x0000009000108947 */ /* 0x002fea0003800000 */
.L_x_160:
[----:B------:R-:W-:Y:S01]  /*2fb0*/  ULEA UR4, UR5, UR6, 0x3 ;  /* 0x0000000605047291 */ /* 0x000fe2000f8e18ff */
[----:B------:R-:W-:Y:S02]  /*2fc0*/  PRMT R4, RZ, 0x654, R4 ;  /* 0x00000654ff047816 */ /* 0x000fe40000000004 */
[----:B-1----:R-:W-:Y:S01]  /*2fd0*/  SHF.L.U32 R5, R12, 0x1f, RZ ;  /* 0x0000001f0c057819 */ /* 0x002fe200000006ff */
[----:B------:R-:W-:Y:S01]  /*2fe0*/  UIADD3 UR7, UPT, UPT, UR4, 0xa0, URZ ;  /* 0x000000a004077890 */ /* 0x000fe2000fffe0ff */
[----:B------:R1:W-:Y:S05]  /*2ff0*/  SYNCS.ARRIVE.TRANS64.RED.A1T0 RZ, [R4+URZ], RZ ;  /* 0x000000ff04ff79a7 */ /* 0x0003ea00081004ff */
[----:B------:R-:W-:Y:S01]  /*3000*/  IMAD.U32 R7, RZ, RZ, UR7 ;  /* 0x00000007ff077e24 */ /* 0x000fe2000f8e00ff */
[----:B------:R-:W2:Y:S04]  /*3010*/  SYNCS.PHASECHK.TRANS64.TRYWAIT P0, [UR4+0xb0], R5 ;  /* 0x0000b005ff0075a7 */ /* 0x000ea80008001104 */
[----:B------:R-:W-:Y:S01]  /*3020*/  PRMT R6, R0, 0x654, R7 ;  /* 0x0000065400067816 */ /* 0x000fe20000000007 */
[----:B-1----:R-:W-:Y:S01]  /*3030*/  @!P2 IMAD.MOV.U32 R4, RZ, RZ, 0x10 ;  /* 0x00000010ff04a424 */ /* 0x002fe200078e00ff */
[----:B--2---:R-:W-:Y:S06]  /*3040*/  @!P0 BRA `(.L_x_50) ;  /* 0x0000008c00fc8947 */ /* 0x004fec0003800000 */
.L_x_162:
[----:B------:R-:W-:Y:S01]  /*3050*/  ULEA UR8, UR5, UR6, 0x4 ;  /* 0x0000000605087291 */ /* 0x000fe2000f8e20ff */
[----:B------:R-:W-:Y:S01]  /*3060*/  SEL R3, R6, R3, !P2 ;  /* 0x0000000306037207 */ /* 0x000fe20005000000 */
[----:B------:R-:W-:Y:S01]  /*3070*/  UIADD3 UR9, UPT, UPT, UR4, 0xa0, URZ ;  /* 0x000000a004097890 */ /* 0x000fe2000fffe0ff */
[----:B-1----:R-:W-:Y:S01]  /*3080*/  LEA R2, R11, UR6, 0x3 ;  /* 0x000000060b027c11 */ /* 0x002fe2000f8e18ff */
[----:B------:R-:W-:Y:S01]  /*3090*/  UIADD3 UR8, UPT, UPT, UR8, 0x110, URZ ;  /* 0x0000011008087890 */ /* 0x000fe2000fffe0ff */
[----:B------:R-:W-:Y:S01]  /*30a0*/  SHF.L.U32 R5, R10, 0x1f, RZ ;  /* 0x0000001f0a057819 */ /* 0x000fe200000006ff */
[----:B------:R1:W-:Y:S01]  /*30b0*/  @!P2 SYNCS.ARRIVE.TRANS64.RED RZ, [R3+URZ], R4 ;  /* 0x0000000403ffa9a7 */ /* 0x0003e200080004ff */
[----:B------:R-:W-:Y:S01]  /*30c0*/  UIADD3 UR4, UPT, UPT, UR5, 0x1, URZ ;  /* 0x0000000105047890 */ /* 0x000fe2000fffe0ff */
[----:B------:R-:W-:-:S03]  /*30d0*/  VIADD R8, R8, 0x1 ;  /* 0x0000000108087836 */ /* 0x000fc60000000000 */
[----:B------:R-:W-:Y:S02]  /*30e0*/  UISETP.NE.AND UP0, UPT, UR4, 0x2, UPT ;  /* 0x000000020400788c */ /* 0x000fe4000bf05270 */
[----:B------:R-:W-:Y:S06]  /*30f0*/  UGETNEXTWORKID.BROADCAST [UR8], [UR9] ;  /* 0x00000000080073ca */ /* 0x000fec0008000100 */
[----:B------:R-:W-:Y:S01]  /*3100*/  USEL UR7, URZ, 0x1, UP0 ;  /* 0x00000001ff077887 */ /* 0x000fe20008000000 */
[----:B------:R-:W-:Y:S01]  /*3110*/  ISETP.NE.AND P0, PT, R8, 0x2, PT ;  /* 0x000000020800780c */ /* 0x000fe20003f05270 */
[----:B------:R-:W-:Y:S01]  /*3120*/  USEL UR5, UR4, URZ, UP0 ;  /* 0x000000ff04057287 */ /* 0x000fe20008000000 */
[----:B------:R-:W2:Y:S03]  /*3130*/  SYNCS.PHASECHK.TRANS64.TRYWAIT P1, [R2+URZ+0xa0], R5 ;  /* 0x0000a005020075a7 */ /* 0x000ea600080211ff */
[----:B------:R-:W-:Y:S01]  /*3140*/  LOP3.LUT R12, R12, UR7, RZ, 0x3c, !PT ;  /* 0x000000070c0c7c12 */ /* 0x000fe2000f8e3cff */
[----:B-12---:R-:W-:Y:S07]  /*3150*/  @!P1 BRA `(.L_x_51) ;  /* 0x0000008c00d09947 */ /* 0x006fee0003800000 */
.L_x_163:
[C---:B------:R-:W-:Y:S01]  /*3160*/  LEA R4, R11.reuse, UR6, 0x4 ;  /* 0x000000060b047c11 */ /* 0x040fe2000f8e20ff */
[----:B-1----:R-:W-:Y:S01]  /*3170*/  VIADD R2, R2, 0xb0 ;  /* 0x000000b002027836 */ /* 0x002fe20000000000 */
[----:B------:R-:W-:Y:S01]  /*3180*/  SEL R8, R8, RZ, P0 ;  /* 0x000000ff08087207 */ /* 0x000fe20000000000 */
[----:B------:R-:W-:-:S03]  /*3190*/  VIADD R11, R11, 0x1 ;  /* 0x000000010b0b7836 */ /* 0x000fc60000000000 */
[----:B------:R-:W1:Y:S01]  /*31a0*/  LDS.128 R4, [R4+0x110] ;  /* 0x0001100004047984 */ /* 0x000e620000000c00 */
[----:B------:R-:W-:Y:S02]  /*31b0*/  PRMT R2, RZ, 0x654, R2 ;  /* 0x00000654ff027816 */ /* 0x000fe40000000002 */
[C---:B------:R-:W-:Y:S01]  /*31c0*/  ISETP.NE.AND P1, PT, R11.reuse, 0x2, PT ;  /* 0x000000020b00780c */ /* 0x040fe20003f25270 */
[----:B------:R-:W-:Y:S01]  /*31d0*/  @!PT LDS RZ, [RZ] ;  /* 0x00000000fffff984 */ /* 0x000fe20000000800 */
[----:B------:R-:W-:Y:S01]  /*31e0*/  @!PT LDS RZ, [RZ] ;  /* 0x00000000fffff984 */ /* 0x000fe20000000800 */
[----:B------:R-:W-:Y:S01]  /*31f0*/  @!PT LDS RZ, [RZ] ;  /* 0x00000000fffff984 */ /* 0x000fe20000000800 */
[----:B------:R-:W-:Y:S01]  /*3200*/  @!PT LDS RZ, [RZ] ;  /* 0x00000000fffff984 */ /* 0x000fe20000000800 */
[----:B------:R2:W-:Y:S06]  /*3210*/  MEMBAR.ALL.CTA ;  /* 0x0000000000007992 */ /* 0x0005ec0000008000 */
[----:B--2---:R-:W2:Y:S01]  /*3220*/  FENCE.VIEW.ASYNC.S ;  /* 0x00000000000073c6 */ /* 0x004ea20000000000 */
[----:B------:R-:W-:Y:S01]  /*3230*/  SEL R11, R11, RZ, P1 ;  /* 0x000000ff0b0b7207 */ /* 0x000fe20000800000 */
[----:B--2---:R2:W-:Y:S01]  /*3240*/  SYNCS.ARRIVE.TRANS64.RED.A1T0 RZ, [R2+URZ], RZ ;  /* 0x000000ff02ff79a7 */ /* 0x0045e200081004ff */
[----:B-1----:R-:W-:-:S02]  /*3250*/  LOP3.LUT P3, RZ, R6, 0x1, RZ, 0xc0, !PT ;  /* 0x0000000106ff7812 */ /* 0x002fc4000786c0ff */
[----:B------:R-:W-:-:S04]  /*3260*/  SEL R5, RZ, 0x1, P1 ;  /* 0x00000001ff057807 */ /* 0x000fc80000800000 */
[----:B------:R-:W-:Y:S02]  /*3270*/  LOP3.LUT R10, R10, R5, RZ, 0x3c, !PT ;  /* 0x000000050a0a7212 */ /* 0x000fe400078e3cff */
[----:B--2---:R-:W-:-:S04]  /*3280*/  SEL R2, RZ, 0x1, P0 ;  /* 0x00000001ff027807 */ /* 0x004fc80000000000 */
[----:B------:R-:W-:Y:S01]  /*3290*/  LOP3.LUT R9, R9, R2, RZ, 0x3c, !PT ;  /* 0x0000000209097212 */ /* 0x000fe200078e3cff */
[----:B------:R-:W-:Y:S06]  /*32a0*/  @P3 BRA `(.L_x_52) ;  /* 0xfffffffc002c3947 */ /* 0x000fec000383ffff */
[----:B------:R-:W-:Y:S01]  /*32b0*/  ULEA UR4, UR5, UR6, 0x3 ;  /* 0x0000000605047291 */ /* 0x000fe2000f8e18ff */
[----:B------:R-:W-:-:S08]  /*32c0*/  SHF.L.U32 R3, R12, 0x1f, RZ ;  /* 0x0000001f0c037819 */ /* 0x000fd000000006ff */
[----:B------:R-:W1:Y:S02]  /*32d0*/  SYNCS.PHASECHK.TRANS64 P0, [UR4+0xb0], R3 ;  /* 0x0000b003ff0075a7 */ /* 0x000e640008001004 */
[----:B-1----:R-:W-:Y:S05]  /*32e0*/  @P0 BRA `(.L_x_53) ;  /* 0x0000000000080947 */ /* 0x002fea0003800000 */
[----:B------:R-:W1:Y:S02]  /*32f0*/  SYNCS.PHASECHK.TRANS64.TRYWAIT P0, [UR4+0xb0], R3 ;  /* 0x0000b003ff0075a7 */ /* 0x000e640008001104 */
[----:B-1----:R-:W-:Y:S05]  /*3300*/  @!P0 BRA `(.L_x_54) ;  /* 0x0000008c00788947 */ /* 0x002fea0003800000 */
.L_x_53:
[----:B------:R-:W-:-:S04]  /*3310*/  UIADD3 UR7, UPT, UPT, UR5, 0x1, URZ ;  /* 0x0000000105077890 */ /* 0x000fc8000fffe0ff */
[----:B------:R-:W-:-:S04]  /*3320*/  UISETP.NE.AND UP0, UPT, UR7, 0x2, UPT ;  /* 0x000000020700788c */ /* 0x000fc8000bf05270 */
[----:B------:R-:W-:Y:S02]  /*3330*/  USEL UR8, URZ, 0x1, UP0 ;  /* 0x00000001ff087887 */ /* 0x000fe40008000000 */
[----:B------:R-:W-:-:S04]  /*3340*/  USEL UR7, UR7, URZ, UP0 ;  /* 0x000000ff07077287 */ /* 0x000fc80008000000 */
[----:B------:R-:W-:Y:S01]  /*3350*/  ULEA UR7, UR7, UR6, 0x3 ;  /* 0x0000000607077291 */ /* 0x000fe2000f8e18ff */
[----:B-1----:R-:W-:-:S04]  /*3360*/  LOP3.LUT R3, R12, UR8, RZ, 0x3c, !PT ;  /* 0x000000080c037c12 */ /* 0x002fc8000f8e3cff */
[----:B------:R-:W-:-:S04]  /*3370*/  SHF.L.U32 R0, R3, 0x1f, RZ ;  /* 0x0000001f03007819 */ /* 0x000fc800000006ff */
[----:B------:R-:W1:Y:S02]  /*3380*/  SYNCS.PHASECHK.TRANS64 P0, [UR7+0xb0], R0 ;  /* 0x0000b000ff0075a7 */ /* 0x000e640008001007 */
[----:B-1----:R-:W-:Y:S05]  /*3390*/  @P0 EXIT ;  /* 0x000000000000094d */ /* 0x002fea0003800000 */
[----:B------:R-:W-:Y:S02]  /*33a0*/  SHF.L.U32 R3, R3, 0x1f, RZ ;  /* 0x0000001f03037819 */ /* 0x000fe400000006ff */
[----:B------:R-:W-:-:S07]  /*33b0*/  MOV R0, UR7 ;  /* 0x0000000700007c02 */ /* 0x000fce0008000f00 */
.L_x_55:
[----:B-1----:R1:W2:Y:S02]  /*33c0*/  SYNCS.PHASECHK.TRANS64.TRYWAIT P0, [R0+URZ+0xb0], R3 ;  /* 0x0000b003000075a7 */ /* 0x0022a400080011ff */
[----:B--2---:R-:W-:Y:S05]  /*33d0*/  @!P0 NANOSLEEP.SYNCS 0x989680 ;  /* 0x009896800000895d */ /* 0x004fea0003900000 */
[----:B------:R-:W2:Y:S02]  /*33e0*/  @!P0 SYNCS.PHASECHK.TRANS64 P0, [R0+URZ+0xb0], R3 ;  /* 0x0000b003000085a7 */ /* 0x000ea400080010ff */
[----:B--2---:R-:W-:Y:S05]  /*33f0*/  @P0 EXIT ;  /* 0x000000000000094d */ /* 0x004fea0003800000 */
[----:B------:R-:W-:Y:S05]  /*3400*/  BRA `(.L_x_55) ;  /* 0xfffffffc00ec7947 */ /* 0x000fea000383ffff */
.L_x_48:
[----:B------:R-:W-:Y:S05]  /*3410*/  BRA.U UP4, `(.L_x_56) ;  /* 0x0000001104907547 */ /* 0x000fea000b800000 */
[----:B------:R-:W-:Y:S01]  /*3420*/  UMOV UR4, 0x40 ;  /* 0x0000004000047882 */ /* 0x000fe20000000000 */
[----:B------:R-:W-:Y:S01]  /*3430*/  NOP ;  /* 0x0000000000007918 */ /* 0x000fe20000000000 */
[----:B------:R-:W-:Y:S01]  /*3440*/  ULEA UR5, UR47, UR4, 0x18 ;  /* 0x000000042f057291 */ /* 0x000fe2000f8ec0ff */
[----:B------:R-:W-:Y:S02]  /*3450*/  UMOV UR6, 0x400 ;  /* 0x0000040000067882 */ /* 0x000fe40000000000 */
[----:B------:R-:W-:-:S06]  /*3460*/  ULEA UR6, UR47, UR6, 0x18 ;  /* 0x000000062f067291 */ /* 0x000fcc000f8ec0ff */
[----:B------:R-:W1:Y:S02]  /*3470*/  LDS.U8 R0, [UR5+0x1c] ;  /* 0x00001c05ff007984 */ /* 0x000e640008000000 */
[----:B-1----:R-:W-:-:S13]  /*3480*/  ISETP.NE.AND P0, PT, R0, RZ, PT ;  /* 0x000000ff0000720c */ /* 0x002fda0003f05270 */
[----:B------:R-:W-:Y:S05]  /*3490*/  @P0 BRA `(.L_x_57) ;  /* 0x0000000400080947 */ /* 0x000fea0003800000 */
[----:B------:R-:W-:Y:S02]  /*34a0*/  UISETP.NE.U32.AND UP1, UPT, UR46, 0x1, UPT ;  /* 0x000000012e00788c */ /* 0x000fe4000bf25070 */
[----:B------:R-:W-:-:S07]  /*34b0*/  UIADD3 UR7, UPT, UPT, UR5, 0x8, URZ ;  /* 0x0000000805077890 */ /* 0x000fce000fffe0ff */
[----:B------:R-:W-:Y:S05]  /*34c0*/  BRA.U !UP1, `(.L_x_58) ;  /* 0x00000001099c7547 */ /* 0x000fea000b800000 */
[----:B------:R-:W-:Y:S01]  /*34d0*/  ELECT P0, URZ, PT ;  /* 0x0000000000ff782f */ /* 0x000fe20003800000 */
[----:B------:R-:W-:-:S12]  /*34e0*/  BSSY B0, `(.L_x_58) ;  /* 0x0000025000007945 */ /* 0x000fd80003800000 */
[----:B------:R-:W-:Y:S05]  /*34f0*/  @!P0 BRA `(.L_x_59) ;  /* 0x00000000008c8947 */ /* 0x000fea0003800000 */
[----:B------:R-:W-:-:S05]  /*3500*/  UMOV UR4, 0x10 ;  /* 0x0000001000047882 */ /* 0x000fca0000000000 */
[----:B------:R-:W-:Y:S04]  /*3510*/  DEPBAR.LE SB1, 0x36 ;  /* 0x00009d800000791a */ /* 0x000fe80000000000 */
[----:B------:R-:W1:Y:S02]  /*3520*/  UTCATOMSWS.2CTA.FIND_AND_SET.ALIGN UP0, UR4, UR4 ;  /* 0x00000004000475e3 */ /* 0x000e640008200800 */
[----:B-1----:R-:W-:Y:S01]  /*3530*/  MOV R11, UR4 ;  /* 0x00000004000b7c02 */ /* 0x002fe20008000f00 */
[----:B------:R-:W-:Y:S06]  /*3540*/  BRA.U UP0, `(.L_x_60) ;  /* 0x0000000100187547 */ /* 0x000fec000b800000 */
.L_x_61:
[----:B------:R-:W-:Y:S05]  /*3550*/  NANOSLEEP 0x64 ;  /* 0x000000640000795d */ /* 0x000fea0003800000 */
[----:B------:R-:W-:-:S05]  /*3560*/  UMOV UR4, 0x10 ;  /* 0x0000001000047882 */ /* 0x000fca0000000000 */
[----:B------:R-:W-:Y:S04]  /*3570*/  DEPBAR.LE SB1, 0x36 ;  /* 0x00009d800000791a */ /* 0x000fe80000000000 */
[----:B------:R-:W1:Y:S02]  /*3580*/  UTCATOMSWS.2CTA.FIND_AND_SET.ALIGN UP0, UR4, UR4 ;  /* 0x00000004000475e3 */ /* 0x000e640008200800 */
[----:B-1----:R-:W-:Y:S01]  /*3590*/  MOV R11, UR4 ;  /* 0x00000004000b7c02 */ /* 0x002fe20008000f00 */
[----:B------:R-:W-:Y:S05]  /*35a0*/  BRA.U !UP0, `(.L_x_61) ;  /* 0xfffffffd08e87547 */ /* 0x000fea000b83ffff */
.L_x_60:
[----:B------:R-:W1:Y:S01]  /*35b0*/  LDS R7, [UR5+0x10] ;  /* 0x00001005ff077984 */ /* 0x000e620008000800 */
[----:B------:R-:W-:Y:S01]  /*35c0*/  IMAD.U32 R5, RZ, RZ, UR6 ;  /* 0x00000006ff057e24 */ /* 0x000fe2000f8e00ff */
[----:B------:R-:W-:-:S03]  /*35d0*/  MOV R4, UR45 ;  /* 0x0000002d00047c02 */ /* 0x000fc60008000f00 */
[----:B------:R-:W-:Y:S01]  /*35e0*/  VIADD R5, R5, 0x130 ;  /* 0x0000013005057836 */ /* 0x000fe20000000000 */
[----:B-1----:R-:W-:-:S04]  /*35f0*/  SHF.L.U32 R7, R7, 0x1f, RZ ;  /* 0x0000001f07077819 */ /* 0x002fc800000006ff */
[----:B------:R-:W1:Y:S02]  /*3600*/  SYNCS.PHASECHK.TRANS64.TRYWAIT P0, [UR5+0x8], R7 ;  /* 0x00000807ff0075a7 */ /* 0x000e640008001105 */
[----:B-1----:R-:W-:Y:S05]  /*3610*/  @P0 BRA `(.L_x_62) ;  /* 0x0000000000080947 */ /* 0x002fea0003800000 */
[----:B------:R-:W1:Y:S02]  /*3620*/  SYNCS.PHASECHK.TRANS64.TRYWAIT P0, [UR5+0x8], R7 ;  /* 0x00000807ff0075a7 */ /* 0x000e640008001105 */
[----:B-1----:R-:W-:Y:S05]  /*3630*/  @!P0 BRA `(.L_x_63) ;  /* 0x0000008800c48947 */ /* 0x002fea0003800000 */
.L_x_62:
[----:B-1----:R-:W-:Y:S01]  /*3640*/  HFMA2 R0, -RZ, RZ, 0, 5.9604644775390625e-08 ;  /* 0x00000001ff007431 */ /* 0x002fe200000001ff */
[----:B------:R-:W-:Y:S01]  /*3650*/  UPRMT UR4, UR45, 0x654, UR7 ;  /* 0x000006542d047896 */ /* 0x000fe20008000007 */
[----:B------:R-:W-:Y:S01]  /*3660*/  IMAD.MOV.U32 R8, RZ, RZ, 0xffff ;  /* 0x0000ffffff087424 */ /* 0x000fe200078e00ff */
[----:B------:R-:W-:Y:S01]  /*3670*/  PRMT R4, R4, 0x654, R5 ;  /* 0x0000065404047816 */ /* 0x000fe20000000005 */
[----:B------:R-:W-:Y:S02]  /*3680*/  IMAD.MOV.U32 R6, RZ, RZ, 0x4 ;  /* 0x00000004ff067424 */ /* 0x000fe400078e00ff */
[----:B------:R-:W-:Y:S01]  /*3690*/  IMAD.SHL.U32 R9, R11, 0x20, RZ ;  /* 0x000000200b097824 */ /* 0x000fe200078e00ff */
[----:B------:R-:W-:Y:S02]  /*36a0*/  MOV R5, UR4 ;  /* 0x0000000400057c02 */ /* 0x000fe40008000f00 */
[-C--:B------:R-:W-:Y:S01]  /*36b0*/  SHF.L.U32 R8, R8, R11.reuse, RZ ;  /* 0x0000000b08087219 */ /* 0x080fe200000006ff */
[----:B------:R1:W-:Y:S01]  /*36c0*/  SYNCS.ARRIVE.TRANS64.RED RZ, [UR4], R6 ;  /* 0x00000006ffff79a7 */ /* 0x0003e20008000404 */
[----:B------:R-:W-:Y:S01]  /*36d0*/  SHF.L.U32 R7, R0, R11, RZ ;  /* 0x0000000b00077219 */ /* 0x000fe200000006ff */
[----:B------:R1:W-:Y:S04]  /*36e0*/  STS [UR6+0x130], R9 ;  /* 0x00013009ff007988 */ /* 0x0003e80008000806 */
[----:B------:R1:W-:Y:S04]  /*36f0*/  STAS [R4.64], R11 ;  /* 0x0000000b04007dbd */ /* 0x0003e8000c0008ff */
[----:B------:R1:W-:Y:S04]  /*3700*/  ATOMS.OR RZ, [UR5+0x14], R8 ;  /* 0x00001408ffff798c */ /* 0x0003e8000b000005 */
[----:B------:R1:W-:Y:S04]  /*3710*/  ATOMS.OR RZ, [UR5+0x18], R7 ;  /* 0x00001807ffff798c */ /* 0x0003e8000b000005 */
[----:B------:R1:W-:Y:S02]  /*3720*/  ATOMS.XOR RZ, [UR5+0x10], R0 ;  /* 0x00001000ffff798c */ /* 0x0003e4000b800005 */
.L_x_59:
[----:B------:R-:W-:Y:S05]  /*3730*/  BSYNC B0 ;  /* 0x0000000000007941 */ /* 0x000fea0003800000 */
.L_x_58:
[----:B------:R-:W-:Y:S05]  /*3740*/  BRA.U UP1, `(.L_x_64) ;  /* 0x00000001016c7547 */ /* 0x000fea000b800000 */
[----:B------:R-:W-:-:S03]  /*3750*/  UMOV UR4, 0xffffffff ;  /* 0xffffffff00047882 */ /* 0x000fc60000000000 */
[----:B------:R-:W-:Y:S05]  /*3760*/  BRA.DIV UR4, `(.L_x_65) ;  /* 0x0000008a04907947 */ /* 0x000fea000b800000 */
[----:B------:R-:W-:-:S13]  /*3770*/  ELECT P6, URZ, PT ;  /* 0x0000000000ff782f */ /* 0x000fda00038c0000 */
.L_x_167:
[----:B------:R-:W-:Y:S05]  /*3780*/  @!P6 BRA `(.L_x_64) ;  /* 0x00000000005ce947 */ /* 0x000fea0003800000 */
[----:B-1----:R-:W1:Y:S02]  /*3790*/  LDS R5, [UR5+0x10] ;  /* 0x00001005ff057984 */ /* 0x002e640008000800 */
[----:B-1----:R-:W-:-:S04]  /*37a0*/  SHF.L.U32 R5, R5, 0x1f, RZ ;  /* 0x0000001f05057819 */ /* 0x002fc800000006ff */
[----:B------:R-:W1:Y:S02]  /*37b0*/  SYNCS.PHASECHK.TRANS64.TRYWAIT P0, [UR5+0x8], R5 ;  /* 0x00000805ff0075a7 */ /* 0x000e640008001105 */
[----:B-1----:R-:W-:Y:S05]  /*37c0*/  @P0 BRA `(.L_x_66) ;  /* 0x0000000000080947 */ /* 0x002fea0003800000 */
[----:B------:R-:W1:Y:S02]  /*37d0*/  SYNCS.PHASECHK.TRANS64.TRYWAIT P0, [UR5+0x8], R5 ;  /* 0x00000805ff0075a7 */ /* 0x000e640008001105 */
[----:B-1----:R-:W-:Y:S05]  /*37e0*/  @!P0 BRA `(.L_x_67) ;  /* 0x0000008800908947 */ /* 0x002fea0003800000 */
.L_x_66:
[----:B------:R-:W2:Y:S01]  /*37f0*/  LDS R7, [UR6+0x130] ;  /* 0x00013006ff077984 */ /* 0x000ea20008000800 */
[----:B-1----:R-:W-:Y:S02]  /*3800*/  HFMA2 R0, -RZ, RZ, 0, 5.9604644775390625e-08 ;  /* 0x00000001ff007431 */ /* 0x002fe400000001ff */
[----:B------:R-:W-:Y:S01]  /*3810*/  IMAD.MOV.U32 R4, RZ, RZ, 0xffff ;  /* 0x0000ffffff047424 */ /* 0x000fe200078e00ff */
[----:B------:R-:W-:Y:S01]  /*3820*/  UPRMT UR4, UR45, 0x654, UR7 ;  /* 0x000006542d047896 */ /* 0x000fe20008000007 */
[----:B--2---:R-:W-:-:S03]  /*3830*/  IMAD.SHL.U32 R5, R7, 0x20, RZ ;  /* 0x0000002007057824 */ /* 0x004fc600078e00ff */
[-C--:B------:R-:W-:Y:S02]  /*3840*/  SHF.L.U32 R4, R4, R7.reuse, RZ ;  /* 0x0000000704047219 */ /* 0x080fe400000006ff */
[----:B------:R-:W-:Y:S01]  /*3850*/  SHF.L.U32 R7, R0, R7, RZ ;  /* 0x0000000700077219 */ /* 0x000fe200000006ff */
[----:B------:R2:W-:Y:S04]  /*3860*/  STS [UR6+0x130], R5 ;  /* 0x00013005ff007988 */ /* 0x0005e80008000806 */
[----:B------:R2:W-:Y:S04]  /*3870*/  ATOMS.OR RZ, [UR5+0x14], R4 ;  /* 0x00001404ffff798c */ /* 0x0005e8000b000005 */
[----:B------:R2:W-:Y:S01]  /*3880*/  ATOMS.OR RZ, [UR5+0x18], R7 ;  /* 0x00001807ffff798c */ /* 0x0005e2000b000005 */
[----:B------:R-:W-:Y:S03]  /*3890*/  SYNCS.ARRIVE.TRANS64.RED.A1T0 RZ, [UR4], RZ ;  /* 0x000000ffffff79a7 */ /* 0x000fe60008100404 */
[----:B------:R2:W-:Y:S01]  /*38a0*/  ATOMS.XOR RZ, [UR5+0x10], R0 ;  /* 0x00001000ffff798c */ /* 0x0005e2000b800005 */
[----:B------:R-:W-:Y:S05]  /*38b0*/  BRA `(.L_x_64) ;  /* 0x0000000000107947 */ /* 0x000fea0003800000 */
.L_x_57:
[----:B------:R-:W-:Y:S02]  /*38c0*/  MOV R0, 0xffffffff ;  /* 0xffffffff00007802 */ /* 0x000fe40000000f00 */
[----:B------:R-:W-:-:S03]  /*38d0*/  MOV R4, 0x3900 ;  /* 0x0000390000047802 */ /* 0x000fc60000000f00 */
[----:B------:R1:W-:Y:S04]  /*38e0*/  STS [UR6+0x130], R0 ;  /* 0x00013000ff007988 */ /* 0x0003e80008000806 */
[----:B-1---5:R-:W-:Y:S05]  /*38f0*/  CALL.REL.NOINC `($__internal_1_$__cuda_sm10x_tcgen05_guardrail_trap_phase_invalid_during_alloc) ;  /* 0x0000009000347944 */ /* 0x022fea0003c00000 */
.L_x_64:
[----:B------:R-:W-:Y:S05]  /*3900*/  WARPSYNC.ALL ;  /* 0x0000000000007948 */ /* 0x000fea0003800000 */
[----:B------:R-:W3:Y:S01]  /*3910*/  S2UR UR4, SR_CgaCtaId ;  /* 0x00000000000479c3 */ /* 0x000ee20000008800 */
[----:B------:R-:W-:Y:S01]  /*3920*/  UMOV UR26, 0x400 ;  /* 0x00000400001a7882 */ /* 0x000fe20000000000 */
[----:B------:R-:W-:-:S06]  /*3930*/  NOP ;  /* 0x0000000000007918 */ /* 0x000fcc0000000000 */
[----:B------:R-:W-:Y:S06]  /*3940*/  BAR.ARV 0x6, 0xa0 ;  /* 0x0182800000007b1d */ /* 0x000fec0000002000 */
[----:B------:R-:W4:Y:S01]  /*3950*/  LDCU UR6, c[0x0][0x38c] ;  /* 0x00007180ff0677ac */ /* 0x000f220008000800 */
[----:B------:R-:W-:Y:S01]  /*3960*/  LOP3.LUT R3, R3, 0xffff, RZ, 0xc0, !PT ;  /* 0x0000ffff03037812 */ /* 0x000fe200078ec0ff */
[----:B-1----:R-:W-:Y:S01]  /*3970*/  IMAD.MOV.U32 R9, RZ, RZ, 0x1 ;  /* 0x00000001ff097424 */ /* 0x002fe200078e00ff */
[----:B------:R-:W-:Y:S01]  /*3980*/  LOP3.LUT R2, R2, 0xffff, RZ, 0xc0, !PT ;  /* 0x0000ffff02027812 */ /* 0x000fe200078ec0ff */
[----:B------:R-:W-:Y:S01]  /*3990*/  IMAD.MOV.U32 R8, RZ, RZ, RZ ;  /* 0x000000ffff087224 */ /* 0x000fe200078e00ff */
[----:B------:R-:W-:Y:S01]  /*39a0*/  R2UR UR28, R3 ;  /* 0x00000000031c72ca */ /* 0x000fe200000e0000 */
[----:B------:R-:W-:Y:S01]  /*39b0*/  UMOV UR32, URZ ;  /* 0x000000ff00207c82 */ /* 0x000fe20008000000 */
[----:B------:R-:W-:-:S02]  /*39c0*/  R2UR UR42, R2 ;  /* 0x00000000022a72ca */ /* 0x000fc400000e0000 */
[----:B------:R-:W-:Y:S01]  /*39d0*/  CS2R R2, SRZ ;  /* 0x0000000000027805 */ /* 0x000fe2000001ff00 */
[----:B------:R-:W-:Y:S01]  /*39e0*/  UMOV UR23, URZ ;  /* 0x000000ff00177c82 */ /* 0x000fe20008000000 */
[----:B---3--:R-:W-:Y:S01]  /*39f0*/  ULEA UR26, UR4, UR26, 0x18 ;  /* 0x0000001a041a7291 */ /* 0x008fe2000f8ec0ff */
[----:B------:R-:W-:Y:S01]  /*3a00*/  UMOV UR22, URZ ;  /* 0x000000ff00167c82 */ /* 0x000fe20008000000 */
[----:B------:R-:W-:Y:S02]  /*3a10*/  UISETP.NE.AND UP3, UPT, UR46, URZ, UPT ;  /* 0x000000ff2e00728c */ /* 0x000fe4000bf65270 */
[----:B------:R-:W-:Y:S02]  /*3a20*/  UIADD3 UR5, UPT, UPT, UR26, 0x10800, URZ ;  /* 0x000108001a057890 */ /* 0x000fe4000fffe0ff */
[----:B------:R-:W-:-:S03]  /*3a30*/  UIADD3 UR4, UPT, UPT, UR26, 0x24800, URZ ;  /* 0x000248001a047890 */ /* 0x000fc6000fffe0ff */
[----:B--2---:R-:W1:Y:S01]  /*3a40*/  LDS R0, [UR26+0x130] ;  /* 0x0001301aff007984 */ /* 0x004e620008000800 */
[----:B----4-:R-:W-:Y:S02]  /*3a50*/  UIADD3 UR6, UPT, UPT, UR6, 0x3f, URZ ;  /* 0x0000003f06067890 */ /* 0x010fe4000fffe0ff */
[----:B------:R-:W-:Y:S02]  /*3a60*/  USHF.R.U32.HI UR5, URZ, 0x4, UR5 ;  /* 0x00000004ff057899 */ /* 0x000fe40008011605 */
[----:B------:R-:W-:Y:S02]  /*3a70*/  USHF.R.S32.HI UR33, URZ, 0x1f, UR6 ;  /* 0x0000001fff217899 */ /* 0x000fe40008011406 */
[----:B------:R-:W-:Y:S02]  /*3a80*/  USHF.R.U32.HI UR4, URZ, 0x4, UR4 ;  /* 0x00000004ff047899 */ /* 0x000fe40008011604 */
[----:B------:R-:W-:Y:S02]  /*3a90*/  ULEA.HI UR33, UR33, UR6, URZ, 0x6 ;  /* 0x0000000621217291 */ /* 0x000fe4000f8f30ff */
[----:B------:R-:W-:-:S02]  /*3aa0*/  ULOP3.LUT UR5, UR5, 0x3fff, URZ, 0xc0, !UPT ;  /* 0x00003fff05057892 */ /* 0x000fc4000f8ec0ff */
[----:B------:R-:W-:Y:S02]  /*3ab0*/  USHF.R.S32.HI UR33, URZ, 0x6, UR33 ;  /* 0x00000006ff217899 */ /* 0x000fe40008011421 */
[----:B------:R-:W-:Y:S02]  /*3ac0*/  ULOP3.LUT UR30, UR4, 0x3fff, URZ, 0xc0, !UPT ;  /* 0x00003fff041e7892 */ /* 0x000fe4000f8ec0ff */
[----:B------:R-:W-:Y:S01]  /*3ad0*/  UISETP.LT.AND UP0, UPT, UR33, 0x1, UPT ;  /* 0x000000012100788c */ /* 0x000fe2000bf01270 */
[----:B------:R-:W-:Y:S01]  /*3ae0*/  UMOV UR40, 0x0 ;  /* 0x0000000000287882 */ /* 0x000fe20000000000 */
[----:B------:R-:W-:Y:S01]  /*3af0*/  UMOV UR41, 0x10400490 ;  /* 0x1040049000297882 */ /* 0x000fe20000000000 */
[----:B------:R-:W-:Y:S02]  /*3b00*/  ULOP3.LUT UR29, UR5, 0x10000, URZ, 0xfc, !UPT ;  /* 0x00010000051d7892 */ /* 0x000fe4000f8efcff */
[----:B------:R-:W-:Y:S02]  /*3b10*/  ULOP3.LUT UR30, UR30, 0x10000, URZ, 0xfc, !UPT ;  /* 0x000100001e1e7892 */ /* 0x000fe4000f8efcff */
[----:B------:R-:W-:Y:S01]  /*3b20*/  USEL UR43, UR33, 0x1, !UP0 ;  /* 0x00000001212b7887 */ /* 0x000fe2000c000000 */
[----:B------:R-:W-:Y:S01]  /*3b30*/  UMOV UR38, 0x0 ;  /* 0x0000000000267882 */ /* 0x000fe20000000000 */
[----:B------:R-:W-:Y:S01]  /*3b40*/  UMOV UR39, 0x10400490 ;  /* 0x1040049000277882 */ /* 0x000fe20000000000 */
[----:B------:R-:W-:Y:S01]  /*3b50*/  UMOV UR36, 0x0 ;  /* 0x0000000000247882 */ /* 0x000fe20000000000 */
[----:B------:R-:W-:Y:S01]  /*3b60*/  UMOV UR37, 0x10400490 ;  /* 0x1040049000257882 */ /* 0x000fe20000000000 */
[----:B------:R-:W-:Y:S01]  /*3b70*/  UMOV UR34, 0x0 ;  /* 0x0000000000227882 */ /* 0x000fe20000000000 */
[----:B------:R-:W-:Y:S01]  /*3b80*/  UMOV UR35, 0x10400490 ;  /* 0x1040049000237882 */ /* 0x000fe20000000000 */
[----:B-1----:R-:W-:-:S15]  /*3b90*/  R2UR UR44, R0 ;  /* 0x00000000002c72ca */ /* 0x002fde00000e0000 */
.L_x_75:
[C---:B------:R-:W-:Y:S02]  /*3ba0*/  LEA R0, R8.reuse, UR26, 0x3 ;  /* 0x0000001a08007c11 */ /* 0x040fe4000f8e18ff */
[----:B------:R-:W-:Y:S02]  /*3bb0*/  SHF.L.U32 R5, R3, 0x1f, RZ ;  /* 0x0000001f03057819 */ /* 0x000fe400000006ff */
[----:B------:R-:W-:Y:S02]  /*3bc0*/  LEA R4, R8, UR26, 0x4 ;  /* 0x0000001a08047c11 */ /* 0x000fe4000f8e20ff */
[----:B------:R-:W1:Y:S02]  /*3bd0*/  SYNCS.PHASECHK.TRANS64.TRYWAIT P0, [R0+URZ+0xa0], R5 ;  /* 0x0000a005000075a7 */ /* 0x000e6400080011ff */
[----:B-1-3--:R-:W-:Y:S05]  /*3be0*/  @!P0 BRA `(.L_x_68) ;  /* 0x0000008400a88947 */ /* 0x00afea0003800000 */
.L_x_168:
[----:B-1----:R-:W1:Y:S01]  /*3bf0*/  LDS.128 R4, [R4+0x110] ;  /* 0x0001100004047984 */ /* 0x002e620000000c00 */
[----:B------:R-:W-:Y:S02]  /*3c00*/  VIADD R0, R0, 0xb0 ;  /* 0x000000b000007836 */ /* 0x000fe40000000000 */
[----:B------:R-:W-:Y:S01]  /*3c10*/  VIADD R8, R8, 0x1 ;  /* 0x0000000108087836 */ /* 0x000fe20000000000 */
[----:B------:R-:W-:Y:S01]  /*3c20*/  @!PT LDS RZ, [RZ] ;  /* 0x00000000fffff984 */ /* 0x000fe20000000800 */
[----:B------:R-:W-:Y:S01]  /*3c30*/  @!PT LDS RZ, [RZ] ;  /* 0x00000000fffff984 */ /* 0x000fe20000000800 */
[----:B------:R-:W-:Y:S01]  /*3c40*/  @!PT LDS RZ, [RZ] ;  /* 0x00000000fffff984 */ /* 0x000fe20000000800 */
[----:B------:R-:W-:Y:S01]  /*3c50*/  @!PT LDS RZ, [RZ] ;  /* 0x00000000fffff984 */ /* 0x000fe20000000800 */
[----:B------:R2:W-:Y:S06]  /*3c60*/  MEMBAR.ALL.CTA ;  /* 0x0000000000007992 */ /* 0x0005ec0000008000 */
[----:B--2---:R-:W2:Y:S01]  /*3c70*/  FENCE.VIEW.ASYNC.S ;  /* 0x00000000000073c6 */ /* 0x004ea20000000000 */
[----:B------:R-:W-:-:S04]  /*3c80*/  PRMT R0, RZ, 0x654, R0 ;  /* 0x00000654ff007816 */ /* 0x000fc80000000000 */
[----:B--2---:R2:W-:Y:S01]  /*3c90*/  SYNCS.ARRIVE.TRANS64.RED.A1T0 RZ, [R0+URZ], RZ ;  /* 0x000000ff00ff79a7 */ /* 0x0045e200081004ff */
[----:B-1----:R-:W-:Y:S01]  /*3ca0*/  LOP3.LUT P1, RZ, R6, 0x1, RZ, 0xc0, !PT ;  /* 0x0000000106ff7812 */ /* 0x002fe2000782c0ff */
[----:B--2---:R-:W-:-:S12]  /*3cb0*/  BRA.U UP3, `(.L_x_69) ;  /* 0x0000000503087547 */ /* 0x004fd8000b800000 */
[----:B------:R-:W1:Y:S01]  /*3cc0*/  LDCU UR4, c[0x0][0x38c] ;  /* 0x00007180ff0477ac */ /* 0x000e620008000800 */
[----:B------:R-:W-:Y:S02]  /*3cd0*/  PLOP3.LUT P2, PT, PT, PT, PT, 0x80, 0x8 ;  /* 0x000000000008781c */ /* 0x000fe40003f4f070 */
[----:B------:R-:W-:Y:S01]  /*3ce0*/  SHF.L.U32 R5, R9, 0x1f, RZ ;  /* 0x0000001f09057819 */ /* 0x000fe200000006ff */
[----:B------:R-:W-:Y:S02]  /*3cf0*/  ULEA UR31, UR32, UR26, 0x3 ;  /* 0x0000001a201f7291 */ /* 0x000fe4000f8e18ff */
[----:B------:R-:W-:Y:S02]  /*3d00*/  ULEA UR11, UR32, UR44, 0x8 ;  /* 0x0000002c200b7291 */ /* 0x000fe4000f8e40ff */
[----:B-1----:R-:W-:-:S06]  /*3d10*/  UISETP.GE.AND UP0, UPT, UR4, 0x1, UPT ;  /* 0x000000010400788c */ /* 0x002fcc000bf06270 */
[----:B------:R-:W-:-:S05]  /*3d20*/  PLOP3.LUT P0, PT, PT, PT, UP0, 0x80, 0x8 ;  /* 0x000000000008781c */ /* 0x000fca0003f0f008 */
[----:B------:R-:W-:-:S08]  /*3d30*/  @UP0 ULEA UR4, UR23, UR26, 0x3 ;  /* 0x0000001a17040291 */ /* 0x000fd0000f8e18ff */
[----:B------:R-:W-:-:S04]  /*3d40*/  @P0 SHF.L.U32 R0, R2, 0x1f, RZ ;  /* 0x0000001f02000819 */ /* 0x000fc800000006ff */
[----:B------:R1:W2:Y:S01]  /*3d50*/  @P0 SYNCS.PHASECHK.TRANS64.TRYWAIT P2, [UR4], R0 ;  /* 0x00000000ff0005a7 */ /* 0x0002a20008041104 */
[----:B------:R-:W3:Y:S02]  /*3d60*/  SYNCS.PHASECHK.TRANS64.TRYWAIT P0, [UR31+0xd0], R5 ;  /* 0x0000d005ff0075a7 */ /* 0x000ee4000800111f */
[----:B-123--:R-:W-:Y:S05]  /*3d70*/  @!P0 BRA `(.L_x_70) ;  /* 0x0000008400588947 */ /* 0x00efea0003800000 */
.L_x_170:
[----:B------:R-:W-:Y:S01]  /*3d80*/  UMOV UR27, UR22 ;  /* 0x00000016001b7c82 */ /* 0x000fe20008000000 */
[----:B------:R-:W-:Y:S05]  /*3d90*/  BRA.U !UP0, `(.L_x_71) ;  /* 0x0000000108c07547 */ /* 0x000fea000b800000 */
[----:B------:R-:W-:Y:S02]  /*3da0*/  UIADD3 UR27, UPT, UPT, UR43, UR22, URZ ;  /* 0x000000162b1b7290 */ /* 0x000fe4000fffe0ff */
[----:B------:R-:W-:Y:S01]  /*3db0*/  UPLOP3.LUT UP2, UPT, UPT, UPT, UPT, 0x40, 0x4 ;  /* 0x000000000004789c */ /* 0x000fe20003f4e870 */
[----:B------:R-:W-:Y:S01]  /*3dc0*/  UMOV UR24, UR33 ;  /* 0x0000002100187c82 */ /* 0x000fe20008000000 */
[----:B------:R-:W-:-:S09]  /*3dd0*/  UMOV UR10, UR23 ;  /* 0x00000017000a7c82 */ /* 0x000fd20008000000 */
.L_x_74:
[----:B--2---:R-:W-:Y:S01]  /*3de0*/  ULEA UR5, UR10, UR26, 0x3 ;  /* 0x0000001a0a057291 */ /* 0x004fe2000f8e18ff */
[----:B---3--:R-:W-:Y:S11]  /*3df0*/  @P2 BRA `(.L_x_72) ;  /* 0x00000000000c2947 */ /* 0x008ff60003800000 */
[----:B-1----:R-:W-:Y:S04]  /*3e00*/  SHF.L.U32 R5, R2, 0x1f, RZ ;  /* 0x0000001f02057819 */ /* 0x002fe800000006ff */
[----:B------:R-:W1:Y:S02]  /*3e10*/  SYNCS.PHASECHK.TRANS64.TRYWAIT P0, [UR5], R5 ;  /* 0x00000005ff0075a7 */ /* 0x000e640008001105 */
[----:B-1----:R-:W-:Y:S05]  /*3e20*/  @!P0 BRA `(.L_x_73) ;  /* 0x0000008400448947 */ /* 0x002fea0003800000 */
.L_x_72:
[----:B------:R-:W-:Y:S01]  /*3e30*/  UISETP.NE.AND UP0, UPT, UR24, 0x1, UPT ;  /* 0x000000011800788c */ /* 0x000fe2000bf05270 */
[----:B------:R-:W-:Y:S01]  /*3e40*/  PLOP3.LUT P2, PT, PT, PT, PT, 0x80, 0x8 ;  /* 0x000000000008781c */ /* 0x000fe20003f4f070 */
[----:B------:R-:W-:Y:S02]  /*3e50*/  UIADD3 UR4, UPT, UPT, UR10, 0x1, URZ ;  /* 0x000000010a047890 */ /* 0x000fe4000fffe0ff */
[----:B------:R-:W-:Y:S02]  /*3e60*/  UIADD3 UR25, UPT, UPT, UR5, 0x28, URZ ;  /* 0x0000002805197890 */ /* 0x000fe4000fffe0ff */
[----:B------:R-:W-:Y:S01]  /*3e70*/  UISETP.NE.AND UP1, UPT, UR4, 0x5, UPT ;  /* 0x000000050400788c */ /* 0x000fe2000bf25270 */
[----:B------:R-:W-:Y:S01]  /*3e80*/  PLOP3.LUT P0, PT, PT, PT, UP0, 0x80, 0x8 ;  /* 0x000000000008781c */ /* 0x000fe20003f0f008 */
[----:B------:R-:W-:Y:S02]  /*3e90*/  UIADD3 UR22, UPT, UPT, UR22, 0x1, URZ ;  /* 0x0000000116167890 */ /* 0x000fe4000fffe0ff */
[----:B------:R-:W-:Y:S02]  /*3ea0*/  USEL UR6, URZ, 0x1, UP1 ;  /* 0x00000001ff067887 */ /* 0x000fe40008800000 */
[----:B------:R-:W-:Y:S02]  /*3eb0*/  USEL UR23, UR4, URZ, UP1 ;  /* 0x000000ff04177287 */ /* 0x000fe40008800000 */
[----:B------:R-:W-:Y:S02]  /*3ec0*/  UIADD3 UR24, UPT, UPT, UR24, -0x1, URZ ;  /* 0xffffffff18187890 */ /* 0x000fe4000fffe0ff */
[----:B------:R-:W-:Y:S01]  /*3ed0*/  @UP0 ULEA UR4, UR23, UR26, 0x3 ;  /* 0x0000001a17040291 */ /* 0x000fe2000f8e18ff */
[----:B------:R-:W-:Y:S01]  /*3ee0*/  LOP3.LUT R2, R2, UR6, RZ, 0x3c, !PT ;  /* 0x0000000602027c12 */ /* 0x000fe2000f8e3cff */
[----:B------:R-:W-:Y:S02]  /*3ef0*/  ULEA UR6, UR10, UR30, 0xa ;  /* 0x0000001e0a067291 */ /* 0x000fe4000f8e50ff */
[----:B------:R-:W-:Y:S01]  /*3f00*/  UISETP.NE.AND UP0, UPT, UR22, UR27, UPT ;  /* 0x0000001b1600728c */ /* 0x000fe2000bf05270 */
[----:B-1----:R-:W-:Y:S01]  /*3f10*/  @P0 SHF.L.U32 R0, R2, 0x1f, RZ ;  /* 0x0000001f02000819 */ /* 0x002fe200000006ff */
[----:B------:R-:W-:Y:S02]  /*3f20*/  UIADD3 UR20, UPT, UPT, UR6, 0x2, URZ ;  /* 0x0000000206147890 */ /* 0x000fe4000fffe0ff */
[----:B------:R-:W-:Y:S01]  /*3f30*/  UIADD3 UR16, UPT, UPT, UR6, 0x4, URZ ;  /* 0x0000000406107890 */ /* 0x000fe2000fffe0ff */
[----:B------:R2:W3:Y:S01]  /*3f40*/  @P0 SYNCS.PHASECHK.TRANS64.TRYWAIT P2, [UR4], R0 ;  /* 0x00000000ff0005a7 */ /* 0x0004e20008041104 */
[----:B------:R-:W-:Y:S02]  /*3f50*/  ULEA UR4, UR10, UR29, 0xa ;  /* 0x0000001d0a047291 */ /* 0x000fe4000f8e50ff */
[----:B------:R-:W-:Y:S02]  /*3f60*/  UIADD3 UR12, UPT, UPT, UR6, 0x6, URZ ;  /* 0x00000006060c7890 */ /* 0x000fe4000fffe0ff */
[----:B------:R-:W-:Y:S02]  /*3f70*/  UIADD3 UR18, UPT, UPT, UR4, 0x2, URZ ;  /* 0x0000000204127890 */ /* 0x000fe4000fffe0ff */
[----:B------:R-:W-:Y:S02]  /*3f80*/  UIADD3 UR14, UPT, UPT, UR4, 0x4, URZ ;  /* 0x00000004040e7890 */ /* 0x000fe4000fffe0ff */
[----:B------:R-:W-:Y:S01]  /*3f90*/  UIADD3 UR8, UPT, UPT, UR4, 0x6, URZ ;  /* 0x0000000604087890 */ /* 0x000fe2000fffe0ff */
[----:B------:R-:W-:Y:S01]  /*3fa0*/  UMOV UR7, 0x40004040 ;  /* 0x4000404000077882 */ /* 0x000fe20000000000 */
[----:B------:R-:W-:Y:S01]  /*3fb0*/  UMOV UR5, 0x40004040 ;  /* 0x4000404000057882 */ /* 0x000fe20000000000 */
[----:B------:R-:W-:Y:S01]  /*3fc0*/  UMOV UR21, 0x40004040 ;  /* 0x4000404000157882 */ /* 0x000fe20000000000 */
[----:B------:R2:W-:Y:S01]  /*3fd0*/  UTCHMMA.2CTA gdesc[UR4], gdesc[UR6], tmem[UR11], tmem[UR40], idesc[UR41], UP2 ;  /* 0x00ff2806040075ea */ /* 0x0005e2000920000b */
[----:B------:R-:W-:Y:S01]  /*3fe0*/  UPLOP3.LUT UP2, UPT, UPT, UPT, UPT, 0x80, 0x8 ;  /* 0x000000000008789c */ /* 0x000fe20003f4f070 */
[----:B------:R-:W-:Y:S01]  /*3ff0*/  UMOV UR19, 0x40004040 ;  /* 0x4000404000137882 */ /* 0x000fe20000000000 */
[----:B------:R-:W-:Y:S01]  /*4000*/  UMOV UR17, 0x40004040 ;  /* 0x4000404000117882 */ /* 0x000fe20000000000 */
[----:B------:R2:W-:Y:S01]  /*4010*/  UTCHMMA.2CTA gdesc[UR18], gdesc[UR20], tmem[UR11], tmem[UR38], idesc[UR39], UPT ;  /* 0x00ff2614120075ea */ /* 0x0005e2000ba0000b */
[----:B------:R-:W-:Y:S01]  /*4020*/  UMOV UR15, 0x40004040 ;  /* 0x40004040000f7882 */ /* 0x000fe20000000000 */
[----:B------:R-:W-:Y:S01]  /*4030*/  UMOV UR13, 0x40004040 ;  /* 0x40004040000d7882 */ /* 0x000fe20000000000 */
[----:B------:R-:W-:Y:S01]  /*4040*/  UMOV UR9, 0x40004040 ;  /* 0x4000404000097882 */ /* 0x000fe20000000000 */
[----:B------:R2:W-:Y:S01]  /*4050*/  UTCHMMA.2CTA gdesc[UR14], gdesc[UR16], tmem[UR11], tmem[UR36], idesc[UR37], UPT ;  /* 0x00ff24100e0075ea */ /* 0x0005e2000ba0000b */
[----:B------:R2:W-:Y:S01]  /*4060*/  UTCHMMA.2CTA gdesc[UR8], gdesc[UR12], tmem[UR11], tmem[UR34], idesc[UR35], UPT ;  /* 0x00ff220c080075ea */ /* 0x0005e2000ba0000b */
[----:B------:R2:W-:Y:S01]  /*4070*/  UTCBAR.2CTA.MULTICAST [UR25], URZ, UR28 ;  /* 0x000000ff190073e9 */ /* 0x0005e2000820081c */
[----:B------:R-:W-:Y:S01]  /*4080*/  UMOV UR10, UR23 ;  /* 0x00000017000a7c82 */ /* 0x000fe20008000000 */
[----:B------:R-:W-:Y:S05]  /*4090*/  BRA.U UP0, `(.L_x_74) ;  /* 0xfffffffd00507547 */ /* 0x000fea000b83ffff */
.L_x_71:
[----:B--2---:R-:W-:Y:S01]  /*40a0*/  UIADD3 UR4, UPT, UPT, UR31, 0xc0, URZ ;  /* 0x000000c01f047890 */ /* 0x004fe2000fffe0ff */
[----:B------:R-:W-:-:S08]  /*40b0*/  UMOV UR22, UR27 ;  /* 0x0000001b00167c82 */ /* 0x000fd00008000000 */
[----:B------:R2:W-:Y:S01]  /*40c0*/  UTCBAR.2CTA.MULTICAST [UR4], URZ, UR42 ;  /* 0x000000ff040073e9 */ /* 0x0005e2000820082a */
[----:B------:R-:W-:Y:S02]  /*40d0*/  NOP ;  /* 0x0000000000007918 */ /* 0x000fe40000000000 */
.L_x_69:
[----:B--2---:R-:W-:Y:S01]  /*40e0*/  UIADD3 UR4, UPT, UPT, UR32, 0x1, URZ ;  /* 0x0000000120047890 */ /* 0x004fe2000fffe0ff */
[----:B------:R-:W-:-:S03]  /*40f0*/  ISETP.NE.AND P0, PT, R8, 0x2, PT ;  /* 0x000000020800780c */ /* 0x000fc60003f05270 */
[----:B------:R-:W-:Y:S01]  /*4100*/  UISETP.NE.AND UP0, UPT, UR4, 0x2, UPT ;  /* 0x000000020400788c */ /* 0x000fe2000bf05270 */
[----:B-1----:R-:W-:Y:S02]  /*4110*/  SEL R0, RZ, 0x1, P0 ;  /* 0x00000001ff007807 */ /* 0x002fe40000000000 */
[----:B------:R-:W-:Y:S01]  /*4120*/  SEL R8, R8, RZ, P0 ;  /* 0x000000ff08087207 */ /* 0x000fe20000000000 */
[----:B------:R-:W-:Y:S01]  /*4130*/  USEL UR5, URZ, 0x1, UP0 ;  /* 0x00000001ff057887 */ /* 0x000fe20008000000 */
[----:B------:R-:W-:Y:S01]  /*4140*/  LOP3.LUT R3, R3, R0, RZ, 0x3c, !PT ;  /* 0x0000000003037212 */ /* 0x000fe200078e3cff */
[----:B------:R-:W-:-:S04]  /*4150*/  USEL UR32, UR4, URZ, UP0 ;  /* 0x000000ff04207287 */ /* 0x000fc80008000000 */
[----:B------:R-:W-:Y:S01]  /*4160*/  LOP3.LUT R9, R9, UR5, RZ, 0x3c, !PT ;  /* 0x0000000509097c12 */ /* 0x000fe2000f8e3cff */
[----:B------:R-:W-:Y:S07]  /*4170*/  @P1 BRA `(.L_x_75) ;  /* 0xfffffff800881947 */ /* 0x000fee000383ffff */
[----:B------:R-:W1:Y:S01]  /*4180*/  S2UR UR8, SR_CgaCtaId ;  /* 0x00000000000879c3 */ /* 0x000e620000008800 */
[----:B------:R-:W-:Y:S01]  /*4190*/  ELECT P0, URZ, PT ;  /* 0x0000000000ff782f */ /* 0x000fe20003800000 */
[----:B------:R-:W-:Y:S01]  /*41a0*/  HFMA2 R0, -RZ, RZ, 0, 5.9604644775390625e-08 ;  /* 0x00000001ff007431 */ /* 0x000fe200000001ff */
[----:B------:R-:W-:-:S05]  /*41b0*/  UMOV UR4, 0x40 ;  /* 0x0000004000047882 */ /* 0x000fca0000000000 */
[----:B------:R-:W-:Y:S01]  /*41c0*/  UVIRTCOUNT.DEALLOC.SMPOOL 0x80 ;  /* 0x000000800000784c */ /* 0x000fe20000000000 */
[----:B------:R-:W-:Y:S02]  /*41d0*/  UISETP.NE.AND UP0, UPT, UR46, URZ, UPT ;  /* 0x000000ff2e00728c */ /* 0x000fe4000bf05270 */
[----:B-1----:R-:W-:-:S09]  /*41e0*/  ULEA UR8, UR8, UR4, 0x18 ;  /* 0x0000000408087291 */ /* 0x002fd2000f8ec0ff */
[----:B------:R1:W-:Y:S01]  /*41f0*/  @P0 STS.U8 [UR8+0x1c], R0 ;  /* 0x00001c00ff000988 */ /* 0x0003e20008000008 */
[----:B------:R-:W-:Y:S05]  /*4200*/  BRA.U UP0, `(.L_x_76) ;  /* 0x0000000100587547 */ /* 0x000fea000b800000 */
[----:B------:R-:W-:Y:S01]  /*4210*/  UIADD3 UR5, UPT, UPT, UR26, 0xd0, URZ ;  /* 0x000000d01a057890 */ /* 0x000fe2000fffe0ff */
[----:B------:R-:W-:-:S03]  /*4220*/  SHF.L.U32 R3, R9, 0x1f, RZ ;  /* 0x0000001f09037819 */ /* 0x000fc600000006ff */
[----:B------:R-:W-:-:S09]  /*4230*/  ULEA UR4, UR32, UR5, 0x3 ;  /* 0x0000000520047291 */ /* 0x000fd2000f8e18ff */
[----:B------:R-:W2:Y:S02]  /*4240*/  SYNCS.PHASECHK.TRANS64.TRYWAIT P0, [UR4], R3 ;  /* 0x00000003ff0075a7 */ /* 0x000ea40008001104 */
[----:B--2---:R-:W-:Y:S05]  /*4250*/  @!P0 BRA `(.L_x_77) ;  /* 0x0000008000508947 */ /* 0x004fea0003800000 */
.L_x_173:
[----:B------:R-:W-:-:S04]  /*4260*/  UIADD3 UR4, UPT, UPT, UR32, 0x1, URZ ;  /* 0x0000000120047890 */ /* 0x000fc8000fffe0ff */
[----:B------:R-:W-:-:S04]  /*4270*/  UISETP.NE.AND UP1, UPT, UR4, 0x2, UPT ;  /* 0x000000020400788c */ /* 0x000fc8000bf25270 */
[----:B------:R-:W-:Y:S02]  /*4280*/  USEL UR6, URZ, 0x1, UP1 ;  /* 0x00000001ff067887 */ /* 0x000fe40008800000 */
[----:B------:R-:W-:-:S04]  /*4290*/  USEL UR4, UR4, URZ, UP1 ;  /* 0x000000ff04047287 */ /* 0x000fc80008800000 */
[----:B------:R-:W-:Y:S01]  /*42a0*/  ULEA UR4, UR4, UR5, 0x3 ;  /* 0x0000000504047291 */ /* 0x000fe2000f8e18ff */
[----:B-1----:R-:W-:-:S04]  /*42b0*/  LOP3.LUT R3, R9, UR6, RZ, 0x3c, !PT ;  /* 0x0000000609037c12 */ /* 0x002fc8000f8e3cff */
[----:B------:R-:W-:Y:S01]  /*42c0*/  SHF.L.U32 R3, R3, 0x1f, RZ ;  /* 0x0000001f03037819 */ /* 0x000fe200000006ff */
[----:B------:R-:W-:-:S04]  /*42d0*/  IMAD.U32 R0, RZ, RZ, UR4 ;  /* 0x00000004ff007e24 */ /* 0x000fc8000f8e00ff */
[----:B------:R1:W2:Y:S03]  /*42e0*/  SYNCS.PHASECHK.TRANS64.TRYWAIT P0, [R0+URZ], R3 ;  /* 0x00000003000075a7 */ /* 0x0002a600080011ff */
[----:B--2---:R-:W-:Y:S05]  /*42f0*/  @!P0 NANOSLEEP.SYNCS 0x989680 ;  /* 0x009896800000895d */ /* 0x004fea0003900000 */
[----:B------:R-:W2:Y:S02]  /*4300*/  @!P0 SYNCS.PHASECHK.TRANS64 P0, [R0+URZ], R3 ;  /* 0x00000003000085a7 */ /* 0x000ea400080010ff */
[----:B--2---:R-:W-:Y:S05]  /*4310*/  @P0 BRA `(.L_x_78) ;  /* 0x0000000000200947 */ /* 0x004fea0003800000 */
.L_x_79:
[----:B--2---:R2:W4:Y:S02]  /*4320*/  SYNCS.PHASECHK.TRANS64.TRYWAIT P0, [R0+URZ], R3 ;  /* 0x00000003000075a7 */ /* 0x00452400080011ff */
[----:B----4-:R-:W-:Y:S05]  /*4330*/  @!P0 NANOSLEEP.SYNCS 0x989680 ;  /* 0x009896800000895d */ /* 0x010fea0003900000 */
[----:B------:R-:W4:Y:S02]  /*4340*/  @!P0 SYNCS.PHASECHK.TRANS64 P0, [R0+URZ], R3 ;  /* 0x00000003000085a7 */ /* 0x000f2400080010ff */
[----:B----4-:R-:W-:Y:S05]  /*4350*/  @!P0 BRA `(.L_x_79) ;  /* 0xfffffffc00f08947 */ /* 0x010fea000383ffff */
[----:B------:R-:W-:Y:S05]  /*4360*/  BRA `(.L_x_78) ;  /* 0x00000000000c7947 */ /* 0x000fea0003800000 */
.L_x_76:
[----:B------:R-:W-:-:S04]  /*4370*/  UIADD3 UR4, UPT, UPT, UR26, 0x100, URZ ;  /* 0x000001001a047890 */ /* 0x000fc8000fffe0ff */
[----:B------:R-:W-:-:S09]  /*4380*/  UPRMT UR4, UR45, 0x654, UR4 ;  /* 0x000006542d047896 */ /* 0x000fd20008000004 */
[----:B------:R-:W-:Y:S03]  /*4390*/  SYNCS.ARRIVE.TRANS64.RED.A1T0 RZ, [UR4], RZ ;  /* 0x000000ffffff79a7 */ /* 0x000fe60008100404 */
.L_x_78:
[----:B-12---:R-:W-:Y:S01]  /*43a0*/  SHF.L.U32 R3, RZ, 0x1f, RZ ;  /* 0x0000001fff037819 */ /* 0x006fe200000006ff */
[----:B------:R-:W-:Y:S01]  /*43b0*/  UIADD3 UR4, UPT, UPT, UR26, 0x100, URZ ;  /* 0x000001001a047890 */ /* 0x000fe2000fffe0ff */
[----:B------:R-:W-:Y:S02]  /*43c0*/  PLOP3.LUT P0, PT, PT, PT, UP0, 0x80, 0x8 ;  /* 0x000000000008781c */ /* 0x000fe40003f0f008 */
[----:B------:R-:W1:Y:S02]  /*43d0*/  SYNCS.PHASECHK.TRANS64.TRYWAIT P1, [UR26+0x100], R3 ;  /* 0x00010003ff0075a7 */ /* 0x000e64000802111a */
[----:B-1----:R-:W-:Y:S09]  /*43e0*/  @!P1 BRA `(.L_x_80) ;  /* 0x0000008000049947 */ /* 0x002ff20003800000 */
.L_x_175:
[----:B------:R-:W-:Y:S01]  /*43f0*/  @!UP0 UPRMT UR4, UR45, 0x654, UR4 ;  /* 0x000006542d048896 */ /* 0x000fe20008000004 */
[----:B------:R-:W-:Y:S01]  /*4400*/  UMOV UR5, 0xffff ;  /* 0x0000ffff00057882 */ /* 0x000fe20000000000 */
[----:B------:R-:W-:-:S07]  /*4410*/  UMOV UR6, 0x1 ;  /* 0x0000000100067882 */ /* 0x000fce0000000000 */
[----:B------:R-:W-:Y:S01]  /*4420*/  @!P0 SYNCS.ARRIVE.TRANS64.RED.A1T0 RZ, [UR4], RZ ;  /* 0x000000ffffff89a7 */ /* 0x000fe20008100404 */
[----:B------:R-:W-:Y:S01]  /*4430*/  NOP ;  /* 0x0000000000007918 */ /* 0x000fe20000000000 */
[----:B-1----:R-:W1:Y:S01]  /*4440*/  LDS R0, [UR8+0x14] ;  /* 0x00001408ff007984 */ /* 0x002e620008000800 */
[----:B------:R-:W-:-:S04]  /*4450*/  ULOP3.LUT UR4, UR44, 0xffff, URZ, 0xc0, !UPT ;  /* 0x0000ffff2c047892 */ /* 0x000fc8000f8ec0ff */
[----:B------:R-:W-:-:S04]  /*4460*/  USHF.R.U32.HI UR4, URZ, 0x5, UR4 ;  /* 0x00000005ff047899 */ /* 0x000fc80008011604 */
[----:B------:R-:W-:Y:S02]  /*4470*/  USHF.L.U32 UR5, UR5, UR4, URZ ;  /* 0x0000000405057299 */ /* 0x000fe400080006ff */
[----:B------:R-:W-:-:S04]  /*4480*/  USHF.L.U32 UR4, UR6, UR4, URZ ;  /* 0x0000000406047299 */ /* 0x000fc800080006ff */
[----:B-1----:R-:W-:-:S04]  /*4490*/  LOP3.LUT R0, R0, UR5, RZ, 0xc0, !PT ;  /* 0x0000000500007c12 */ /* 0x002fc8000f8ec0ff */
[----:B------:R-:W-:-:S13]  /*44a0*/  ISETP.NE.AND P0, PT, R0, UR5, PT ;  /* 0x0000000500007c0c */ /* 0x000fda000bf05270 */
[----:B------:R-:W-:Y:S05]  /*44b0*/  @P0 BRA `(.L_x_81) ;  /* 0x0000000000580947 */ /* 0x000fea0003800000 */
[----:B------:R-:W1:Y:S02]  /*44c0*/  LDS R0, [UR8+0x18] ;  /* 0x00001808ff007984 */ /* 0x000e640008000800 */
[----:B-1----:R-:W-:-:S04]  /*44d0*/  LOP3.LUT R0, R0, UR4, RZ, 0xc0, !PT ;  /* 0x0000000400007c12 */ /* 0x002fc8000f8ec0ff */
[----:B------:R-:W-:-:S13]  /*44e0*/  ISETP.NE.AND P0, PT, R0, UR4, PT ;  /* 0x0000000400007c0c */ /* 0x000fda000bf05270 */
[----:B------:R-:W-:Y:S05]  /*44f0*/  @P0 BRA `(.L_x_82) ;  /* 0x00000000003c0947 */ /* 0x000fea0003800000 */
[----:B------:R-:W1:Y:S01]  /*4500*/  S2R R2, SR_LANEID ;  /* 0x0000000000027919 */ /* 0x000e620000000000 */
[----:B------:R-:W-:Y:S01]  /*4510*/  ULOP3.LUT UR5, URZ, UR5, URZ, 0x33, !UPT ;  /* 0x00000005ff057292 */ /* 0x000fe2000f8e33ff */
[----:B------:R-:W-:Y:S01]  /*4520*/  LOP3.LUT R4, RZ, UR4, RZ, 0x33, !PT ;  /* 0x00000004ff047c12 */ /* 0x000fe2000f8e33ff */
[----:B------:R-:W-:Y:S02]  /*4530*/  VOTEU.ANY UR4, UPT, PT ;  /* 0x0000000000047886 */ /* 0x000fe400038e0100 */
[----:B------:R-:W-:Y:S01]  /*4540*/  UFLO.U32 UR4, UR4 ;  /* 0x00000004000472bd */ /* 0x000fe200080e0000 */
[----:B------:R-:W2:Y:S01]  /*4550*/  REDUX UR6, R4 ;  /* 0x00000000040673c4 */ /* 0x000ea20000000000 */
[----:B------:R-:W-:-:S06]  /*4560*/  IMAD.U32 R0, RZ, RZ, UR5 ;  /* 0x00000005ff007e24 */ /* 0x000fcc000f8e00ff */
[----:B------:R4:W-:Y:S01]  /*4570*/  UTCATOMSWS.AND URZ, UR5 ;  /* 0x0000000500ff79e3 */ /* 0x0009e20008000000 */
[----:B------:R-:W3:Y:S01]  /*4580*/  REDUX UR7, R0 ;  /* 0x00000000000773c4 */ /* 0x000ee20000000000 */
[----:B-1----:R-:W-:Y:S01]  /*4590*/  ISETP.EQ.U32.AND P0, PT, R2, UR4, PT ;  /* 0x0000000402007c0c */ /* 0x002fe2000bf02070 */
[----:B--2---:R-:W-:Y:S01]  /*45a0*/  IMAD.U32 R2, RZ, RZ, UR6 ;  /* 0x00000006ff027e24 */ /* 0x004fe2000f8e00ff */
[----:B---3--:R-:W-:-:S11]  /*45b0*/  MOV R3, UR7 ;  /* 0x0000000700037c02 */ /* 0x008fd60008000f00 */
[----:B------:R4:W-:Y:S04]  /*45c0*/  @P0 ATOMS.AND RZ, [UR8+0x14], R3 ;  /* 0x00001403ffff098c */ /* 0x0009e8000a800008 */
[----:B------:R4:W-:Y:S01]  /*45d0*/  @P0 ATOMS.AND RZ, [UR8+0x18], R2 ;  /* 0x00001802ffff098c */ /* 0x0009e2000a800008 */
[----:B------:R-:W-:Y:S05]  /*45e0*/  BRA `(.L_x_83) ;  /* 0x0000000000147947 */ /* 0x000fea0003800000 */
.L_x_82:
[----:B------:R-:W-:Y:S02]  /*45f0*/  MOV R2, 0x4610 ;  /* 0x0000461000027802 */ /* 0x000fe40000000f00 */
[----:B---3-5:R-:W-:Y:S05]  /*4600*/  CALL.REL.NOINC `($__internal_0_$__cuda_sm10x_tcgen05_guardrail_trap_col_being_dealloced_not_returned_by_alloc) ;  /* 0x0000008000e47944 */ /* 0x028fea0003c00000 */
[----:B------:R-:W-:Y:S05]  /*4610*/  BRA `(.L_x_83) ;  /* 0x0000000000087947 */ /* 0x000fea0003800000 */
.L_x_81:
[----:B------:R-:W-:Y:S02]  /*4620*/  MOV R2, 0x4640 ;  /* 0x0000464000027802 */ /* 0x000fe40000000f00 */
[----:B---3-5:R-:W-:Y:S05]  /*4630*/  CALL.REL.NOINC `($__internal_2_$__cuda_sm10x_tcgen05_guardrail_trap_unallocated_columns_being_dealloced) ;  /* 0x0000008000f07944 */ /* 0x028fea0003c00000 */
.L_x_83:
[----:B------:R-:W-:Y:S01]  /*4640*/  NOP ;  /* 0x0000000000007918 */ /* 0x000fe20000000000 */
[----:B----4-:R-:W-:Y:S05]  /*4650*/  EXIT ;  /* 0x000000000000794d */ /* 0x010fea0003800000 */
.L_x_56:
[----:B------:R-:W-:-:S09]  /*4660*/  UISETP.NE.OR UP0, UPT, UR25, 0x3, !UP3 ;  /* 0x000000031900788c */ /* 0x000fd2000df05670 */
[----:B------:R-:W-:Y:S05]  /*4670*/  BRA.U UP0, `(.L_x_84) ;  /* 0x0000001100547547 */ /* 0x000fea000b800000 */
[----:B------:R-:W1:Y:S01]  /*4680*/  LDCU UR31, c[0x0][0x370] ;  /* 0x00006e00ff1f77ac */ /* 0x000e620008000800 */
[----:B------:R-:W2:Y:S01]  /*4690*/  LDC.64 R16, c[0x0][0x348] ;  /* 0x0000d200ff107b82 */ /* 0x000ea20000000a00 */
[----:B------:R-:W-:Y:S02]  /*46a0*/  HFMA2 R13, -RZ, RZ, 0, 0 ;  /* 0x00000000ff0d7431 */ /* 0x000fe400000001ff */
[----:B------:R-:W-:Y:S01]  /*46b0*/  IMAD.MOV.U32 R15, RZ, RZ, 0x1 ;  /* 0x00000001ff0f7424 */ /* 0x000fe200078e00ff */
[----:B------:R-:W1:Y:S01]  /*46c0*/  LDCU.128 UR48, c[0x0][0xb10] ;  /* 0x00016200ff3077ac */ /* 0x000e620008000c00 */
[----:B------:R-:W-:Y:S01]  /*46d0*/  IMAD.MOV.U32 R14, RZ, RZ, RZ ;  /* 0x000000ffff0e7224 */ /* 0x000fe200078e00ff */
[----:B------:R-:W-:Y:S01]  /*46e0*/  MOV R7, 0x4000 ;  /* 0x0000400000077802 */ /* 0x000fe20000000f00 */
[----:B------:R-:W3:Y:S01]  /*46f0*/  LDCU UR30, c[0x0][0x374] ;  /* 0x00006e80ff1e77ac */ /* 0x000ee20008000800 */
[----:B------:R-:W4:Y:S01]  /*4700*/  LDC.64 R2, c[0x0][0x888] ;  /* 0x00022200ff027b82 */ /* 0x000f220000000a00 */
[----:B------:R-:W3:Y:S01]  /*4710*/  LDCU UR15, c[0x0][0xb0c] ;  /* 0x00016180ff0f77ac */ /* 0x000ee20008000800 */
[----:B------:R-:W2:Y:S06]  /*4720*/  LDCU UR40, c[0x0][0xb20] ;  /* 0x00016400ff2877ac */ /* 0x000eac0008000800 */
[----:B------:R-:W4:Y:S01]  /*4730*/  LDC.64 R4, c[0x0][0x890] ;  /* 0x00022400ff047b82 */ /* 0x000f220000000a00 */
[----:B------:R-:W2:Y:S01]  /*4740*/  LDCU UR4, c[0x0][0xb30] ;  /* 0x00016600ff0477ac */ /* 0x000ea20008000800 */
[----:B------:R-:W-:Y:S01]  /*4750*/  UMOV UR21, 0x400 ;  /* 0x0000040000157882 */ /* 0x000fe20000000000 */
[----:B-1----:R-:W-:-:S02]  /*4760*/  UIMAD.WIDE.U32 UR6, UR31, UR48, URZ ;  /* 0x000000301f0672a5 */ /* 0x002fc4000f8e00ff */
[----:B---3--:R-:W-:Y:S02]  /*4770*/  UIMAD.WIDE.U32 UR8, UR30, UR51, URZ ;  /* 0x000000331e0872a5 */ /* 0x008fe4000f8e00ff */
[----:B------:R-:W-:Y:S02]  /*4780*/  ULEA UR21, UR47, UR21, 0x18 ;  /* 0x000000152f157291 */ /* 0x000fe4000f8ec0ff */
[----:B------:R-:W-:Y:S02]  /*4790*/  UPLOP3.LUT UP3, UPT, UPT, UPT, UPT, 0x40, 0x4 ;  /* 0x000000000004789c */ /* 0x000fe40003f6e870 */
[----:B------:R-:W-:Y:S01]  /*47a0*/  UIADD3 UR37, UPT, UPT, UR21, 0x68, URZ ;  /* 0x0000006815257890 */ /* 0x000fe2000fffe0ff */
[----:B------:R-:W-:Y:S01]  /*47b0*/  UMOV UR6, UR7 ;  /* 0x0000000700067c82 */ /* 0x000fe20008000000 */
[----:B------:R-:W-:Y:S01]  /*47c0*/  UMOV UR38, UR9 ;  /* 0x0000000900267c82 */ /* 0x000fe20008000000 */
[----:B------:R-:W-:Y:S02]  /*47d0*/  UISETP.GE.AND UP0, UPT, UR42, 0x1, UPT ;  /* 0x000000012a00788c */ /* 0x000fe4000bf06270 */
[----:B------:R-:W-:Y:S01]  /*47e0*/  UISETP.NE.AND UP4, UPT, UR42, 0x1, UPT ;  /* 0x000000012a00788c */ /* 0x000fe2000bf85270 */
[----:B------:R-:W1:Y:S01]  /*47f0*/  LDCU.64 UR22, c[0x0][0xb28] ;  /* 0x00016500ff1677ac */ /* 0x000e620008000a00 */
[----:B------:R-:W-:-:S02]  /*4800*/  UISETP.NE.AND UP6, UPT, UR15, 0x1, UPT ;  /* 0x000000010f00788c */ /* 0x000fc4000bfc5270 */
[----:B------:R-:W-:Y:S02]  /*4810*/  UISETP.NE.AND UP5, UPT, UR50, 0x1, UPT ;  /* 0x000000013200788c */ /* 0x000fe4000bfa5270 */
[----:B------:R-:W-:Y:S02]  /*4820*/  UIADD3 UR33, UPT, UPT, UR21, 0x50, URZ ;  /* 0x0000005015217890 */ /* 0x000fe4000fffe0ff */
[----:B------:R-:W-:Y:S02]  /*4830*/  UIADD3 UR25, UPT, UPT, UR21, 0x58, URZ ;  /* 0x0000005815197890 */ /* 0x000fe4000fffe0ff */
[----:B------:R-:W-:Y:S02]  /*4840*/  UIADD3 UR17, UPT, UPT, UR21, 0x60, URZ ;  /* 0x0000006015117890 */ /* 0x000fe4000fffe0ff */
[----:B------:R-:W-:Y:S02]  /*4850*/  UPRMT UR37, UR47, 0x654, UR37 ;  /* 0x000006542f257896 */ /* 0x000fe40008000025 */
[----:B------:R-:W-:-:S02]  /*4860*/  USHF.R.U32.HI UR39, URZ, UR49, UR6 ;  /* 0x00000031ff277299 */ /* 0x000fc40008011606 */
[----:B--2---:R-:W-:Y:S02]  /*4870*/  USHF.R.U32.HI UR38, URZ, UR40, UR38 ;  /* 0x00000028ff267299 */ /* 0x004fe40008011626 */
[----:B------:R-:W-:-:S11]  /*4880*/  UISETP.NE.AND UP2, UPT, UR4, 0x1, UPT ;  /* 0x000000010400788c */ /* 0x000fd6000bf45270 */
.L_x_95:
[C---:B------:R-:W-:Y:S02]  /*4890*/  LEA R12, R14.reuse, UR21, 0x3 ;  /* 0x000000150e0c7c11 */ /* 0x040fe4000f8e18ff */
[----:B------:R-:W-:Y:S02]  /*48a0*/  SHF.L.U32 R9, R13, 0x1f, RZ ;  /* 0x0000001f0d097819 */ /* 0x000fe400000006ff */
[----:B------:R-:W-:Y:S02]  /*48b0*/  LEA R10, R14, UR21, 0x4 ;  /* 0x000000150e0a7c11 */ /* 0x000fe4000f8e20ff */
[----:B--2---:R-:W2:Y:S02]  /*48c0*/  SYNCS.PHASECHK.TRANS64.TRYWAIT P0, [R12+URZ+0xa0], R9 ;  /* 0x0000a0090c0075a7 */ /* 0x004ea400080011ff */
[----:B--2---:R-:W-:Y:S05]  /*48d0*/  @!P0 BRA `(.L_x_85) ;  /* 0x0000007800e08947 */ /* 0x004fea0003800000 */
.L_x_176:
[----:B--2---:R-:W2:Y:S01]  /*48e0*/  LDS.128 R8, [R10+0x110] ;  /* 0x000110000a087984 */ /* 0x004ea20000000c00 */
[----:B------:R-:W-:Y:S01]  /*48f0*/  UISETP.GE.AND UP0, UPT, UR42, 0x1, UPT ;  /* 0x000000012a00788c */ /* 0x000fe2000bf06270 */
[----:B------:R-:W-:Y:S01]  /*4900*/  @!PT LDS RZ, [RZ] ;  /* 0x00000000fffff984 */ /* 0x000fe20000000800 */
[----:B------:R-:W-:Y:S01]  /*4910*/  @!PT LDS RZ, [RZ] ;  /* 0x00000000fffff984 */ /* 0x000fe20000000800 */
[----:B------:R-:W-:Y:S01]  /*4920*/  @!PT LDS RZ, [RZ] ;  /* 0x00000000fffff984 */ /* 0x000fe20000000800 */
[----:B------:R-:W-:Y:S01]  /*4930*/  @!PT LDS RZ, [RZ] ;  /* 0x00000000fffff984 */ /* 0x000fe20000000800 */
[----:B------:R3:W-:Y:S06]  /*4940*/  MEMBAR.ALL.CTA ;  /* 0x0000000000007992 */ /* 0x0007ec0000008000 */
[----:B---3--:R-:W3:Y:S01]  /*4950*/  FENCE.VIEW.ASYNC.S ;  /* 0x00000000000073c6 */ /* 0x008ee20000000000 */
[----:B--2---:R-:W-:Y:S11]  /*4960*/  LOP3.LUT P0, RZ, R10, 0x1, RZ, 0xc0, !PT ;  /* 0x000000010aff7812 */ /* 0x004ff6000780c0ff */
[----:B------:R-:W-:Y:S02]  /*4970*/  @!UPT UIADD3 URZ, UPT, UPT, URZ, URZ, URZ ;  /* 0x000000fffffff290 */ /* 0x000fe4000fffe0ff */
[----:B---3--:R-:W-:Y:S01]  /*4980*/  VOTEU.ANY UP1, P0 ;  /* 0x0000000000ff7886 */ /* 0x008fe20000020100 */
[----:B------:R-:W-:Y:S11]  /*4990*/  PLOP3.LUT P0, PT, PT, PT, UP1, 0x80, 0x8 ;  /* 0x000000000008781c */ /* 0x000ff60003f0f018 */
[----:B------:R-:W-:Y:S02]  /*49a0*/  @!UPT UIADD3 URZ, UPT, UPT, URZ, URZ, URZ ;  /* 0x000000fffffff290 */ /* 0x000fe4000fffe0ff */
[----:B------:R-:W-:Y:S02]  /*49b0*/  @P0 SHF.R.U32.HI R0, RZ, 0x10, R9 ;  /* 0x00000010ff000819 */ /* 0x000fe40000011609 */
[----:B------:R-:W-:Y:S02]  /*49c0*/  @P0 MOV R6, R8 ;  /* 0x0000000800060202 */ /* 0x000fe40000000f00 */
[----:B------:R-:W-:Y:S01]  /*49d0*/  @P0 R2UR UR4, R0 ;  /* 0x00000000000402ca */ /* 0x000fe200000e0000 */
[----:B------:R-:W-:Y:S01]  /*49e0*/  VIADD R0, R12, 0xb0 ;  /* 0x000000b00c007836 */ /* 0x000fe20000000000 */
[----:B------:R-:W-:Y:S02]  /*49f0*/  @P0 LOP3.LUT R8, R9, 0xffff, RZ, 0xc0, !PT ;  /* 0x0000ffff09080812 */ /* 0x000fe400078ec0ff */
[----:B------:R-:W-:Y:S02]  /*4a00*/  @P0 R2UR UR6, R6 ;  /* 0x00000000060602ca */ /* 0x000fe400000e0000 */
[----:B------:R-:W-:Y:S02]  /*4a10*/  PRMT R0, RZ, 0x654, R0 ;  /* 0x00000654ff007816 */ /* 0x000fe40000000000 */
[----:B------:R-:W-:Y:S02]  /*4a20*/  @P0 R2UR UR5, R8 ;  /* 0x00000000080502ca */ /* 0x000fe400000e0000 */
[----:B------:R2:W-:Y:S03]  /*4a30*/  SYNCS.ARRIVE.TRANS64.RED.A1T0 RZ, [R0+URZ], RZ ;  /* 0x000000ff00ff79a7 */ /* 0x0005e600081004ff */
[----:B------:R-:W-:Y:S04]  /*4a40*/  @UP1 UMOV UR29, UR4 ;  /* 0x00000004001d1c82 */ /* 0x000fe80008000000 */
[----:B------:R-:W-:Y:S04]  /*4a50*/  @UP1 UMOV UR14, UR6 ;  /* 0x00000006000e1c82 */ /* 0x000fe80008000000 */
[----:B------:R-:W-:Y:S01]  /*4a60*/  @UP1 UMOV UR13, UR5 ;  /* 0x00000005000d1c82 */ /* 0x000fe20008000000 */
[----:B------:R-:W-:Y:S05]  /*4a70*/  BRA.U !UP0, `(.L_x_86) ;  /* 0x0000000108a47547 */ /* 0x000fea000b800000 */
[----:B------:R-:W-:Y:S02]  /*4a80*/  UIMAD.WIDE.U32 UR18, UR13, UR51, URZ ;  /* 0x000000330d1272a5 */ /* 0x000fe4000f8e00ff */
[----:B------:R-:W-:Y:S02]  /*4a90*/  UIMAD.WIDE.U32 UR26, UR14, UR48, URZ ;  /* 0x000000300e1a72a5 */ /* 0x000fe4000f8e00ff */
[----:B------:R-:W-:Y:S02]  /*4aa0*/  USEL UR4, UR30, UR38, !UP5 ;  /* 0x000000261e047287 */ /* 0x000fe4000e800000 */
[----:B------:R-:W-:Y:S02]  /*4ab0*/  USEL UR7, UR31, UR39, !UP6 ;  /* 0x000000271f077287 */ /* 0x000fe4000f000000 */
[----:B-1----:R-:W-:Y:S02]  /*4ac0*/  UIMAD.WIDE.U32 UR8, UR4, UR22, URZ ;  /* 0x00000016040872a5 */ /* 0x002fe4000f8e00ff */
[----:B------:R-:W-:Y:S01]  /*4ad0*/  UIMAD.WIDE.U32 UR10, UR7, UR22, URZ ;  /* 0x00000016070a72a5 */ /* 0x000fe2000f8e00ff */
[----:B------:R-:W-:Y:S02]  /*4ae0*/  UMOV UR5, UR19 ;  /* 0x0000001300057c82 */ /* 0x000fe40008000000 */
[----:B------:R-:W-:Y:S03]  /*4af0*/  USHF.R.U32.HI UR6, URZ, UR40, UR5 ;  /* 0x00000028ff067299 */ /* 0x000fe60008011605 */
[----:B------:R-:W-:Y:S01]  /*4b00*/  UMOV UR5, UR27 ;  /* 0x0000001b00057c82 */ /* 0x000fe20008000000 */
[----:B------:R-:W-:Y:S02]  /*4b10*/  USEL UR6, UR13, UR6, !UP5 ;  /* 0x000000060d067287 */ /* 0x000fe4000e800000 */
[----:B------:R-:W-:Y:S03]  /*4b20*/  USHF.R.U32.HI UR12, URZ, UR49, UR5 ;  /* 0x00000031ff0c7299 */ /* 0x000fe60008011605 */
[----:B------:R-:W-:Y:S02]  /*4b30*/  UMOV UR5, UR9 ;  /* 0x0000000900057c82 */ /* 0x000fe40008000000 */
[----:B------:R-:W-:Y:S03]  /*4b40*/  @UP4 USHF.R.U32.HI UR4, URZ, UR23, UR5 ;  /* 0x00000017ff044299 */ /* 0x000fe60008011605 */
[----:B------:R-:W-:Y:S01]  /*4b50*/  UMOV UR5, UR11 ;  /* 0x0000000b00057c82 */ /* 0x000fe20008000000 */
[----:B------:R-:W-:Y:S02]  /*4b60*/  UIMAD UR4, UR42, UR4, URZ ;  /* 0x000000042a0472a4 */ /* 0x000fe4000f8e02ff */
[----:B------:R-:W-:Y:S02]  /*4b70*/  @UP4 USHF.R.U32.HI UR7, URZ, UR23, UR5 ;  /* 0x00000017ff074299 */ /* 0x000fe40008011605 */
[----:B------:R-:W-:Y:S02]  /*4b80*/  UIMAD.WIDE.U32 UR10, UR6, UR22, URZ ;  /* 0x00000016060a72a5 */ /* 0x000fe4000f8e00ff */
[----:B------:R-:W-:Y:S02]  /*4b90*/  USEL UR5, UR14, UR12, !UP6 ;  /* 0x0000000c0e057287 */ /* 0x000fe4000f000000 */
[----:B------:R-:W-:Y:S02]  /*4ba0*/  UIMAD UR8, UR42, UR7, URZ ;  /* 0x000000072a0872a4 */ /* 0x000fe4000f8e02ff */
[----:B------:R-:W-:Y:S03]  /*4bb0*/  UISETP.GE.AND UP0, UPT, UR6, UR4, UPT ;  /* 0x000000040600728c */ /* 0x000fe6000bf06270 */
[----:B------:R-:W-:Y:S01]  /*4bc0*/  UMOV UR4, UR11 ;  /* 0x0000000b00047c82 */ /* 0x000fe20008000000 */
[----:B------:R-:W-:Y:S02]  /*4bd0*/  UISETP.GE.OR UP0, UPT, UR5, UR8, UP0 ;  /* 0x000000080500728c */ /* 0x000fe40008706670 */
[----:B------:R-:W-:Y:S02]  /*4be0*/  USHF.R.U32.HI UR4, URZ, UR23, UR4 ;  /* 0x00000017ff047299 */ /* 0x000fe40008011604 */
[----:B------:R-:W-:Y:S02]  /*4bf0*/  UIMAD.WIDE.U32 UR8, UR5, UR22, URZ ;  /* 0x00000016050872a5 */ /* 0x000fe4000f8e00ff */
[----:B------:R-:W-:Y:S04]  /*4c00*/  USEL UR10, UR6, UR4, !UP4 ;  /* 0x00000004060a7287 */ /* 0x000fe8000e000000 */
[----:B------:R-:W-:Y:S01]  /*4c10*/  UIADD3 UR11, UPT, UPT, -UR10, URZ, URZ ;  /* 0x000000ff0a0b7290 */ /* 0x000fe2000fffe1ff */
[----:B------:R-:W-:Y:S02]  /*4c20*/  @!UP0 UMOV UR4, UR9 ;  /* 0x0000000900048c82 */ /* 0x000fe40008000000 */
[----:B------:R-:W-:Y:S02]  /*4c30*/  @!UP0 USHF.R.U32.HI UR4, URZ, UR23, UR4 ;  /* 0x00000017ff048299 */ /* 0x000fe40008011604 */
[----:B------:R-:W-:Y:S02]  /*4c40*/  UIMAD UR8, UR42, UR11, UR6 ;  /* 0x0000000b2a0872a4 */ /* 0x000fe4000f8e0206 */
[----:B------:R-:W-:Y:S04]  /*4c50*/  @!UP0 USEL UR4, UR5, UR4, !UP4 ;  /* 0x0000000405048287 */ /* 0x000fe8000e000000 */
[----:B------:R-:W-:Y:S02]  /*4c60*/  @!UP0 UIMAD UR8, UR7, UR8, UR4 ;  /* 0x00000008070882a4 */ /* 0x000fe4000f8e0204 */
[----:B------:R-:W-:Y:S02]  /*4c70*/  @!UP0 UIADD3 UR9, UPT, UPT, UR10, -UR4, URZ ;  /* 0x800000040a098290 */ /* 0x000fe4000fffe0ff */
[----:B------:R-:W-:Y:S02]  /*4c80*/  UIADD3 UR4, UPT, UPT, -UR5, URZ, URZ ;  /* 0x000000ff05047290 */ /* 0x000fe4000fffe1ff */
[----:B------:R-:W-:Y:S02]  /*4c90*/  UIADD3 UR7, UPT, UPT, -UR6, URZ, URZ ;  /* 0x000000ff06077290 */ /* 0x000fe4000fffe1ff */
[----:B------:R-:W-:Y:S02]  /*4ca0*/  @!UP0 UIMAD UR6, UR9, UR42, UR5 ;  /* 0x0000002a090682a4 */ /* 0x000fe4000f8e0205 */
[----:B------:R-:W-:Y:S02]  /*4cb0*/  UIMAD UR14, UR15, UR4, UR14 ;  /* 0x000000040f0e72a4 */ /* 0x000fe4000f8e020e */
[----:B------:R-:W-:Y:S01]  /*4cc0*/  UIMAD UR13, UR50, UR7, UR13 ;  /* 0x00000007320d72a4 */ /* 0x000fe2000f8e020d */
[----:B------:R-:W-:Y:S02]  /*4cd0*/  @!UP0 UMOV UR5, UR8 ;  /* 0x0000000800058c82 */ /* 0x000fe40008000000 */
[----:B------:R-:W-:Y:S02]  /*4ce0*/  UIMAD UR14, UR5, UR15, UR14 ;  /* 0x0000000f050e72a4 */ /* 0x000fe4000f8e020e */
[----:B------:R-:W-:Y:S11]  /*4cf0*/  UIMAD UR13, UR6, UR50, UR13 ;  /* 0x00000032060d72a4 */ /* 0x000ff6000f8e020d */
[----:B------:R-:W-:Y:S01]  /*4d00*/  @!UPT UIADD3 URZ, UPT, UPT, URZ, URZ, URZ ;  /* 0x000000fffffff290 */ /* 0x000fe2000fffe0ff */
.L_x_86:
[----:B------:R-:W3:Y:S01]  /*4d10*/  @!UP2 LDCU.128 UR8, c[0x0][0xb10] ;  /* 0x00016200ff08a7ac */ /* 0x000ee20008000c00 */
[C---:B----4-:R-:W-:Y:S02]  /*4d20*/  ISETP.NE.U32.AND P1, PT, R4.reuse, RZ, PT ;  /* 0x000000ff0400720c */ /* 0x050fe40003f25070 */
[----:B------:R-:W-:Y:S02]  /*4d30*/  ISETP.NE.U32.AND P0, PT, R4, RZ, PT ;  /* 0x000000ff0400720c */ /* 0x000fe40003f05070 */
[C---:B------:R-:W-:Y:S02]  /*4d40*/  ISETP.NE.AND.EX P1, PT, R5.reuse, RZ, PT, P1 ;  /* 0x000000ff0500720c */ /* 0x040fe40003f25310 */
[----:B------:R-:W-:Y:S01]  /*4d50*/  ISETP.NE.AND.EX P0, PT, R5, RZ, PT, P0 ;  /* 0x000000ff0500720c */ /* 0x000fe20003f05300 */
[----:B------:R-:W4:Y:S01]  /*4d60*/  @!UP2 LDCU UR5, c[0x0][0xb0c] ;  /* 0x00016180ff05a7ac */ /* 0x000f220008000800 */
[----:B------:R-:W-:Y:S01]  /*4d70*/  SHF.L.U32 R9, R15, 0x1f, RZ ;  /* 0x0000001f0f097819 */ /* 0x000fe200000006ff */
[----:B------:R-:W-:Y:S02]  /*4d80*/  USHF.L.U32 UR35, UR16, 0x7, URZ ;  /* 0x0000000710237899 */ /* 0x000fe400080006ff */
[----:B------:R-:W-:Y:S02]  /*4d90*/  USHF.L.U32 UR34, UR20, 0x8, URZ ;  /* 0x0000000814227899 */ /* 0x000fe400080006ff */
[----:B---3--:R-:W-:Y:S07]  /*4da0*/  UIMAD.WIDE.U32 UR6, UR14, UR8, URZ ;  /* 0x000000080e0672a5 */ /* 0x008fee000f8e00ff */
[----:B------:R-:W-:Y:S01]  /*4db0*/  @!UP2 UMOV UR4, UR7 ;  /* 0x000000070004ac82 */ /* 0x000fe20008000000 */
[----:B----4-:R-:W-:Y:S02]  /*4dc0*/  @!UP2 UISETP.NE.AND UP0, UPT, UR5, 0x1, UPT ;  /* 0x000000010500a88c */ /* 0x010fe4000bf05270 */
[----:B------:R-:W-:Y:S02]  /*4dd0*/  @!UP2 USHF.R.U32.HI UR4, URZ, UR9, UR4 ;  /* 0x00000009ff04a299 */ /* 0x000fe40008011604 */
[----:B------:R-:W-:Y:S02]  /*4de0*/  UIMAD.WIDE.U32 UR6, UR13, UR11, URZ ;  /* 0x0000000b0d0672a5 */ /* 0x000fe4000f8e00ff */
[----:B------:R-:W-:Y:S02]  /*4df0*/  @!UP2 USEL UR8, UR14, UR4, !UP0 ;  /* 0x000000040e08a287 */ /* 0x000fe4000c000000 */
[----:B------:R-:W-:Y:S03]  /*4e00*/  @!UP2 UISETP.NE.AND UP0, UPT, UR10, 0x1, UPT ;  /* 0x000000010a00a88c */ /* 0x000fe6000bf05270 */
[----:B------:R-:W-:Y:S02]  /*4e10*/  @!UP2 UMOV UR6, UR7 ;  /* 0x000000070006ac82 */ /* 0x000fe40008000000 */
[----:B------:R-:W3:Y:S02]  /*4e20*/  @!UP2 LDCU UR4, c[0x0][0xb20] ;  /* 0x00016400ff04a7ac */ /* 0x000ee40008000800 */
[----:B---3--:R-:W-:Y:S04]  /*4e30*/  @!UP2 USHF.R.U32.HI UR6, URZ, UR4, UR6 ;  /* 0x00000004ff06a299 */ /* 0x008fe80008011606 */
[----:B------:R-:W-:Y:S04]  /*4e40*/  @!UP2 USEL UR6, UR13, UR6, !UP0 ;  /* 0x000000060d06a287 */ /* 0x000fe8000c000000 */
[----:B------:R-:W-:Y:S02]  /*4e50*/  @!UP2 UIADD3 UR4, UPT, UPT, -UR8, UR6, URZ ;  /* 0x000000060804a290 */ /* 0x000fe4000fffe1ff */
[----:B------:R-:W-:Y:S02]  /*4e60*/  @!UP2 UIADD3 UR6, UPT, UPT, UR8, -UR6, URZ ;  /* 0x800000060806a290 */ /* 0x000fe4000fffe0ff */
[----:B------:R-:W-:Y:S02]  /*4e70*/  @!UP2 UIMAD UR14, UR4, UR5, UR14 ;  /* 0x00000005040ea2a4 */ /* 0x000fe4000f8e020e */
[----:B------:R-:W-:Y:S01]  /*4e80*/  @!UP2 UIMAD UR13, UR6, UR10, UR13 ;  /* 0x0000000a060da2a4 */ /* 0x000fe2000f8e020d */
[----:B------:R-:W-:Y:S11]  /*4e90*/  BRA.U UP3, `(.L_x_87) ;  /* 0x0000000103107547 */ /* 0x000ff6000b800000 */
[----:B--2---:R-:W-:Y:S04]  /*4ea0*/  MOV R0, UR44 ;  /* 0x0000002c00007c02 */ /* 0x004fe80008000f00 */
[----:B------:R-:W-:Y:S04]  /*4eb0*/  SHF.L.U32 R11, R0, 0x1f, RZ ;  /* 0x0000001f000b7819 */ /* 0x000fe800000006ff */
[----:B------:R-:W2:Y:S02]  /*4ec0*/  SYNCS.PHASECHK.TRANS64.TRYWAIT P2, [UR21+0x98], R11 ;  /* 0x0000980bff0075a7 */ /* 0x000ea40008041115 */
[----:B--2---:R-:W-:Y:S05]  /*4ed0*/  @!P2 BRA `(.L_x_88) ;  /* 0x000000740074a947 */ /* 0x004fea0003800000 */
.L_x_87:
[----:B------:R-:W-:Y:S05]  /*4ee0*/  @!P1 BRA `(.L_x_89) ;  /* 0x0000000000309947 */ /* 0x000fea0003800000 */
[----:B------:R-:W-:Y:S01]  /*4ef0*/  ISETP.NE.U32.AND P1, PT, R2, RZ, PT ;  /* 0x000000ff0200720c */ /* 0x000fe20003f25070 */
[----:B------:R-:W3:Y:S01]  /*4f00*/  LDCU.64 UR4, c[0x0][0x358] ;  /* 0x00006b00ff0477ac */ /* 0x000ee20008000a00 */
[----:B------:R-:W-:Y:S02]  /*4f10*/  IMAD.MOV.U32 R150, RZ, RZ, 0x1 ;  /* 0x00000001ff967424 */ /* 0x000fe400078e00ff */
[----:B------:R-:W-:Y:S11]  /*4f20*/  ISETP.NE.AND.EX P1, PT, R3, RZ, PT, P1 ;  /* 0x000000ff0300720c */ /* 0x000ff60003f25310 */
[----:B------:R-:W-:Y:S02]  /*4f30*/  @!UPT UIADD3 URZ, UPT, UPT, URZ, URZ, URZ ;  /* 0x000000fffffff290 */ /* 0x000fe4000fffe0ff */
[----:B--2---:R-:W2:Y:S01]  /*4f40*/  @P1 LDC.64 R10, c[0x0][0x888] ;  /* 0x00022200ff0a1b82 */ /* 0x004ea20000000a00 */
[----:B------:R-:W-:Y:S04]  /*4f50*/  @P1 IMAD R0, R4, UR36, RZ ;  /* 0x0000002404001c24 */ /* 0x000fe8000f8e02ff */
[----:B--2---:R-:W-:Y:S04]  /*4f60*/  @P1 IMAD.WIDE R10, R0, 0x4, R10 ;  /* 0x00000004000a1825 */ /* 0x004fe800078e020a */
[----:B------:R-:W-:Y:S01]  /*4f70*/  HFMA2 R0, -RZ, RZ, 0, 5.9604644775390625e-08 ;  /* 0x00000001ff007431 */ /* 0x000fe200000001ff */
[----:B---3-5:R3:W5:Y:S04]  /*4f80*/  @P1 LDG.E R73, desc[UR4][R10.64] ;  /* 0x000000040a491981 */ /* 0x028768000c1e1900 */
[----:B------:R-:W-:Y:S01]  /*4f90*/  @!P1 PRMT R150, R0, 0x7610, R150 ;  /* 0x0000761000969816 */ /* 0x000fe20000000096 */
[----:B---3--:R-:W4:Y:S06]  /*4fa0*/  @!P1 LDC R73, c[0x0][0x880] ;  /* 0x00022000ff499b82 */ /* 0x008f2c0000000800 */
.L_x_89:
[----:B----45:R-:W-:Y:S01]  /*4fb0*/  @!P0 FSETP.EQ.AND P1, PT, R73, RZ, PT ;  /* 0x000000ff4900820b */ /* 0x030fe20003f22000 */
[----:B------:R-:W-:Y:S01]  /*4fc0*/  @!UPT UIADD3 URZ, UPT, UPT, URZ, URZ, URZ ;  /* 0x000000fffffff290 */ /* 0x000fe2000fffe0ff */
[----:B------:R-:W-:Y:S11]  /*4fd0*/  @!P0 BRA `(.L_x_90) ;  /* 0x0000000000188947 */ /* 0x000ff60003800000 */
[----:B------:R-:W-:Y:S02]  /*4fe0*/  LOP3.LUT P0, RZ, R150, 0xff, RZ, 0xc0, !PT ;  /* 0x000000ff96ff7812 */ /* 0x000fe4000780c0ff */
[----:B------:R-:W-:Y:S04]  /*4ff0*/  ISETP.NE.U32.AND P1, PT, R2, RZ, PT ;  /* 0x000000ff0200720c */ /* 0x000fe80003f25070 */
[----:B------:R-:W-:Y:S04]  /*5000*/  ISETP.NE.AND.EX P1, PT, R3, RZ, PT, P1 ;  /* 0x000000ff0300720c */ /* 0x000fe80003f25310 */
[----:B------:R-:W-:Y:S03]  /*5010*/  PLOP3.LUT P1, PT, P1, PT, PT, 0x8, 0x80 ;  /* 0x000000000080781c */ /* 0x000fe60000f2e170 */
[----:B------:R-:W-:Y:S11]  /*5020*/  @P0 FSETP.EQ.AND P1, PT, R73, RZ, PT ;  /* 0x000000ff4900020b */ /* 0x000ff60003f22000 */
[----:B------:R-:W-:Y:S02]  /*5030*/  @!UPT UIADD3 URZ, UPT, UPT, URZ, URZ, URZ ;  /* 0x000000fffffff290 */ /* 0x000fe4000fffe0ff */
.L_x_90:
[----:B------:R-:W3:Y:S01]  /*5040*/  SYNCS.PHASECHK.TRANS64.TRYWAIT P2, [UR21+0x70], R9 ;  /* 0x00007009ff0075a7 */ /* 0x000ee20008041115 */
[----:B------:R-:W-:Y:S04]  /*5050*/  ELECT P0, URZ, PT ;  /* 0x0000000000ff782f */ /* 0x000fe80003800000 */
[----:B------:R-:W-:Y:S11]  /*5060*/  PLOP3.LUT P1, PT, P1, P0, PT, 0xf2, 0x2f ;  /* 0x00000000002f781c */ /* 0x000ff60000f21e72 */
[----:B------:R-:W-:Y:S02]  /*5070*/  @!UPT UIADD3 URZ, UPT, UPT, URZ, URZ, URZ ;  /* 0x000000fffffff290 */ /* 0x000fe4000fffe0ff */
[----:B------:R-:W-:Y:S05]  /*5080*/  @!P1 IADD3 R8, P0, PT, R16, 0x580, RZ ;  /* 0x0000058010089810 */ /* 0x000fea0007f1e0ff */
[----:B------:R-:W-:Y:S01]  /*5090*/  @!P1 IMAD.X R6, RZ, RZ, R17, P0 ;  /* 0x000000ffff069224 */ /* 0x000fe200000e0611 */
[----:B---3--:R-:W-:Y:S07]  /*50a0*/  @!P2 BRA `(.L_x_91) ;  /* 0x000000740018a947 */ /* 0x008fee0003800000 */
.L_x_179:
[----:B------:R-:W-:Y:S01]  /*50b0*/  @!P1 R2UR UR5, R8 ;  /* 0x00000000080592ca */ /* 0x000fe200000e0000 */
[----:B------:R-:W-:Y:S01]  /*50c0*/  VOTEU.ALL UP0, P1 ;  /* 0x0000000000ff7886 */ /* 0x000fe20000800000 */
[----:B------:R-:W-:Y:S01]  /*50d0*/  @!P1 R2UR UR4, R6 ;  /* 0x00000000060492ca */ /* 0x000fe200000e0000 */
[----:B--2---:R-:W-:Y:S01]  /*50e0*/  @!P1 IMAD.MOV.U32 R0, RZ, RZ, 0x4000 ;  /* 0x00004000ff009424 */ /* 0x004fe200078e00ff */
[----:B------:R-:W-:Y:S01]  /*50f0*/  UMOV UR8, 0x0 ;  /* 0x0000000000087882 */ /* 0x000fe20000000000 */
[----:B------:R-:W-:Y:S01]  /*5100*/  UMOV UR9, 0x10000000 ;  /* 0x1000000000097882 */ /* 0x000fe20000000000 */
[----:B------:R-:W-:Y:S01]  /*5110*/  @!UP0 UIADD3 UR32, UPT, UPT, UR21, 0x400, URZ ;  /* 0x0000040015208890 */ /* 0x000fe2000fffe0ff */
[----:B------:R-:W-:Y:S01]  /*5120*/  @!P1 IADD3 R8, P0, PT, R16, 0x580, RZ ;  /* 0x0000058010089810 */ /* 0x000fe20007f1e0ff */
[----:B------:R-:W-:Y:S01]  /*5130*/  VOTEU.ALL UP0, P1 ;  /* 0x0000000000ff7886 */ /* 0x000fe20000800000 */
[----:B------:R-:W-:Y:S03]  /*5140*/  UPRMT UR6, UR47, 0x654, UR33 ;  /* 0x000006542f067896 */ /* 0x000fe60008000021 */
[----:B------:R-:W-:Y:S02]  /*5150*/  @!P1 IMAD.X R6, RZ, RZ, R17, P0 ;  /* 0x000000ffff069224 */ /* 0x000fe400000e0611 */
[----:B------:R-:W-:Y:S02]  /*5160*/  IMAD.U32 R10, RZ, RZ, UR5 ;  /* 0x00000005ff0a7e24 */ /* 0x000fe4000f8e00ff */
[----:B------:R-:W-:Y:S03]  /*5170*/  IMAD.U32 R11, RZ, RZ, UR4 ;  /* 0x00000004ff0b7e24 */ /* 0x000fe6000f8e00ff */
[----:B------:R-:W-:Y:S02]  /*5180*/  @!P1 R2UR UR4, R10 ;  /* 0x000000000a0492ca */ /* 0x000fe400000e0000 */
[----:B------:R-:W-:Y:S11]  /*5190*/  @!P1 R2UR UR5, R11 ;  /* 0x000000000b0592ca */ /* 0x000ff600000e0000 */
[----:B------:R-:W-:Y:S02]  /*51a0*/  @!UPT UIADD3 URZ, UPT, UPT, URZ, URZ, URZ ;  /* 0x000000fffffff290 */ /* 0x000fe4000fffe0ff */
[----:B------:R2:W-:Y:S01]  /*51b0*/  @!UP0 UTMALDG.3D [UR32], [UR4], desc[UR8] ;  /* 0x00000820040085b4 */ /* 0x0005e20008011000 */
[----:B------:R2:W-:Y:S01]  /*51c0*/  @!P1 SYNCS.ARRIVE.TRANS64.RED.A0TR RZ, [UR21+0x50], R0 ;  /* 0x00005000ffff99a7 */ /* 0x0005e20008300415 */
[----:B------:R-:W-:Y:S01]  /*51d0*/  SYNCS.ARRIVE.TRANS64.RED.A1T0 RZ, [UR6], RZ ;  /* 0x000000ffffff79a7 */ /* 0x000fe20008100406 */
[----:B------:R-:W3:Y:S02]  /*51e0*/  SYNCS.PHASECHK.TRANS64.TRYWAIT P2, [UR21+0x78], R9 ;  /* 0x00007809ff0075a7 */ /* 0x000ee40008041115 */
[----:B--23--:R-:W-:Y:S05]  /*51f0*/  @!P2 BRA `(.L_x_92) ;  /* 0x0000007000dca947 */ /* 0x00cfea0003800000 */
.L_x_181:
        /* <DEDUP_REMOVED lines=8> */
[----:B------:R-:W-:Y:S01]  /*5280*/  @!UP0 UIADD3 UR24, UPT, UPT, UR21, 0x4400, URZ ;  /* 0x0000440015188890 */ /* 0x000fe2000fffe0ff */
[----:B------:R-:W-:Y:S01]  /*5290*/  VOTEU.ALL UP0, P1 ;  /* 0x0000000000ff7886 */ /* 0x000fe20000800000 */
[----:B------:R-:W-:Y:S01]  /*52a0*/  UMOV UR27, UR35 ;  /* 0x00000023001b7c82 */ /* 0x000fe20008000000 */
[----:B------:R-:W-:Y:S02]  /*52b0*/  UMOV UR28, UR36 ;  /* 0x00000024001c7c82 */ /* 0x000fe40008000000 */
[----:B------:R-:W-:Y:S01]  /*52c0*/  IMAD.U32 R10, RZ, RZ, UR5 ;  /* 0x00000005ff0a7e24 */ /* 0x000fe2000f8e00ff */
[----:B------:R-:W-:Y:S01]  /*52d0*/  UPRMT UR6, UR47, 0x654, UR25 ;  /* 0x000006542f067896 */ /* 0x000fe20008000019 */
[----:B------:R-:W-:Y:S02]  /*52e0*/  IMAD.U32 R11, RZ, RZ, UR4 ;  /* 0x00000004ff0b7e24 */ /* 0x000fe4000f8e00ff */
[----:B------:R-:W-:Y:S01]  /*52f0*/  @!P1 IMAD.X R6, RZ, RZ, R17, P0 ;  /* 0x000000ffff069224 */ /* 0x000fe200000e0611 */
        /* <DEDUP_REMOVED lines=8> */
.L_x_183:
[----:B------:R-:W-:Y:S01]  /*5380*/  @!P1 R2UR UR5, R8 ;  /* 0x00000000080592ca */ /* 0x000fe200000e0000 */
[----:B------:R-:W-:Y:S01]  /*5390*/  VOTEU.ALL UP0, P1 ;  /* 0x0000000000ff7886 */ /* 0x000fe20000800000 */
[----:B------:R-:W-:Y:S01]  /*53a0*/  @!P1 R2UR UR4, R6 ;  /* 0x00000000060492ca */ /* 0x000fe200000e0000 */
[----:B--2---:R-:W-:Y:S01]  /*53b0*/  @!P1 IMAD.MOV.U32 R0, RZ, RZ, 0x4000 ;  /* 0x00004000ff009424 */ /* 0x004fe200078e00ff */
[----:B------:R-:W-:Y:S01]  /*53c0*/  UMOV UR8, 0x0 ;  /* 0x0000000000087882 */ /* 0x000fe20000000000 */
[----:B------:R-:W-:Y:S01]  /*53d0*/  UMOV UR9, 0x10000000 ;  /* 0x1000000000097882 */ /* 0x000fe20000000000 */
[----:B------:R-:W-:Y:S01]  /*53e0*/  @!UP0 UIADD3 UR18, UPT, UPT, UR34, 0x80, URZ ;  /* 0x0000008022128890 */ /* 0x000fe2000fffe0ff */
[----:B------:R-:W-:Y:S01]  /*53f0*/  VIADD R14, R14, 0x1 ;  /* 0x000000010e0e7836 */ /* 0x000fe20000000000 */
[----:B------:R-:W-:Y:S01]  /*5400*/  @!UP0 UIADD3 UR16, UPT, UPT, UR21, 0x8400, URZ ;  /* 0x0000840015108890 */ /* 0x000fe2000fffe0ff */
[----:B------:R-:W-:Y:S01]  /*5410*/  VOTEU.ALL UP0, P1 ;  /* 0x0000000000ff7886 */ /* 0x000fe20000800000 */
[----:B------:R-:W-:Y:S01]  /*5420*/  UMOV UR19, UR35 ;  /* 0x0000002300137c82 */ /* 0x000fe20008000000 */
[----:B------:R-:W-:Y:S02]  /*5430*/  UMOV UR20, UR36 ;  /* 0x0000002400147c82 */ /* 0x000fe40008000000 */
[----:B------:R-:W-:Y:S01]  /*5440*/  IMAD.U32 R10, RZ, RZ, UR5 ;  /* 0x00000005ff0a7e24 */ /* 0x000fe2000f8e00ff */
[----:B------:R-:W-:Y:S01]  /*5450*/  UPRMT UR6, UR47, 0x654, UR17 ;  /* 0x000006542f067896 */ /* 0x000fe20008000011 */
        /* <DEDUP_REMOVED lines=9> */
.L_x_185:
[----:B------:R-:W-:Y:S01]  /*54f0*/  @!P1 IADD3 R6, P0, PT, R16, 0x580, RZ ;  /* 0x0000058010069810 */ /* 0x000fe20007f1e0ff */
[----:B------:R-:W-:Y:S01]  /*5500*/  VOTEU.ALL UP0, P1 ;  /* 0x0000000000ff7886 */ /* 0x000fe20000800000 */
[----:B------:R-:W-:Y:S01]  /*5510*/  UMOV UR6, 0x0 ;  /* 0x0000000000067882 */ /* 0x000fe20000000000 */
[----:B------:R-:W-:Y:S01]  /*5520*/  UMOV UR7, 0x10000000 ;  /* 0x1000000000077882 */ /* 0x000fe20000000000 */
[----:B------:R-:W-:Y:S01]  /*5530*/  @!P1 R2UR UR5, R6 ;  /* 0x00000000060592ca */ /* 0x000fe200000e0000 */
[----:B--2---:R-:W-:Y:S01]  /*5540*/  @!P1 IMAD.X R0, RZ, RZ, R17, P0 ;  /* 0x000000ffff009224 */ /* 0x004fe200000e0611 */
[----:B------:R-:W-:Y:S01]  /*5550*/  @!UP0 UIADD3 UR10, UPT, UPT, UR34, 0xc0, URZ ;  /* 0x000000c0220a8890 */ /* 0x000fe2000fffe0ff */
[----:B------:R-:W-:Y:S01]  /*5560*/  R2UR UR16, R152 ;  /* 0x00000000981072ca */ /* 0x000fe200000e0000 */
[----:B------:R-:W-:Y:S01]  /*5570*/  @!UP0 UIADD3 UR8, UPT, UPT, UR21, 0xc400, URZ ;  /* 0x0000c40015088890 */ /* 0x000fe2000fffe0ff */
[----:B------:R-:W-:Y:S01]  /*5580*/  ISETP.NE.AND P0, PT, R14, 0x2, PT ;  /* 0x000000020e00780c */ /* 0x000fe20003f05270 */
[----:B------:R-:W-:Y:S01]  /*5590*/  @!UP0 UIADD3 UR9, UPT, UPT, UR21, 0x68, URZ ;  /* 0x0000006815098890 */ /* 0x000fe2000fffe0ff */
[----:B------:R-:W-:Y:S01]  /*55a0*/  @!P1 R2UR UR4, R0 ;  /* 0x00000000000492ca */ /* 0x000fe200000e0000 */
[----:B------:R-:W-:Y:S01]  /*55b0*/  VOTEU.ALL UP0, P1 ;  /* 0x0000000000ff7886 */ /* 0x000fe20000800000 */
[----:B------:R-:W-:Y:S01]  /*55c0*/  UMOV UR11, UR35 ;  /* 0x00000023000b7c82 */ /* 0x000fe20008000000 */
[----:B------:R-:W-:Y:S01]  /*55d0*/  UMOV UR12, UR36 ;  /* 0x00000024000c7c82 */ /* 0x000fe20008000000 */
[----:B------:R-:W-:Y:S01]  /*55e0*/  SEL R0, RZ, 0x1, P0 ;  /* 0x00000001ff007807 */ /* 0x000fe20000000000 */
[----:B------:R-:W-:Y:S01]  /*55f0*/  UPLOP3.LUT UP3, UPT, UPT, UPT, UPT, 0x80, 0x8 ;  /* 0x000000000008789c */ /* 0x000fe20003f6f070 */
[----:B------:R-:W-:Y:S01]  /*5600*/  IMAD.U32 R8, RZ, RZ, UR5 ;  /* 0x00000005ff087e24 */ /* 0x000fe2000f8e00ff */
[----:B------:R-:W-:Y:S01]  /*5610*/  LOP3.LUT R15, R15, 0x1, RZ, 0x3c, !PT ;  /* 0x000000010f0f7812 */ /* 0x000fe200078e3cff */
[----:B------:R-:W-:Y:S01]  /*5620*/  UMOV UR36, UR29 ;  /* 0x0000001d00247c82 */ /* 0x000fe20008000000 */
[----:B------:R-:W-:Y:S01]  /*5630*/  LOP3.LUT R13, R13, R0, RZ, 0x3c, !PT ;  /* 0x000000000d0d7212 */ /* 0x000fe200078e3cff */
[----:B------:R-:W-:Y:S01]  /*5640*/  UIADD3 UR20, UPT, UPT, UR13, UR16, URZ ;  /* 0x000000100d147290 */ /* 0x000fe2000fffe0ff */
[----:B------:R-:W-:Y:S01]  /*5650*/  SEL R14, R14, RZ, P0 ;  /* 0x000000ff0e0e7207 */ /* 0x000fe20000000000 */
[----:B------:R-:W-:Y:S01]  /*5660*/  UIADD3 UR16, UPT, UPT, UR14, UR63, URZ ;  /* 0x0000003f0e107290 */ /* 0x000fe2000fffe0ff */
[----:B------:R-:W-:Y:S01]  /*5670*/  IMAD.U32 R9, RZ, RZ, UR4 ;  /* 0x00000004ff097e24 */ /* 0x000fe2000f8e00ff */
[----:B------:R-:W-:Y:S04]  /*5680*/  @!P1 R2UR UR4, R8 ;  /* 0x00000000080492ca */ /* 0x000fe800000e0000 */
[----:B------:R-:W-:Y:S11]  /*5690*/  @!P1 R2UR UR5, R9 ;  /* 0x00000000090592ca */ /* 0x000ff600000e0000 */
[----:B------:R-:W-:Y:S02]  /*56a0*/  @!UPT UIADD3 URZ, UPT, UPT, URZ, URZ, URZ ;  /* 0x000000fffffff290 */ /* 0x000fe4000fffe0ff */
[----:B------:R2:W-:Y:S01]  /*56b0*/  @!UP0 UTMALDG.3D [UR8], [UR4], desc[UR6] ;  /* 0x00000608040085b4 */ /* 0x0005e20008011000 */
[----:B------:R2:W-:Y:S01]  /*56c0*/  @!P1 SYNCS.ARRIVE.TRANS64.RED.A0TR RZ, [UR21+0x68], R7 ;  /* 0x00006807ffff99a7 */ /* 0x0005e20008300415 */
[----:B------:R-:W-:Y:S01]  /*56d0*/  SYNCS.ARRIVE.TRANS64.RED.A1T0 RZ, [UR37], RZ ;  /* 0x000000ffffff79a7 */ /* 0x000fe20008100425 */
[----:B------:R-:W-:Y:S05]  /*56e0*/  BRA.U UP1, `(.L_x_95) ;  /* 0xfffffff101687547 */ /* 0x000fea000b83ffff */
[----:B------:R-:W-:-:S04]  /*56f0*/  SHF.L.U32 R3, R15, 0x1f, RZ ;  /* 0x0000001f0f037819 */ /* 0x000fc800000006ff */
[----:B------:R-:W3:Y:S02]  /*5700*/  SYNCS.PHASECHK.TRANS64.TRYWAIT P0, [UR21+0x70], R3 ;  /* 0x00007003ff0075a7 */ /* 0x000ee40008001115 */
[----:B---3--:R-:W-:Y:S05]  /*5710*/  @!P0 BRA `(.L_x_96) ;  /* 0x0000006c00dc8947 */ /* 0x008fea0003800000 */
.L_x_187:
[----:B------:R-:W4:Y:S02]  /*5720*/  SYNCS.PHASECHK.TRANS64.TRYWAIT P0, [UR21+0x78], R3 ;  /* 0x00007803ff0075a7 */ /* 0x000f240008001115 */
[----:B----4-:R-:W-:Y:S05]  /*5730*/  @!P0 BRA `(.L_x_97) ;  /* 0x0000006c00ec8947 */ /* 0x010fea0003800000 */
.L_x_189:
[----:B------:R-:W4:Y:S02]  /*5740*/  SYNCS.PHASECHK.TRANS64.TRYWAIT P0, [UR21+0x80], R3 ;  /* 0x00008003ff0075a7 */ /* 0x000f240008001115 */
[----:B----4-:R-:W-:Y:S05]  /*5750*/  @!P0 BRA `(.L_x_98) ;  /* 0x0000006c00fc8947 */ /* 0x010fea0003800000 */
.L_x_191:
[----:B---3--:R-:W-:-:S07]  /*5760*/  MOV R0, UR21 ;  /* 0x0000001500007c02 */ /* 0x008fce0008000f00 */
.L_x_99:
[----:B---3--:R-:W-:-:S04]  /*5770*/  SHF.L.U32 R3, R15, 0x1f, RZ ;  /* 0x0000001f0f037819 */ /* 0x008fc800000006ff */
[----:B------:R3:W4:Y:S03]  /*5780*/  SYNCS.PHASECHK.TRANS64.TRYWAIT P0, [R0+URZ+0x88], R3 ;  /* 0x00008803000075a7 */ /* 0x00072600080011ff */
[----:B----4-:R-:W-:Y:S05]  /*5790*/  @!P0 NANOSLEEP.SYNCS 0x989680 ;  /* 0x009896800000895d */ /* 0x010fea0003900000 */
[----:B------:R-:W4:Y:S02]  /*57a0*/  @!P0 SYNCS.PHASECHK.TRANS64 P0, [R0+URZ+0x88], R3 ;  /* 0x00008803000085a7 */ /* 0x000f2400080010ff */
[----:B-12-4-:R-:W-:Y:S05]  /*57b0*/  @P0 EXIT ;  /* 0x000000000000094d */ /* 0x016fea0003800000 */
[----:B------:R-:W-:Y:S05]  /*57c0*/  BRA `(.L_x_99) ;  /* 0xfffffffc00e87947 */ /* 0x000fea000383ffff */
.L_x_84:
[----:B------:R-:W-:-:S06]  /*57d0*/  UISETP.GE.AND UP0, UPT, UR25, 0x4, UPT ;  /* 0x000000041900788c */ /* 0x000fcc000bf06270 */
[----:B------:R-:W-:-:S13]  /*57e0*/  PLOP3.LUT P0, PT, PT, PT, UP0, 0x80, 0x8 ;  /* 0x000000000008781c */ /* 0x000fda0003f0f008 */
[----:B------:R-:W-:Y:S05]  /*57f0*/  @!P0 EXIT ;  /* 0x000000000000894d */ /* 0x000fea0003800000 */
[----:B------:R-:W-:Y:S01]  /*5800*/  BAR.SYNC.DEFER_BLOCKING 0x6, 0xa0 ;  /* 0x0182800000007b1d */ /* 0x000fe20000010000 */
[C---:B------:R-:W-:Y:S01]  /*5810*/  IMAD.SHL.U32 R5, R166.reuse, 0x40, RZ ;  /* 0x00000040a6057824 */ /* 0x040fe200078e00ff */
[C---:B------:R-:W-:Y:S01]  /*5820*/  LOP3.LUT R149, R166.reuse, 0x1, RZ, 0xc0, !PT ;  /* 0x00000001a6957812 */ /* 0x040fe200078ec0ff */
[C---:B------:R-:W-:Y:S02]  /*5830*/  IMAD.U32 R69, R166.reuse, 0x10000, RZ ;  /* 0x00010000a6457824 */ /* 0x040fe400078e00ff */
[----:B------:R-:W-:Y:S02]  /*5840*/  HFMA2 R163, -RZ, RZ, 0, 5.9604644775390625e-08 ;  /* 0x00000001ffa37431 */ /* 0x000fe400000001ff */
[C---:B------:R-:W-:Y:S01]  /*5850*/  IMAD.SHL.U32 R148, R166.reuse, 0x8, RZ ;  /* 0x00000008a6947824 */ /* 0x040fe200078e00ff */
[----:B------:R-:W-:Y:S01]  /*5860*/  UMOV UR44, 0x400 ;  /* 0x00000400002c7882 */ /* 0x000fe20000000000 */
[----:B------:R-:W1:Y:S01]  /*5870*/  LDC.64 R144, c[0x0][0x888] ;  /* 0x00022200ff907b82 */ /* 0x000e620000000a00 */
[----:B------:R-:W-:Y:S01]  /*5880*/  ULEA UR44, UR47, UR44, 0x18 ;  /* 0x0000002c2f2c7291 */ /* 0x000fe2000f8ec0ff */
[----:B------:R-:W-:Y:S01]  /*5890*/  ISETP.NE.U32.AND P0, PT, R149, 0x1, PT ;  /* 0x000000019500780c */ /* 0x000fe20003f05070 */
[----:B------:R-:W-:Y:S01]  /*58a0*/  IMAD.MOV.U32 R165, RZ, RZ, 0x2 ;  /* 0x00000002ffa57424 */ /* 0x000fe200078e00ff */
[----:B------:R-:W-:Y:S01]  /*58b0*/  LOP3.LUT R7, R5, 0x1c0, RZ, 0xc0, !PT ;  /* 0x000001c005077812 */ /* 0x000fe200078ec0ff */
[----:B------:R-:W-:Y:S01]  /*58c0*/  UIADD3 UR4, UPT, UPT, UR44, 0x400, URZ ;  /* 0x000004002c047890 */ /* 0x000fe2000fffe0ff */
[----:B------:R-:W-:Y:S01]  /*58d0*/  LOP3.LUT R69, R69, 0x600000, RZ, 0xc0, !PT ;  /* 0x0060000045457812 */ /* 0x000fe200078ec0ff */
[----:B------:R-:W-:Y:S01]  /*58e0*/  IMAD.MOV.U32 R164, RZ, RZ, 0x4 ;  /* 0x00000004ffa47424 */ /* 0x000fe200078e00ff */
[----:B------:R-:W2:Y:S01]  /*58f0*/  LDC.64 R146, c[0x0][0x890] ;  /* 0x00022400ff927b82 */ /* 0x000ea20000000a00 */
[----:B------:R-:W-:Y:S01]  /*5900*/  R2P PR, R166, 0x6 ;  /* 0x00000006a6007804 */ /* 0x000fe20000000000 */
[----:B------:R-:W-:Y:S01]  /*5910*/  IMAD.MOV.U32 R68, RZ, RZ, RZ ;  /* 0x000000ffff447224 */ /* 0x000fe200078e00ff */
[----:B------:R-:W-:Y:S01]  /*5920*/  LOP3.LUT R148, R7, 0x38, R148, 0xf8, !PT ;  /* 0x0000003807947812 */ /* 0x000fe200078ef894 */
[----:B------:R-:W-:Y:S01]  /*5930*/  IMAD.MOV.U32 R162, RZ, RZ, RZ ;  /* 0x000000ffffa27224 */ /* 0x000fe200078e00ff */
[----:B------:R-:W-:Y:S01]  /*5940*/  P2R R4, PR, RZ, 0x1 ;  /* 0x00000001ff047803 */ /* 0x000fe20000000000 */
[----:B------:R-:W-:Y:S01]  /*5950*/  IMAD.MOV.U32 R155, RZ, RZ, RZ ;  /* 0x000000ffff9b7224 */ /* 0x000fe200078e00ff */
[----:B------:R-:W-:Y:S01]  /*5960*/  LOP3.LUT R148, R148, 0x1e00, R5, 0xf8, !PT ;  /* 0x00001e0094947812 */ /* 0x000fe200078ef805 */
[----:B------:R-:W3:Y:S01]  /*5970*/  LDC.64 R142, c[0x0][0x8b0] ;  /* 0x00022c00ff8e7b82 */ /* 0x000ee20000000a00 */
[----:B------:R-:W4:Y:S01]  /*5980*/  LDS R0, [UR44+0x130] ;  /* 0x0001302cff007984 */ /* 0x000f220008000800 */
[----:B------:R-:W-:Y:S01]  /*5990*/  LOP3.LUT R166, R166, 0x60, RZ, 0xc0, !PT ;  /* 0x00000060a6a67812 */ /* 0x000fe200078ec0ff */
[----:B------:R-:W-:Y:S01]  /*59a0*/  IMAD.U32 R153, RZ, RZ, UR4 ;  /* 0x00000004ff997e24 */ /* 0x000fe2000f8e00ff */
[----:B------:R-:W-:Y:S01]  /*59b0*/  MOV R161, RZ ;  /* 0x000000ff00a17202 */ /* 0x000fe20000000f00 */
[----:B------:R-:W1:Y:S01]  /*59c0*/  LDCU UR60, c[0x0][0x370] ;  /* 0x00006e00ff3c77ac */ /* 0x000e620008000800 */
[----:B------:R-:W-:-:S02]  /*59d0*/  SEL R165, R165, 0xfffffffe, !P1 ;  /* 0xfffffffea5a57807 */ /* 0x000fc40004800000 */
[----:B------:R-:W1:Y:S01]  /*59e0*/  LDC.64 R140, c[0x0][0x8a8] ;  /* 0x00022a00ff8c7b82 */ /* 0x000e620000000a00 */
[----:B------:R-:W-:Y:S01]  /*59f0*/  SEL R164, R164, 0xfffffffc, !P2 ;  /* 0xfffffffca4a47807 */ /* 0x000fe20005000000 */
[----:B------:R-:W1:Y:S01]  /*5a00*/  LDCU UR43, c[0x0][0xb0c] ;  /* 0x00016180ff2b77ac */ /* 0x000e620008000800 */
[----:B------:R-:W1:Y:S01]  /*5a10*/  LDCU UR39, c[0x0][0xb30] ;  /* 0x00016600ff2777ac */ /* 0x000e620008000800 */
[----:B------:R-:W1:Y:S01]  /*5a20*/  LDCU.64 UR54, c[0x0][0x888] ;  /* 0x00011100ff3677ac */ /* 0x000e620008000a00 */
[----:B------:R-:W1:Y:S01]  /*5a30*/  LDCU.64 UR40, c[0x0][0xb28] ;  /* 0x00016500ff2877ac */ /* 0x000e620008000a00 */
[----:B------:R-:W1:Y:S01]  /*5a40*/  LDCU.128 UR56, c[0x0][0xb10] ;  /* 0x00016200ff3877ac */ /* 0x000e620008000c00 */
[----:B------:R-:W1:Y:S01]  /*5a50*/  LDCU UR53, c[0x0][0x374] ;  /* 0x00006e80ff3577ac */ /* 0x000e620008000800 */
[----:B------:R-:W-:Y:S01]  /*5a60*/  UMOV UR52, URZ ;  /* 0x000000ff00347c82 */ /* 0x000fe20008000000 */
[----:B------:R-:W-:Y:S01]  /*5a70*/  UMOV UR46, URZ ;  /* 0x000000ff002e7c82 */ /* 0x000fe20008000000 */
[----:B--2-4-:R-:W-:-:S07]  /*5a80*/  IMAD.IADD R69, R0, 0x1, R69 ;  /* 0x0000000100457824 */ /* 0x014fce00078e0245 */
.L_x_143:
[----:B------:R-:W-:Y:S02]  /*5a90*/  LEA R3, R155, UR44, 0x3 ;  /* 0x0000002c9b037c11 */ /* 0x000fe4000f8e18ff */
[----:B------:R-:W-:Y:S02]  /*5aa0*/  SHF.L.U32 R0, R161, 0x1f, RZ ;  /* 0x0000001fa1007819 */ /* 0x000fe400000006ff */
[----:B-1----:R-:W-:Y:S02]  /*5ab0*/  LEA R5, R155, UR44, 0x4 ;  /* 0x0000002c9b057c11 */ /* 0x002fe4000f8e20ff */
[----:B------:R-:W2:Y:S02]  /*5ac0*/  SYNCS.PHASECHK.TRANS64.TRYWAIT P0, [R3+URZ+0xa0], R0 ;  /* 0x0000a000030075a7 */ /* 0x000ea400080011ff */
[----:B--2---:R-:W-:Y:S05]  /*5ad0*/  @!P0 BRA `(.L_x_100) ;  /* 0x0000006c00348947 */ /* 0x004fea0003800000 */
.L_x_192:
[----:B------:R-:W4:Y:S01]  /*5ae0*/  LDS.128 R4, [R5+0x110] ;  /* 0x0001100005047984 */ /* 0x000f220000000c00 */
[----:B------:R-:W-:Y:S01]  /*5af0*/  UISETP.GE.AND UP0, UPT, UR42, 0x1, UPT ;  /* 0x000000012a00788c */ /* 0x000fe2000bf06270 */
[----:B------:R-:W-:Y:S01]  /*5b00*/  @!PT LDS RZ, [RZ] ;  /* 0x00000000fffff984 */ /* 0x000fe20000000800 */
[----:B------:R-:W-:Y:S01]  /*5b10*/  @!PT LDS RZ, [RZ] ;  /* 0x00000000fffff984 */ /* 0x000fe20000000800 */
[----:B------:R-:W-:Y:S01]  /*5b20*/  @!PT LDS RZ, [RZ] ;  /* 0x00000000fffff984 */ /* 0x000fe20000000800 */
[----:B------:R-:W-:Y:S01]  /*5b30*/  @!PT LDS RZ, [RZ] ;  /* 0x00000000fffff984 */ /* 0x000fe20000000800 */
[----:B------:R1:W-:Y:S06]  /*5b40*/  MEMBAR.ALL.CTA ;  /* 0x0000000000007992 */ /* 0x0003ec0000008000 */
[----:B-1----:R-:W1:Y:S01]  /*5b50*/  FENCE.VIEW.ASYNC.S ;  /* 0x00000000000073c6 */ /* 0x002e620000000000 */
[----:B----4-:R-:W-:Y:S11]  /*5b60*/  LOP3.LUT P0, RZ, R6, 0x1, RZ, 0xc0, !PT ;  /* 0x0000000106ff7812 */ /* 0x010ff6000780c0ff */
[----:B------:R-:W-:Y:S02]  /*5b70*/  @!UPT UIADD3 URZ, UPT, UPT, URZ, URZ, URZ ;  /* 0x000000fffffff290 */ /* 0x000fe4000fffe0ff */
[----:B-1----:R-:W-:Y:S01]  /*5b80*/  VOTEU.ANY UP1, P0 ;  /* 0x0000000000ff7886 */ /* 0x002fe20000020100 */
[----:B------:R-:W-:Y:S01]  /*5b90*/  PLOP3.LUT P0, PT, PT, PT, UP1, 0x80, 0x8 ;  /* 0x000000000008781c */ /* 0x000fe20003f0f018 */
[----:B------:R-:W-:Y:S11]  /*5ba0*/  UP2UR UR62, UPR, URZ, 0x2 ;  /* 0x00000002ff3e7883 */ /* 0x000ff60008000000 */
[----:B------:R-:W-:Y:S01]  /*5bb0*/  @!UPT UIADD3 URZ, UPT, UPT, URZ, URZ, URZ ;  /* 0x000000fffffff290 */ /* 0x000fe2000fffe0ff */
[----:B--2---:R-:W-:Y:S02]  /*5bc0*/  @P0 SHF.R.U32.HI R0, RZ, 0x10, R5 ;  /* 0x00000010ff000819 */ /* 0x004fe40000011605 */
        /* <DEDUP_REMOVED lines=12> */
[----:B------:R-:W2:Y:S01]  /*5c90*/  LDCU UR12, c[0x0][0xb20] ;  /* 0x00016400ff0c77ac */ /* 0x000ea20008000800 */
[----:B------:R-:W-:Y:S02]  /*5ca0*/  UIMAD.WIDE.U32 UR4, UR53, UR59, URZ ;  /* 0x0000003b350472a5 */ /* 0x000fe4000f8e00ff */
[----:B------:R-:W-:Y:S02]  /*5cb0*/  UIMAD.WIDE.U32 UR6, UR60, UR56, URZ ;  /* 0x000000383c0672a5 */ /* 0x000fe4000f8e00ff */
[----:B------:R-:W-:Y:S02]  /*5cc0*/  UISETP.NE.AND UP0, UPT, UR58, 0x1, UPT ;  /* 0x000000013a00788c */ /* 0x000fe4000bf05270 */
[----:B------:R-:W-:Y:S02]  /*5cd0*/  UIMAD.WIDE.U32 UR8, UR37, UR59, URZ ;  /* 0x0000003b250872a5 */ /* 0x000fe4000f8e00ff */
[----:B------:R-:W-:Y:S02]  /*5ce0*/  UIMAD.WIDE.U32 UR10, UR38, UR56, URZ ;  /* 0x00000038260a72a5 */ /* 0x000fe4000f8e00ff */
[----:B------:R-:W-:Y:S02]  /*5cf0*/  UISETP.NE.AND UP1, UPT, UR43, 0x1, UPT ;  /* 0x000000012b00788c */ /* 0x000fe4000bf25270 */
[----:B------:R-:W-:Y:S01]  /*5d00*/  UISETP.NE.AND UP2, UPT, UR42, 0x1, UPT ;  /* 0x000000012a00788c */ /* 0x000fe2000bf45270 */
[----:B------:R-:W-:Y:S02]  /*5d10*/  UMOV UR4, UR5 ;  /* 0x0000000500047c82 */ /* 0x000fe40008000000 */
[----:B--2---:R-:W-:Y:S03]  /*5d20*/  USHF.R.U32.HI UR5, URZ, UR12, UR4 ;  /* 0x0000000cff057299 */ /* 0x004fe60008011604 */
[----:B------:R-:W-:Y:S02]  /*5d30*/  UMOV UR4, UR7 ;  /* 0x0000000700047c82 */ /* 0x000fe40008000000 */
[----:B------:R-:W-:Y:S02]  /*5d40*/  USHF.R.U32.HI UR7, URZ, UR57, UR4 ;  /* 0x00000039ff077299 */ /* 0x000fe40008011604 */
[----:B------:R-:W-:Y:S02]  /*5d50*/  USEL UR4, UR53, UR5, !UP0 ;  /* 0x0000000535047287 */ /* 0x000fe4000c000000 */
[----:B------:R-:W-:Y:S01]  /*5d60*/  USEL UR7, UR60, UR7, !UP1 ;  /* 0x000000073c077287 */ /* 0x000fe2000c800000 */
[----:B------:R-:W-:Y:S01]  /*5d70*/  UMOV UR5, UR9 ;  /* 0x0000000900057c82 */ /* 0x000fe20008000000 */
[----:B------:R-:W-:Y:S02]  /*5d80*/  UIMAD.WIDE.U32 UR8, UR4, UR40, URZ ;  /* 0x00000028040872a5 */ /* 0x000fe4000f8e00ff */
[----:B------:R-:W-:Y:S03]  /*5d90*/  USHF.R.U32.HI UR6, URZ, UR12, UR5 ;  /* 0x0000000cff067299 */ /* 0x000fe60008011605 */
[----:B------:R-:W-:Y:S01]  /*5da0*/  UMOV UR5, UR11 ;  /* 0x0000000b00057c82 */ /* 0x000fe20008000000 */
[----:B------:R-:W-:Y:S02]  /*5db0*/  UIMAD.WIDE.U32 UR10, UR7, UR40, URZ ;  /* 0x00000028070a72a5 */ /* 0x000fe4000f8e00ff */
[----:B------:R-:W-:Y:S02]  /*5dc0*/  USHF.R.U32.HI UR12, URZ, UR57, UR5 ;  /* 0x00000039ff0c7299 */ /* 0x000fe40008011605 */
[----:B------:R-:W-:Y:S01]  /*5dd0*/  USEL UR6, UR37, UR6, !UP0 ;  /* 0x0000000625067287 */ /* 0x000fe2000c000000 */
[----:B------:R-:W-:Y:S02]  /*5de0*/  UMOV UR5, UR9 ;  /* 0x0000000900057c82 */ /* 0x000fe40008000000 */
[----:B------:R-:W-:Y:S01]  /*5df0*/  UMOV UR10, UR11 ;  /* 0x0000000b000a7c82 */ /* 0x000fe20008000000 */
[----:B------:R-:W-:Y:S02]  /*5e00*/  @UP2 USHF.R.U32.HI UR4, URZ, UR41, UR5 ;  /* 0x00000029ff042299 */ /* 0x000fe40008011605 */
[----:B------:R-:W-:Y:S02]  /*5e10*/  @UP2 USHF.R.U32.HI UR7, URZ, UR41, UR10 ;  /* 0x00000029ff072299 */ /* 0x000fe4000801160a */
[----:B------:R-:W-:Y:S02]  /*5e20*/  UIMAD UR4, UR42, UR4, URZ ;  /* 0x000000042a0472a4 */ /* 0x000fe4000f8e02ff */
        /* <DEDUP_REMOVED lines=8> */
[----:B------:R-:W-:Y:S02]  /*5eb0*/  USEL UR11, UR6, UR4, !UP2 ;  /* 0x00000004060b7287 */ /* 0x000fe4000d000000 */
[----:B------:R-:W-:Y:S02]  /*5ec0*/  UIADD3 UR8, UPT, UPT, -UR5, URZ, URZ ;  /* 0x000000ff05087290 */ /* 0x000fe4000fffe1ff */
[----:B------:R-:W-:Y:S01]  /*5ed0*/  UIADD3 UR10, UPT, UPT, -UR11, URZ, URZ ;  /* 0x000000ff0b0a7290 */ /* 0x000fe2000fffe1ff */
[----:B------:R-:W-:Y:S01]  /*5ee0*/  @!UP0 UMOV UR4, UR9 ;  /* 0x0000000900048c82 */ /* 0x000fe20008000000 */
[----:B------:R-:W-:Y:S02]  /*5ef0*/  UIADD3 UR9, UPT, UPT, -UR6, URZ, URZ ;  /* 0x000000ff06097290 */ /* 0x000fe4000fffe1ff */
[----:B------:R-:W-:Y:S02]  /*5f00*/  @!UP0 USHF.R.U32.HI UR4, URZ, UR41, UR4 ;  /* 0x00000029ff048299 */ /* 0x000fe40008011604 */
[----:B------:R-:W-:Y:S02]  /*5f10*/  UIMAD UR10, UR42, UR10, UR6 ;  /* 0x0000000a2a0a72a4 */ /* 0x000fe4000f8e0206 */
[----:B------:R-:W-:Y:S04]  /*5f20*/  @!UP0 USEL UR4, UR5, UR4, !UP2 ;  /* 0x0000000405048287 */ /* 0x000fe8000d000000 */
[----:B------:R-:W-:Y:S02]  /*5f30*/  @!UP0 UIMAD UR10, UR7, UR10, UR4 ;  /* 0x0000000a070a82a4 */ /* 0x000fe4000f8e0204 */
[----:B------:R-:W-:Y:S02]  /*5f40*/  @!UP0 UIADD3 UR11, UPT, UPT, UR11, -UR4, URZ ;  /* 0x800000040b0b8290 */ /* 0x000fe4000fffe0ff */
[----:B------:R-:W-:Y:S02]  /*5f50*/  UIMAD UR7, UR43, UR8, UR38 ;  /* 0x000000082b0772a4 */ /* 0x000fe4000f8e0226 */
[----:B------:R-:W-:Y:S02]  /*5f60*/  @!UP0 UIMAD UR6, UR11, UR42, UR5 ;  /* 0x0000002a0b0682a4 */ /* 0x000fe4000f8e0205 */
[----:B------:R-:W-:Y:S01]  /*5f70*/  UIMAD UR4, UR58, UR9, UR37 ;  /* 0x000000093a0472a4 */ /* 0x000fe2000f8e0225 */
[----:B------:R-:W-:Y:S02]  /*5f80*/  @!UP0 UMOV UR5, UR10 ;  /* 0x0000000a00058c82 */ /* 0x000fe40008000000 */
[----:B------:R-:W-:Y:S02]  /*5f90*/  UIMAD UR38, UR5, UR43, UR7 ;  /* 0x0000002b052672a4 */ /* 0x000fe4000f8e0207 */
[----:B------:R-:W-:Y:S11]  /*5fa0*/  UIMAD UR37, UR6, UR58, UR4 ;  /* 0x0000003a062572a4 */ /* 0x000ff6000f8e0204 */
[----:B------:R-:W-:Y:S01]  /*5fb0*/  @!UPT UIADD3 URZ, UPT, UPT, URZ, URZ, URZ ;  /* 0x000000fffffff290 */ /* 0x000fe2000fffe0ff */
.L_x_101:
[----:B------:R-:W-:Y:S01]  /*5fc0*/  UISETP.NE.AND UP0, UPT, UR39, 0x1, UPT ;  /* 0x000000012700788c */ /* 0x000fe2000bf05270 */
[----:B------:R-:W-:Y:S01]  /*5fd0*/  LOP3.LUT P0, RZ, R153, 0x3f0, RZ, 0xc0, !PT ;  /* 0x000003f099ff7812 */ /* 0x000fe2000780c0ff */
[----:B------:R-:W-:Y:S01]  /*5fe0*/  USHF.L.U32 UR50, UR16, 0x7, URZ ;  /* 0x0000000710327899 */ /* 0x000fe200080006ff */
[----:B------:R-:W-:Y:S01]  /*5ff0*/  BSSY.RECONVERGENT B6, `(.L_x_102) ;  /* 0x0000034000067945 */ /* 0x000fe20003800200 */
[----:B------:R-:W-:Y:S01]  /*6000*/  USHF.L.U32 UR49, UR20, 0x8, URZ ;  /* 0x0000000814317899 */ /* 0x000fe200080006ff */
[----:B------:R-:W-:Y:S06]  /*6010*/  IADD3 R155, PT, PT, R155, 0x1, RZ ;  /* 0x000000019b9b7810 */ /* 0x000fec0007ffe0ff */
[----:B------:R-:W2:Y:S01]  /*6020*/  @!UP0 LDCU.128 UR12, c[0x0][0xb10] ;  /* 0x00016200ff0c87ac */ /* 0x000ea20008000c00 */
[----:B------:R-:W4:Y:S01]  /*6030*/  @!UP0 LDCU UR5, c[0x0][0xb0c] ;  /* 0x00016180ff0587ac */ /* 0x000f220008000800 */
[----:B------:R-:W3:Y:S01]  /*6040*/  @!UP0 LDCU UR10, c[0x0][0xb20] ;  /* 0x00016400ff0a87ac */ /* 0x000ee20008000800 */
[----:B--2---:R-:W-:Y:S02]  /*6050*/  UIMAD.WIDE.U32 UR8, UR38, UR12, URZ ;  /* 0x0000000c260872a5 */ /* 0x004fe4000f8e00ff */
[----:B------:R-:W-:Y:S02]  /*6060*/  UIMAD.WIDE.U32 UR6, UR37, UR15, URZ ;  /* 0x0000000f250672a5 */ /* 0x000fe4000f8e00ff */
[----:B------:R-:W-:Y:S03]  /*6070*/  @!UP0 UISETP.NE.AND UP1, UPT, UR14, 0x1, UPT ;  /* 0x000000010e00888c */ /* 0x000fe6000bf25270 */
[----:B------:R-:W-:Y:S01]  /*6080*/  @!UP0 UMOV UR4, UR9 ;  /* 0x0000000900048c82 */ /* 0x000fe20008000000 */
[----:B----4-:R-:W-:Y:S02]  /*6090*/  @!UP0 UISETP.NE.AND UP2, UPT, UR5, 0x1, UPT ;  /* 0x000000010500888c */ /* 0x010fe4000bf45270 */
[----:B------:R-:W-:Y:S01]  /*60a0*/  @!UP0 USHF.R.U32.HI UR4, URZ, UR13, UR4 ;  /* 0x0000000dff048299 */ /* 0x000fe20008011604 */
[----:B------:R-:W-:Y:S02]  /*60b0*/  @!UP0 UMOV UR6, UR7 ;  /* 0x0000000700068c82 */ /* 0x000fe40008000000 */
[----:B---3--:R-:W-:Y:S02]  /*60c0*/  @!UP0 USHF.R.U32.HI UR6, URZ, UR10, UR6 ;  /* 0x0000000aff068299 */ /* 0x008fe40008011606 */
[----:B------:R-:W-:Y:S02]  /*60d0*/  @!UP0 USEL UR7, UR38, UR4, !UP2 ;  /* 0x0000000426078287 */ /* 0x000fe4000d000000 */
[----:B------:R-:W-:Y:S04]  /*60e0*/  @!UP0 USEL UR6, UR37, UR6, !UP1 ;  /* 0x0000000625068287 */ /* 0x000fe8000c800000 */
[----:B------:R-:W-:Y:S02]  /*60f0*/  @!UP0 UIADD3 UR4, UPT, UPT, -UR7, UR6, URZ ;  /* 0x0000000607048290 */ /* 0x000fe4000fffe1ff */
[----:B------:R-:W-:Y:S02]  /*6100*/  @!UP0 UIADD3 UR6, UPT, UPT, UR7, -UR6, URZ ;  /* 0x8000000607068290 */ /* 0x000fe4000fffe0ff */
[----:B------:R-:W-:Y:S02]  /*6110*/  @!UP0 UIMAD UR38, UR4, UR5, UR38 ;  /* 0x00000005042682a4 */ /* 0x000fe4000f8e0226 */
[----:B------:R-:W-:Y:S01]  /*6120*/  @!UP0 UIMAD UR37, UR6, UR14, UR37 ;  /* 0x0000000e062582a4 */ /* 0x000fe2000f8e0225 */
[----:B------:R-:W-:Y:S11]  /*6130*/  @!P0 BRA `(.L_x_103) ;  /* 0x00000000007c8947 */ /* 0x000ff60003800000 */
[----:B------:R-:W2:Y:S01]  /*6140*/  LDCU.64 UR8, c[0x4][0x80] ;  /* 0x01001000ff0877ac */ /* 0x000ea20008000a00 */
[----:B------:R-:W-:Y:S01]  /*6150*/  MOV R2, 0x0 ;  /* 0x0000000000027802 */ /* 0x000fe20000000f00 */
[----:B------:R-:W-:Y:S02]  /*6160*/  HFMA2 R12, -RZ, RZ, 0, 5.9604644775390625e-08 ;  /* 0x00000001ff0c7431 */ /* 0x000fe400000001ff */
[----:B------:R-:W-:Y:S01]  /*6170*/  IMAD.MOV.U32 R8, RZ, RZ, 0x70 ;  /* 0x00000070ff087424 */ /* 0x000fe200078e00ff */
[----:B------:R3:W4:Y:S01]  /*6180*/  LDC.64 R14, c[0x4][R2] ;  /* 0x01000000020e7b82 */ /* 0x0007220000000a00 */
[----:B------:R-:W1:Y:S01]  /*6190*/  LDCU.64 UR6, c[0x4][0x88] ;  /* 0x01001100ff0677ac */ /* 0x000e620008000a00 */
[----:B------:R-:W-:Y:S01]  /*61a0*/  IMAD.MOV.U32 R13, RZ, RZ, RZ ;  /* 0x000000ffff0d7224 */ /* 0x000fe200078e00ff */
[----:B------:R-:W1:Y:S01]  /*61b0*/  LDCU.64 UR4, c[0x4][0x8] ;  /* 0x01000100ff0477ac */ /* 0x000e620008000a00 */
[----:B--2---:R-:W-:Y:S01]  /*61c0*/  MOV R5, UR9 ;  /* 0x0000000900057c02 */ /* 0x004fe20008000f00 */
[----:B------:R-:W-:Y:S01]  /*61d0*/  IMAD.U32 R4, RZ, RZ, UR8 ;  /* 0x00000008ff047e24 */ /* 0x000fe2000f8e00ff */
[----:B-1----:R-:W-:Y:S01]  /*61e0*/  MOV R7, UR7 ;  /* 0x0000000700077c02 */ /* 0x002fe20008000f00 */
[----:B------:R-:W-:Y:S01]  /*61f0*/  IMAD.U32 R6, RZ, RZ, UR6 ;  /* 0x00000006ff067e24 */ /* 0x000fe2000f8e00ff */
[----:B------:R-:W-:Y:S01]  /*6200*/  MOV R11, UR5 ;  /* 0x00000005000b7c02 */ /* 0x000fe20008000f00 */
[----:B------:R-:W-:Y:S02]  /*6210*/  IMAD.U32 R10, RZ, RZ, UR4 ;  /* 0x00000004ff0a7e24 */ /* 0x000fe4000f8e00ff */
[----:B------:R-:W-:Y:S07]  /*6220*/  LEPC R20, `(.L_x_104) ;  /* 0x000000001014794e */ /* 0x000fee0000000000 */
[----:B---345:R-:W-:Y:S05]  /*6230*/  CALL.ABS.NOINC R14 ;  /* 0x000000000e007343 */ /* 0x038fea0003c00000 */
.L_x_104:
[----:B------:R-:W1:Y:S01]  /*6240*/  LDCU.64 UR8, c[0x4][0x80] ;  /* 0x01001000ff0877ac */ /* 0x000e620008000a00 */
[----:B------:R-:W2:Y:S01]  /*6250*/  LDC.64 R2, c[0x4][R2] ;  /* 0x0100000002027b82 */ /* 0x000ea20000000a00 */
[----:B------:R-:W-:Y:S02]  /*6260*/  HFMA2 R12, -RZ, RZ, 0, 5.9604644775390625e-08 ;  /* 0x00000001ff0c7431 */ /* 0x000fe400000001ff */
[----:B------:R-:W-:Y:S02]  /*6270*/  IMAD.MOV.U32 R8, RZ, RZ, 0x70 ;  /* 0x00000070ff087424 */ /* 0x000fe400078e00ff */
[----:B------:R-:W-:Y:S01]  /*6280*/  IMAD.MOV.U32 R13, RZ, RZ, RZ ;  /* 0x000000ffff0d7224 */ /* 0x000fe200078e00ff */
[----:B------:R-:W3:Y:S01]  /*6290*/  LDCU.64 UR6, c[0x4][0x88] ;  /* 0x01001100ff0677ac */ /* 0x000ee20008000a00 */
[----:B------:R-:W4:Y:S01]  /*62a0*/  LDCU.64 UR4, c[0x4][0x8] ;  /* 0x01000100ff0477ac */ /* 0x000f220008000a00 */
[----:B-1----:R-:W-:Y:S02]  /*62b0*/  MOV R4, UR8 ;  /* 0x0000000800047c02 */ /* 0x002fe40008000f00 */
[----:B------:R-:W-:Y:S02]  /*62c0*/  MOV R5, UR9 ;  /* 0x0000000900057c02 */ /* 0x000fe40008000f00 */
[----:B---3--:R-:W-:Y:S01]  /*62d0*/  MOV R7, UR7 ;  /* 0x0000000700077c02 */ /* 0x008fe20008000f00 */
[----:B------:R-:W-:Y:S01]  /*62e0*/  IMAD.U32 R6, RZ, RZ, UR6 ;  /* 0x00000006ff067e24 */ /* 0x000fe2000f8e00ff */
[----:B----4-:R-:W-:Y:S01]  /*62f0*/  MOV R11, UR5 ;  /* 0x00000005000b7c02 */ /* 0x010fe20008000f00 */
[----:B------:R-:W-:Y:S02]  /*6300*/  IMAD.U32 R10, RZ, RZ, UR4 ;  /* 0x00000004ff0a7e24 */ /* 0x000fe4000f8e00ff */
[----:B------:R-:W-:Y:S07]  /*6310*/  LEPC R20, `(.L_x_103) ;  /* 0x000000001014794e */ /* 0x000fee0000000000 */
[----:B--2---:R-:W-:Y:S05]  /*6320*/  CALL.ABS.NOINC R2 ;  /* 0x0000000002007343 */ /* 0x004fea0003c00000 */
.L_x_103:
[----:B------:R-:W-:Y:S05]  /*6330*/  BSYNC.RECONVERGENT B6 ;  /* 0x0000000000067941 */ /* 0x000fea0003800200 */
.L_x_102:
[----:B------:R-:W-:Y:S02]  /*6340*/  ISETP.NE.U32.AND P0, PT, RZ, UR54, PT ;  /* 0x00000036ff007c0c */ /* 0x000fe4000bf05070 */
[C---:B------:R-:W-:Y:S02]  /*6350*/  ISETP.NE.U32.AND P1, PT, R146.reuse, RZ, PT ;  /* 0x000000ff9200720c */ /* 0x040fe40003f25070 */
[----:B------:R-:W-:Y:S02]  /*6360*/  ISETP.NE.U32.AND P4, PT, R146, RZ, PT ;  /* 0x000000ff9200720c */ /* 0x000fe40003f85070 */
[----:B------:R-:W-:Y:S02]  /*6370*/  ISETP.NE.AND.EX P0, PT, RZ, UR55, PT, P0 ;  /* 0x00000037ff007c0c */ /* 0x000fe4000bf05300 */
[C---:B------:R-:W-:Y:S02]  /*6380*/  ISETP.NE.AND.EX P1, PT, R147.reuse, RZ, PT, P1 ;  /* 0x000000ff9300720c */ /* 0x040fe40003f25310 */
[----:B------:R-:W-:Y:S02]  /*6390*/  ISETP.NE.AND.EX P4, PT, R147, RZ, P0, P4 ;  /* 0x000000ff9300720c */ /* 0x000fe40000785340 */
[----:B------:R-:W-:Y:S02]  /*63a0*/  ISETP.NE.U32.AND P5, PT, R142, RZ, PT ;  /* 0x000000ff8e00720c */ /* 0x000fe40003fa5070 */
[----:B------:R-:W-:Y:S02]  /*63b0*/  ISETP.NE.U32.AND P3, PT, RZ, UR54, PT ;  /* 0x00000036ff007c0c */ /* 0x000fe4000bf65070 */
[----:B------:R-:W-:Y:S02]  /*63c0*/  PLOP3.LUT P2, PT, PT, PT, PT, 0x8, 0x80 ;  /* 0x000000000080781c */ /* 0x000fe40003f4e170 */
[----:B------:R-:W-:Y:S02]  /*63d0*/  ISETP.NE.AND.EX P5, PT, R143, RZ, PT, P5 ;  /* 0x000000ff8f00720c */ /* 0x000fe40003fa5350 */
[----:B------:R-:W-:Y:S03]  /*63e0*/  ISETP.NE.AND.EX P3, PT, RZ, UR55, PT, P3 ;  /* 0x00000037ff007c0c */ /* 0x000fe6000bf65330 */
[----:B------:R-:W-:Y:S01]  /*63f0*/  @!P4 PLOP3.LUT P2, PT, P1, PT, PT, 0x80, 0x8 ;  /* 0x000000000008c81c */ /* 0x000fe20000f4f070 */
[----:B------:R-:W-:Y:S01]  /*6400*/  @!UPT UIADD3 URZ, UPT, UPT, URZ, URZ, URZ ;  /* 0x000000fffffff290 */ /* 0x000fe2000fffe0ff */
[----:B------:R-:W-:Y:S11]  /*6410*/  @!P1 BRA `(.L_x_105) ;  /* 0x0000000000309947 */ /* 0x000ff60003800000 */
[----:B------:R-:W-:Y:S01]  /*6420*/  ISETP.NE.U32.AND P0, PT, R144, RZ, PT ;  /* 0x000000ff9000720c */ /* 0x000fe20003f05070 */
[----:B------:R-:W2:Y:S01]  /*6430*/  LDCU.64 UR4, c[0x0][0x358] ;  /* 0x00006b00ff0477ac */ /* 0x000ea20008000a00 */
[----:B------:R-:W-:Y:S02]  /*6440*/  IMAD.MOV.U32 R150, RZ, RZ, 0x1 ;  /* 0x00000001ff967424 */ /* 0x000fe400078e00ff */
[----:B------:R-:W-:Y:S11]  /*6450*/  ISETP.NE.AND.EX P0, PT, R145, RZ, PT, P0 ;  /* 0x000000ff9100720c */ /* 0x000ff60003f05300 */
[----:B------:R-:W-:Y:S02]  /*6460*/  @!UPT UIADD3 URZ, UPT, UPT, URZ, URZ, URZ ;  /* 0x000000fffffff290 */ /* 0x000fe4000fffe0ff */
[----:B------:R-:W3:Y:S01]  /*6470*/  @P0 LDC.64 R2, c[0x0][0x888] ;  /* 0x00022200ff020b82 */ /* 0x000ee20000000a00 */
[----:B-1----:R-:W-:Y:S04]  /*6480*/  @P0 IMAD R0, R146, UR36, RZ ;  /* 0x0000002492000c24 */ /* 0x002fe8000f8e02ff */
[----:B---3--:R-:W-:Y:S04]  /*6490*/  @P0 IMAD.WIDE R2, R0, 0x4, R2 ;  /* 0x0000000400020825 */ /* 0x008fe800078e0202 */
[----:B------:R-:W-:Y:S01]  /*64a0*/  HFMA2 R0, -RZ, RZ, 0, 5.9604644775390625e-08 ;  /* 0x00000001ff007431 */ /* 0x000fe200000001ff */
[----:B--2--5:R2:W5:Y:S04]  /*64b0*/  @P0 LDG.E R73, desc[UR4][R2.64] ;  /* 0x0000000402490981 */ /* 0x024568000c1e1900 */
[----:B------:R-:W-:Y:S01]  /*64c0*/  @!P0 PRMT R150, R0, 0x7610, R150 ;  /* 0x0000761000968816 */ /* 0x000fe20000000096 */
[----:B--2---:R-:W3:Y:S06]  /*64d0*/  @!P0 LDC R73, c[0x0][0x880] ;  /* 0x00022000ff498b82 */ /* 0x004eec0000000800 */
.L_x_105:
[----:B------:R-:W-:Y:S05]  /*64e0*/  @!P5 BRA `(.L_x_106) ;  /* 0x000000000024d947 */ /* 0x000fea0003800000 */
[----:B------:R-:W-:Y:S01]  /*64f0*/  ISETP.NE.U32.AND P0, PT, R140, RZ, PT ;  /* 0x000000ff8c00720c */ /* 0x000fe20003f05070 */
[----:B------:R-:W2:Y:S03]  /*6500*/  LDCU.64 UR4, c[0x0][0x358] ;  /* 0x00006b00ff0477ac */ /* 0x000ea60008000a00 */
[----:B------:R-:W-:Y:S11]  /*6510*/  ISETP.NE.AND.EX P0, PT, R141, RZ, PT, P0 ;  /* 0x000000ff8d00720c */ /* 0x000ff60003f05300 */
[----:B------:R-:W-:Y:S02]  /*6520*/  @!UPT UIADD3 URZ, UPT, UPT, URZ, URZ, URZ ;  /* 0x000000fffffff290 */ /* 0x000fe4000fffe0ff */
[----:B------:R-:W4:Y:S01]  /*6530*/  @P0 LDC.64 R2, c[0x0][0x8a8] ;  /* 0x00022a00ff020b82 */ /* 0x000f220000000a00 */
[----:B-1----:R-:W-:Y:S04]  /*6540*/  @P0 IMAD R0, R142, UR36, RZ ;  /* 0x000000248e000c24 */ /* 0x002fe8000f8e02ff */
[----:B----4-:R-:W-:Y:S05]  /*6550*/  @P0 IMAD.WIDE R2, R0, 0x4, R2 ;  /* 0x0000000400020825 */ /* 0x010fea00078e0202 */
[----:B--2--5:R2:W5:Y:S02]  /*6560*/  @P0 LDG.E R70, desc[UR4][R2.64] ;  /* 0x0000000402460981 */ /* 0x024564000c1e1900 */
[----:B--2---:R-:W4:Y:S02]  /*6570*/  @!P0 LDC R70, c[0x0][0x8a0] ;  /* 0x00022800ff468b82 */ /* 0x004f240000000800 */
.L_x_106:
[----:B---3-5:R-:W-:Y:S01]  /*6580*/  FSETP.NEU.AND P0, PT, R73, RZ, PT ;  /* 0x000000ff4900720b */ /* 0x028fe20003f0d000 */
[----:B------:R-:W-:Y:S01]  /*6590*/  IMAD.SHL.U32 R170, R148, 0x2, RZ ;  /* 0x0000000294aa7824 */ /* 0x000fe200078e00ff */
[----:B------:R-:W-:Y:S01]  /*65a0*/  SEL R3, RZ, 0xffffffff, P3 ;  /* 0xffffffffff037807 */ /* 0x000fe20001800000 */
[----:B------:R-:W-:Y:S01]  /*65b0*/  IMAD.SHL.U32 R78, R164, 0x10, RZ ;  /* 0x00000010a44e7824 */ /* 0x000fe200078e00ff */
[----:B------:R-:W-:Y:S01]  /*65c0*/  @!P4 LOP3.LUT P3, RZ, R150, 0xff, RZ, 0xc0, !PT ;  /* 0x000000ff96ffc812 */ /* 0x000fe2000786c0ff */
[----:B------:R-:W-:Y:S01]  /*65d0*/  VIADD R169, R170, UR44 ;  /* 0x0000002caaa97c36 */ /* 0x000fe20008000000 */
[----:B------:R-:W-:Y:S01]  /*65e0*/  @!P4 SEL R2, RZ, 0xffffffff, P0 ;  /* 0xffffffffff02c807 */ /* 0x000fe20000000000 */
[----:B------:R-:W-:Y:S01]  /*65f0*/  IMAD.MOV.U32 R86, RZ, RZ, -0x10 ;  /* 0xfffffff0ff567424 */ /* 0x000fe200078e00ff */
[----:B------:R-:W-:Y:S01]  /*6600*/  LOP3.LUT R163, R163, 0x1, RZ, 0x3c, !PT ;  /* 0x00000001a3a37812 */ /* 0x000fe200078e3cff */
[----:B------:R-:W-:Y:S01]  /*6610*/  IMAD.SHL.U32 R84, R165, 0x10, RZ ;  /* 0x00000010a5547824 */ /* 0x000fe200078e00ff */
[----:B------:R-:W-:Y:S01]  /*6620*/  @P2 SEL R2, R3, R2, !P3 ;  /* 0x0000000203022207 */ /* 0x000fe20005800000 */
[C---:B------:R-:W-:Y:S01]  /*6630*/  IMAD.IADD R159, R169.reuse, 0x1, R78 ;  /* 0x00000001a99f7824 */ /* 0x040fe200078e024e */
[----:B------:R-:W-:Y:S01]  /*6640*/  LEA R171, R68, UR44, 0x3 ;  /* 0x0000002c44ab7c11 */ /* 0x000fe2000f8e18ff */
[----:B------:R-:W-:Y:S01]  /*6650*/  IMAD.IADD R168, R169, 0x1, R84 ;  /* 0x00000001a9a87824 */ /* 0x000fe200078e0254 */
[----:B------:R-:W-:Y:S01]  /*6660*/  @!P4 LOP3.LUT R2, R2, 0x1, RZ, 0xc0, !PT ;  /* 0x000000010202c812 */ /* 0x000fe200078ec0ff */
[----:B------:R-:W-:Y:S01]  /*6670*/  IMAD.IADD R157, R84, 0x1, R159 ;  /* 0x00000001549d7824 */ /* 0x000fe200078e029f */
[----:B-1----:R-:W-:Y:S01]  /*6680*/  SHF.L.U32 R0, R162, 0x1f, RZ ;  /* 0x0000001fa2007819 */ /* 0x002fe200000006ff */
[----:B------:R-:W-:Y:S01]  /*6690*/  BSSY B1, `(.L_x_107) ;  /* 0x0000049000017945 */ /* 0x000fe20003800000 */
[----:B------:R-:W-:Y:S01]  /*66a0*/  ISETP.NE.U32.OR P5, PT, R2, 0x1, P4 ;  /* 0x000000010200780c */ /* 0x000fe200027a5470 */
[----:B------:R-:W-:Y:S01]  /*66b0*/  IMAD.MOV.U32 R85, RZ, RZ, 0x1 ;  /* 0x00000001ff557424 */ /* 0x000fe200078e00ff */
[----:B------:R-:W-:Y:S01]  /*66c0*/  LOP3.LUT P4, R154, R150, 0xff, RZ, 0xc0, !PT ;  /* 0x000000ff969a7812 */ /* 0x000fe2000788c0ff */
[----:B------:R-:W-:Y:S01]  /*66d0*/  IMAD R71, R68, 0x100, R69 ;  /* 0x0000010044477824 */ /* 0x000fe200078e0245 */
[----:B------:R-:W-:Y:S01]  /*66e0*/  SEL R2, RZ, 0xffffffff, P0 ;  /* 0xffffffffff027807 */ /* 0x000fe20000000000 */
[----:B------:R-:W-:Y:S01]  /*66f0*/  IMAD.MOV.U32 R79, RZ, RZ, RZ ;  /* 0x000000ffff4f7224 */ /* 0x000fe200078e00ff */
[----:B------:R-:W-:Y:S02]  /*6700*/  P2R R167, PR, RZ, 0x20 ;  /* 0x00000020ffa77803 */ /* 0x000fe40000000000 */
[----:B------:R-:W-:Y:S02]  /*6710*/  CS2R R138, SRZ ;  /* 0x00000000008a7805 */ /* 0x000fe4000001ff00 */
[----:B------:R-:W-:Y:S02]  /*6720*/  @P1 SEL R2, R3, R2, !P4 ;  /* 0x0000000203021207 */ /* 0x000fe40006000000 */
[----:B------:R-:W-:Y:S02]  /*6730*/  CS2R R136, SRZ ;  /* 0x0000000000887805 */ /* 0x000fe4000001ff00 */
[----:B------:R-:W-:Y:S02]  /*6740*/  CS2R R130, SRZ ;  /* 0x0000000000827805 */ /* 0x000fe4000001ff00 */
[----:B------:R-:W-:Y:S02]  /*6750*/  CS2R R128, SRZ ;  /* 0x0000000000807805 */ /* 0x000fe4000001ff00 */
[----:B------:R-:W-:Y:S02]  /*6760*/  LOP3.LUT R2, R2, 0x1, RZ, 0xc0, !PT ;  /* 0x0000000102027812 */ /* 0x000fe400078ec0ff */
[----:B------:R-:W-:Y:S02]  /*6770*/  CS2R R122, SRZ ;  /* 0x00000000007a7805 */ /* 0x000fe4000001ff00 */
[----:B------:R-:W-:Y:S02]  /*6780*/  @P5 SHF.L.U32 R4, R163, 0x1f, RZ ;  /* 0x0000001fa3045819 */ /* 0x000fe400000006ff */
[----:B------:R-:W-:Y:S02]  /*6790*/  CS2R R120, SRZ ;  /* 0x0000000000787805 */ /* 0x000fe4000001ff00 */
[----:B------:R-:W-:Y:S02]  /*67a0*/  ISETP.NE.U32.AND P0, PT, R2, 0x1, PT ;  /* 0x000000010200780c */ /* 0x000fe40003f05070 */
[----:B------:R-:W-:Y:S01]  /*67b0*/  CS2R R114, SRZ ;  /* 0x0000000000727805 */ /* 0x000fe2000001ff00 */
[----:B------:R-:W1:Y:S01]  /*67c0*/  @P5 SYNCS.PHASECHK.TRANS64.TRYWAIT P3, [UR44+0x50], R4 ;  /* 0x00005004ff0055a7 */ /* 0x000e62000806112c */
[----:B------:R-:W-:Y:S02]  /*67d0*/  CS2R R112, SRZ ;  /* 0x0000000000707805 */ /* 0x000fe4000001ff00 */
[----:B------:R-:W-:Y:S02]  /*67e0*/  P2R R87, PR, RZ, 0x1 ;  /* 0x00000001ff577803 */ /* 0x000fe40000000000 */
[----:B------:R-:W-:Y:S02]  /*67f0*/  CS2R R106, SRZ ;  /* 0x00000000006a7805 */ /* 0x000fe4000001ff00 */
[----:B------:R-:W-:Y:S02]  /*6800*/  ISETP.NE.U32.AND P0, PT, R149, 0x1, PT ;  /* 0x000000019500780c */ /* 0x000fe40003f05070 */
[----:B------:R-:W-:Y:S02]  /*6810*/  CS2R R104, SRZ ;  /* 0x0000000000687805 */ /* 0x000fe4000001ff00 */
[----:B------:R-:W-:Y:S02]  /*6820*/  CS2R R98, SRZ ;  /* 0x0000000000627805 */ /* 0x000fe4000001ff00 */
[----:B------:R-:W-:Y:S02]  /*6830*/  CS2R R96, SRZ ;  /* 0x0000000000607805 */ /* 0x000fe4000001ff00 */
[----:B------:R-:W-:Y:S02]  /*6840*/  SEL R86, R86, 0x10, !P0 ;  /* 0x0000001056567807 */ /* 0x000fe40004000000 */
[----:B------:R-:W-:Y:S02]  /*6850*/  CS2R R90, SRZ ;  /* 0x00000000005a7805 */ /* 0x000fe4000001ff00 */
[----:B------:R-:W-:Y:S02]  /*6860*/  CS2R R88, SRZ ;  /* 0x0000000000587805 */ /* 0x000fe4000001ff00 */
[----:B------:R-:W-:Y:S02]  /*6870*/  CS2R R82, SRZ ;  /* 0x0000000000527805 */ /* 0x000fe4000001ff00 */
[----:B------:R-:W-:Y:S01]  /*6880*/  CS2R R80, SRZ ;  /* 0x0000000000507805 */ /* 0x000fe2000001ff00 */
[----:B------:R-:W-:Y:S02]  /*6890*/  IMAD.IADD R169, R169, 0x1, R86 ;  /* 0x00000001a9a97824 */ /* 0x000fe400078e0256 */
[C---:B------:R-:W-:Y:S01]  /*68a0*/  IMAD.IADD R160, R86.reuse, 0x1, R168 ;  /* 0x0000000156a07824 */ /* 0x040fe200078e02a8 */
[----:B------:R2:W3:Y:S01]  /*68b0*/  SYNCS.PHASECHK.TRANS64.TRYWAIT P2, [R171+URZ+0xc0], R0 ;  /* 0x0000c000ab0075a7 */ /* 0x0004e200080411ff */
[C---:B------:R-:W-:Y:S02]  /*68c0*/  IMAD.IADD R158, R86.reuse, 0x1, R159 ;  /* 0x00000001569e7824 */ /* 0x040fe400078e029f */
[----:B------:R-:W-:Y:S01]  /*68d0*/  IMAD.IADD R156, R86, 0x1, R157 ;  /* 0x00000001569c7824 */ /* 0x000fe200078e029d */
[----:B-1----:R-:W-:Y:S01]  /*68e0*/  @P5 SEL R85, RZ, 0x1, !P3 ;  /* 0x00000001ff555807 */ /* 0x002fe20005800000 */
[----:B--2---:R-:W-:Y:S06]  /*68f0*/  @!P5 BRA `(.L_x_108) ;  /* 0x000000000088d947 */ /* 0x004fec0003800000 */
[----:B------:R-:W-:Y:S01]  /*6900*/  IMAD.MOV.U32 R139, RZ, RZ, RZ ;  /* 0x000000ffff8b7224 */ /* 0x000fe200078e00ff */
[----:B------:R-:W-:Y:S01]  /*6910*/  ISETP.NE.AND P0, PT, R85, RZ, PT ;  /* 0x000000ff5500720c */ /* 0x000fe20003f05270 */
[----:B------:R-:W-:Y:S01]  /*6920*/  BSSY B0, `(.L_x_109) ;  /* 0x0000014000007945 */ /* 0x000fe20003800000 */
[----:B------:R-:W-:Y:S02]  /*6930*/  CS2R R82, SRZ ;  /* 0x0000000000527805 */ /* 0x000fe4000001ff00 */
        /* <DEDUP_REMOVED lines=13> */
[----:B------:R-:W-:Y:S01]  /*6a10*/  CS2R R136, SRZ ;  /* 0x0000000000887805 */ /* 0x000fe2000001ff00 */
[----:B------:R-:W-:Y:S06]  /*6a20*/  @P0 BRA `(.L_x_110) ;  /* 0x00000000000c0947 */ /* 0x000fec0003800000 */
[----:B------:R-:W-:Y:S04]  /*6a30*/  SHF.L.U32 R3, R163, 0x1f, RZ ;  /* 0x0000001fa3037819 */ /* 0x000fe800000006ff */
[----:B------:R-:W1:Y:S02]  /*6a40*/  SYNCS.PHASECHK.TRANS64.TRYWAIT P0, [UR44+0x50], R3 ;  /* 0x00005003ff0075a7 */ /* 0x000e64000800112c */
[----:B-1----:R-:W-:Y:S05]  /*6a50*/  @!P0 BRA `(.L_x_111) ;  /* 0x0000005c00688947 */ /* 0x002fea0003800000 */
.L_x_110:
[----:B------:R-:W-:Y:S05]  /*6a60*/  BSYNC B0 ;  /* 0x0000000000007941 */ /* 0x000fea0003800000 */
.L_x_109:
[----:B------:R-:W-:Y:S01]  /*6a70*/  ISETP.NE.AND P0, PT, R87, RZ, PT ;  /* 0x000000ff5700720c */ /* 0x000fe20003f05270 */
[----:B------:R-:W-:Y:S11]  /*6a80*/  HFMA2 R79, -RZ, RZ, 0, 5.9604644775390625e-08 ;  /* 0x00000001ff4f7431 */ /* 0x000ff600000001ff */
[----:B------:R-:W-:Y:S01]  /*6a90*/  @!UPT UIADD3 URZ, UPT, UPT, URZ, URZ, URZ ;  /* 0x000000fffffff290 */ /* 0x000fe2000fffe0ff */
[----:B------:R2:W1:Y:S04]  /*6aa0*/  @P0 LDS.128 R80, [R170+UR44+0x400] ;  /* 0x0004002caa500984 */ /* 0x0004680008000c00 */
[----:B------:R2:W1:Y:S04]  /*6ab0*/  @P0 LDS.128 R88, [R169+0x400] ;  /* 0x00040000a9580984 */ /* 0x0004680000000c00 */
[----:B------:R2:W1:Y:S04]  /*6ac0*/  @P0 LDS.128 R96, [R168+0x400] ;  /* 0x00040000a8600984 */ /* 0x0004680000000c00 */
[----:B------:R2:W1:Y:S04]  /*6ad0*/  @P0 LDS.128 R104, [R160+0x400] ;  /* 0x00040000a0680984 */ /* 0x0004680000000c00 */
[----:B------:R2:W1:Y:S04]  /*6ae0*/  @P0 LDS.128 R112, [R159+0x400] ;  /* 0x000400009f700984 */ /* 0x0004680000000c00 */
[----:B------:R2:W1:Y:S04]  /*6af0*/  @P0 LDS.128 R120, [R158+0x400] ;  /* 0x000400009e780984 */ /* 0x0004680000000c00 */
[----:B------:R2:W1:Y:S04]  /*6b00*/  @P0 LDS.128 R128, [R157+0x400] ;  /* 0x000400009d800984 */ /* 0x0004680000000c00 */
[----:B------:R2:W1:Y:S02]  /*6b10*/  @P0 LDS.128 R136, [R156+0x400] ;  /* 0x000400009c880984 */ /* 0x0004640000000c00 */
.L_x_108:
[----:B------:R-:W-:Y:S05]  /*6b20*/  BSYNC B1 ;  /* 0x0000000000017941 */ /* 0x000fea0003800000 */
.L_x_107:
[----:B-1----:R-:W-:Y:S04]  /*6b30*/  SHF.R.U32.HI R2, RZ, 0x15, R71 ;  /* 0x00000015ff027819 */ /* 0x002fe80000011647 */
[----:B------:R-:W-:Y:S01]  /*6b40*/  LOP3.LUT P0, RZ, R2, 0x3, R151, 0x48, !PT ;  /* 0x0000000302ff7812 */ /* 0x000fe20007804897 */
[----:B------:R-:W-:Y:S01]  /*6b50*/  @!UPT UIADD3 URZ, UPT, UPT, URZ, URZ, URZ ;  /* 0x000000fffffff290 */ /* 0x000fe2000fffe0ff */
[----:B---3--:R-:W-:Y:S11]  /*6b60*/  @P2 BRA `(.L_x_112) ;  /* 0x0000000000082947 */ /* 0x008ff60003800000 */
[----:B------:R-:W1:Y:S02]  /*6b70*/  SYNCS.PHASECHK.TRANS64.TRYWAIT P1, [R171+URZ+0xc0], R0 ;  /* 0x0000c000ab0075a7 */ /* 0x000e6400080211ff */
[----:B-1----:R-:W-:Y:S05]  /*6b80*/  @!P1 BRA `(.L_x_113) ;  /* 0x0000005c00349947 */ /* 0x002fea0003800000 */
.L_x_112:
[----:B------:R-:W-:Y:S05]  /*6b90*/  @!P0 BRA `(.L_x_114) ;  /* 0x0000000000408947 */ /* 0x000fea0003800000 */
[----:B------:R-:W3:Y:S01]  /*6ba0*/  LDCU.64 UR8, c[0x4][0x70] ;  /* 0x01000e00ff0877ac */ /* 0x000ee20008000a00 */
[----:B------:R-:W-:Y:S01]  /*6bb0*/  MOV R3, 0x0 ;  /* 0x0000000000037802 */ /* 0x000fe20000000f00 */
[----:B------:R-:W-:Y:S02]  /*6bc0*/  HFMA2 R12, -RZ, RZ, 0, 5.9604644775390625e-08 ;  /* 0x00000001ff0c7431 */ /* 0x000fe400000001ff */
[----:B------:R-:W-:Y:S02]  /*6bd0*/  IMAD.MOV.U32 R8, RZ, RZ, 0x192 ;  /* 0x00000192ff087424 */ /* 0x000fe400078e00ff */
[----:B------:R-:W-:Y:S01]  /*6be0*/  IMAD.MOV.U32 R13, RZ, RZ, RZ ;  /* 0x000000ffff0d7224 */ /* 0x000fe200078e00ff */
[----:B------:R-:W5:Y:S01]  /*6bf0*/  LDCU.64 UR6, c[0x4][0x78] ;  /* 0x01000f00ff0677ac */ /* 0x000f620008000a00 */
[----:B------:R-:W1:Y:S01]  /*6c00*/  LDC.64 R2, c[0x4][R3] ;  /* 0x0100000003027b82 */ /* 0x000e620000000a00 */
[----:B------:R-:W2:Y:S01]  /*6c10*/  LDCU.64 UR4, c[0x4][0x10] ;  /* 0x01000200ff0477ac */ /* 0x000ea20008000a00 */
[----:B---3--:R-:W-:Y:S01]  /*6c20*/  MOV R5, UR9 ;  /* 0x0000000900057c02 */ /* 0x008fe20008000f00 */
[----:B------:R-:W-:Y:S01]  /*6c30*/  IMAD.U32 R4, RZ, RZ, UR8 ;  /* 0x00000008ff047e24 */ /* 0x000fe2000f8e00ff */
[----:B-----5:R-:W-:Y:S01]  /*6c40*/  MOV R7, UR7 ;  /* 0x0000000700077c02 */ /* 0x020fe20008000f00 */
[----:B------:R-:W-:Y:S01]  /*6c50*/  IMAD.U32 R6, RZ, RZ, UR6 ;  /* 0x00000006ff067e24 */ /* 0x000fe2000f8e00ff */
[----:B--2---:R-:W-:Y:S01]  /*6c60*/  MOV R11, UR5 ;  /* 0x00000005000b7c02 */ /* 0x004fe20008000f00 */
[----:B------:R-:W-:Y:S02]  /*6c70*/  IMAD.U32 R10, RZ, RZ, UR4 ;  /* 0x00000004ff0a7e24 */ /* 0x000fe4000f8e00ff */
[----:B------:R-:W-:Y:S07]  /*6c80*/  LEPC R20, `(.L_x_114) ;  /* 0x000000001014794e */ /* 0x000fee0000000000 */
[----:B-1--4-:R-:W-:Y:S05]  /*6c90*/  CALL.ABS.NOINC R2 ;  /* 0x0000000002007343 */ /* 0x012fea0003c00000 */
.L_x_114:
[C---:B------:R-:W-:Y:S01]  /*6ca0*/  SHF.L.U32 R72, R80.reuse, 0x10, RZ ;  /* 0x0000001050487819 */ /* 0x040fe200000006ff */
[----:B------:R-:W-:Y:S05]  /*6cb0*/  WARPSYNC.ALL ;  /* 0x0000000000007948 */ /* 0x000fea0003800000 */
[----:B------:R-:W-:Y:S01]  /*6cc0*/  R2UR UR4, R71 ;  /* 0x00000000470472ca */ /* 0x000fe200000e0000 */
[----:B------:R-:W-:Y:S01]  /*6cd0*/  BSSY.RECONVERGENT B0, `(.L_x_115) ;  /* 0x00000fc000007945 */ /* 0x000fe20003800200 */
[----:B------:R-:W-:Y:S02]  /*6ce0*/  LOP3.LUT R75, R80, 0xffff0000, RZ, 0xc0, !PT ;  /* 0xffff0000504b7812 */ /* 0x000fe400078ec0ff */
[----:B------:R-:W-:Y:S02]  /*6cf0*/  LOP3.LUT R74, R81, 0xffff0000, RZ, 0xc0, !PT ;  /* 0xffff0000514a7812 */ /* 0x000fe400078ec0ff */
[C---:B------:R-:W-:Y:S02]  /*6d00*/  SHF.L.U32 R77, R99.reuse, 0x10, RZ ;  /* 0x00000010634d7819 */ /* 0x040fe400000006ff */
[----:B------:R-:W-:Y:S02]  /*6d10*/  LOP3.LUT R76, R99, 0xffff0000, RZ, 0xc0, !PT ;  /* 0xffff0000634c7812 */ /* 0x000fe400078ec0ff */
[----:B------:R-:W-:Y:S03]  /*6d20*/  ISETP.NE.AND P0, PT, R166, RZ, PT ;  /* 0x000000ffa600720c */ /* 0x000fe60003f05270 */
[----:B------:R-:W1:Y:S02]  /*6d30*/  LDTM.x64 R4, tmem[UR4] ;  /* 0x00000004000479ee */ /* 0x000e640008340000 */
[C---:B-1--4-:R-:W-:Y:S01]  /*6d40*/  FMUL R0, R70.reuse, R4 ;  /* 0x0000000446007220 */ /* 0x052fe20000400000 */
[C---:B------:R-:W-:Y:S01]  /*6d50*/  FMUL R2, R70.reuse, R5 ;  /* 0x0000000546027220 */ /* 0x040fe20000400000 */
[C---:B------:R-:W-:Y:S01]  /*6d60*/  FMUL R3, R70.reuse, R6 ;  /* 0x0000000646037220 */ /* 0x040fe20000400000 */
[----:B------:R-:W-:Y:S01]  /*6d70*/  FMUL R7, R70, R7 ;  /* 0x0000000746077220 */ /* 0x000fe20000400000 */
[----:B------:R-:W-:Y:S01]  /*6d80*/  FFMA R0, R73, R72, R0 ;  /* 0x0000004849007223 */ /* 0x000fe20000000000 */
[----:B------:R-:W-:Y:S01]  /*6d90*/  SHF.L.U32 R72, R81, 0x10, RZ ;  /* 0x0000001051487819 */ /* 0x000fe200000006ff */
[C---:B------:R-:W-:Y:S01]  /*6da0*/  FFMA R2, R73.reuse, R75, R2 ;  /* 0x0000004b49027223 */ /* 0x040fe20000000002 */
[----:B------:R-:W-:Y:S01]  /*6db0*/  SHF.L.U32 R75, R82, 0x10, RZ ;  /* 0x00000010524b7819 */ /* 0x000fe200000006ff */
[C---:B------:R-:W-:Y:S01]  /*6dc0*/  FMUL R4, R70.reuse, R8 ;  /* 0x0000000846047220 */ /* 0x040fe20000400000 */
[----:B------:R-:W-:Y:S01]  /*6dd0*/  FMUL R5, R70, R9 ;  /* 0x0000000946057220 */ /* 0x000fe20000400000 */
[C---:B------:R-:W-:Y:S01]  /*6de0*/  FFMA R3, R73.reuse, R72, R3 ;  /* 0x0000004849037223 */ /* 0x040fe20000000003 */
[----:B------:R-:W-:Y:S01]  /*6df0*/  LOP3.LUT R72, R82, 0xffff0000, RZ, 0xc0, !PT ;  /* 0xffff000052487812 */ /* 0x000fe200078ec0ff */
[----:B------:R-:W-:Y:S01]  /*6e00*/  FFMA R7, R73, R74, R7 ;  /* 0x0000004a49077223 */ /* 0x000fe20000000007 */
[----:B------:R-:W-:Y:S01]  /*6e10*/  LOP3.LUT R74, R83, 0xffff0000, RZ, 0xc0, !PT ;  /* 0xffff0000534a7812 */ /* 0x000fe200078ec0ff */
[----:B------:R-:W-:Y:S01]  /*6e20*/  FFMA R4, R73, R75, R4 ;  /* 0x0000004b49047223 */ /* 0x000fe20000000004 */
[----:B------:R-:W-:Y:S01]  /*6e30*/  SHF.L.U32 R75, R83, 0x10, RZ ;  /* 0x00000010534b7819 */ /* 0x000fe200000006ff */
[----:B------:R-:W-:Y:S01]  /*6e40*/  FMUL R6, R70, R10 ;  /* 0x0000000a46067220 */ /* 0x000fe20000400000 */
[----:B------:R-:W-:Y:S01]  /*6e50*/  F2FP.BF16.F32.PACK_AB R92, R2, R0 ;  /* 0x00000000025c723e */ /* 0x000fe200000010ff */
[----:B------:R-:W-:Y:S01]  /*6e60*/  FMUL R11, R70, R11 ;  /* 0x0000000b460b7220 */ /* 0x000fe20000400000 */
[----:B------:R-:W-:Y:S01]  /*6e70*/  F2FP.BF16.F32.PACK_AB R93, R7, R3 ;  /* 0x00000003075d723e */ /* 0x000fe200000010ff */
[C---:B------:R-:W-:Y:S01]  /*6e80*/  FFMA R5, R73.reuse, R72, R5 ;  /* 0x0000004849057223 */ /* 0x040fe20000000005 */
[----:B------:R-:W-:Y:S01]  /*6e90*/  SHF.L.U32 R72, R88, 0x10, RZ ;  /* 0x0000001058487819 */ /* 0x000fe200000006ff */
[----:B------:R-:W-:Y:S01]  /*6ea0*/  FFMA R6, R73, R75, R6 ;  /* 0x0000004b49067223 */ /* 0x000fe20000000006 */
[----:B------:R-:W-:Y:S01]  /*6eb0*/  SHF.L.U32 R75, R90, 0x10, RZ ;  /* 0x000000105a4b7819 */ /* 0x000fe200000006ff */
[----:B------:R-:W-:Y:S01]  /*6ec0*/  FMUL R8, R70, R12 ;  /* 0x0000000c46087220 */ /* 0x000fe20000400000 */
[----:B------:R-:W-:Y:S01]  /*6ed0*/  F2FP.BF16.F32.PACK_AB R94, R5, R4 ;  /* 0x00000004055e723e */ /* 0x000fe200000010ff */
[C---:B------:R-:W-:Y:S01]  /*6ee0*/  FFMA R11, R73.reuse, R74, R11 ;  /* 0x0000004a490b7223 */ /* 0x040fe2000000000b */
[----:B------:R-:W-:Y:S01]  /*6ef0*/  LOP3.LUT R74, R88, 0xffff0000, RZ, 0xc0, !PT ;  /* 0xffff0000584a7812 */ /* 0x000fe200078ec0ff */
[C---:B------:R-:W-:Y:S01]  /*6f00*/  FMUL R9, R70.reuse, R13 ;  /* 0x0000000d46097220 */ /* 0x040fe20000400000 */
[----:B------:R-:W-:Y:S01]  /*6f10*/  FFMA R8, R73, R72, R8 ;  /* 0x0000004849087223 */ /* 0x000fe20000000008 */
[----:B------:R-:W-:Y:S01]  /*6f20*/  SHF.L.U32 R72, R89, 0x10, RZ ;  /* 0x0000001059487819 */ /* 0x000fe200000006ff */
[C---:B------:R-:W-:Y:S01]  /*6f30*/  FMUL R10, R70.reuse, R14 ;  /* 0x0000000e460a7220 */ /* 0x040fe20000400000 */
[----:B------:R-:W-:Y:S01]  /*6f40*/  F2FP.BF16.F32.PACK_AB R95, R11, R6 ;  /* 0x000000060b5f723e */ /* 0x000fe200000010ff */
[----:B------:R-:W-:Y:S01]  /*6f50*/  FFMA R9, R73, R74, R9 ;  /* 0x0000004a49097223 */ /* 0x000fe20000000009 */
[----:B------:R-:W-:Y:S01]  /*6f60*/  LOP3.LUT R74, R89, 0xffff0000, RZ, 0xc0, !PT ;  /* 0xffff0000594a7812 */ /* 0x000fe200078ec0ff */
[----:B------:R-:W-:Y:S01]  /*6f70*/  FMUL R15, R70, R15 ;  /* 0x0000000f460f7220 */ /* 0x000fe20000400000 */
[----:B------:R-:W-:Y:S01]  /*6f80*/  FFMA R10, R73, R72, R10 ;  /* 0x00000048490a7223 */ /* 0x000fe2000000000a */
[----:B------:R-:W-:Y:S01]  /*6f90*/  LOP3.LUT R72, R90, 0xffff0000, RZ, 0xc0, !PT ;  /* 0xffff00005a487812 */ /* 0x000fe200078ec0ff */
[C---:B------:R-:W-:Y:S01]  /*6fa0*/  FMUL R12, R70.reuse, R16 ;  /* 0x00000010460c7220 */ /* 0x040fe20000400000 */
[----:B------:R-:W-:Y:S01]  /*6fb0*/  F2FP.BF16.F32.PACK_AB R100, R9, R8 ;  /* 0x000000080964723e */ /* 0x000fe200000010ff */
[----:B------:R-:W-:Y:S01]  /*6fc0*/  FMUL R13, R70, R17 ;  /* 0x00000011460d7220 */ /* 0x000fe20000400000 */
[----:B------:R-:W-:Y:S01]  /*6fd0*/  FFMA R15, R73, R74, R15 ;  /* 0x0000004a490f7223 */ /* 0x000fe2000000000f */
[----:B------:R-:W-:Y:S01]  /*6fe0*/  LOP3.LUT R74, R91, 0xffff0000, RZ, 0xc0, !PT ;  /* 0xffff00005b4a7812 */ /* 0x000fe200078ec0ff */
[----:B------:R-:W-:Y:S01]  /*6ff0*/  FFMA R12, R73, R75, R12 ;  /* 0x0000004b490c7223 */ /* 0x000fe2000000000c */
[----:B------:R-:W-:Y:S01]  /*7000*/  SHF.L.U32 R75, R91, 0x10, RZ ;  /* 0x000000105b4b7819 */ /* 0x000fe200000006ff */
[----:B------:R-:W-:Y:S01]  /*7010*/  FFMA R13, R73, R72, R13 ;  /* 0x00000048490d7223 */ /* 0x000fe2000000000d */
[----:B------:R-:W-:Y:S01]  /*7020*/  SHF.L.U32 R72, R96, 0x10, RZ ;  /* 0x0000001060487819 */ /* 0x000fe200000006ff */
[C---:B------:R-:W-:Y:S01]  /*7030*/  FMUL R14, R70.reuse, R18 ;  /* 0x00000012460e7220 */ /* 0x040fe20000400000 */
[----:B------:R-:W-:Y:S01]  /*7040*/  F2FP.BF16.F32.PACK_AB R101, R15, R10 ;  /* 0x0000000a0f65723e */ /* 0x000fe200000010ff */
[C---:B------:R-:W-:Y:S01]  /*7050*/  FMUL R19, R70.reuse, R19 ;  /* 0x0000001346137220 */ /* 0x040fe20000400000 */
[----:B------:R-:W-:Y:S01]  /*7060*/  F2FP.BF16.F32.PACK_AB R102, R13, R12 ;  /* 0x0000000c0d66723e */ /* 0x000fe200000010ff */
[----:B------:R-:W-:Y:S01]  /*7070*/  FMUL R16, R70, R20 ;  /* 0x0000001446107220 */ /* 0x000fe20000400000 */
[C---:B------:R-:W-:Y:S01]  /*7080*/  FFMA R14, R73.reuse, R75, R14 ;  /* 0x0000004b490e7223 */ /* 0x040fe2000000000e */
[----:B------:R-:W-:Y:S01]  /*7090*/  SHF.L.U32 R75, R98, 0x10, RZ ;  /* 0x00000010624b7819 */ /* 0x000fe200000006ff */
[C---:B------:R-:W-:Y:S01]  /*70a0*/  FFMA R19, R73.reuse, R74, R19 ;  /* 0x0000004a49137223 */ /* 0x040fe20000000013 */
[----:B------:R-:W-:Y:S01]  /*70b0*/  LOP3.LUT R74, R96, 0xffff0000, RZ, 0xc0, !PT ;  /* 0xffff0000604a7812 */ /* 0x000fe200078ec0ff */
[----:B------:R-:W-:Y:S01]  /*70c0*/  FFMA R16, R73, R72, R16 ;  /* 0x0000004849107223 */ /* 0x000fe20000000010 */
[----:B------:R-:W-:Y:S01]  /*70d0*/  SHF.L.U32 R72, R97, 0x10, RZ ;  /* 0x0000001061487819 */ /* 0x000fe200000006ff */
[C---:B------:R-:W-:Y:S01]  /*70e0*/  FMUL R17, R70.reuse, R21 ;  /* 0x0000001546117220 */ /* 0x040fe20000400000 */
[----:B------:R-:W-:Y:S01]  /*70f0*/  F2FP.BF16.F32.PACK_AB R103, R19, R14 ;  /* 0x0000000e1367723e */ /* 0x000fe200000010ff */
[C---:B------:R-:W-:Y:S01]  /*7100*/  FMUL R18, R70.reuse, R22 ;  /* 0x0000001646127220 */ /* 0x040fe20000400000 */
[----:B------:R-:W-:Y:S01]  /*7110*/  FMUL R23, R70, R23 ;  /* 0x0000001746177220 */ /* 0x000fe20000400000 */
[C---:B------:R-:W-:Y:S01]  /*7120*/  FFMA R17, R73.reuse, R74, R17 ;  /* 0x0000004a49117223 */ /* 0x040fe20000000011 */
[----:B------:R-:W-:Y:S01]  /*7130*/  LOP3.LUT R74, R98, 0xffff0000, RZ, 0xc0, !PT ;  /* 0xffff0000624a7812 */ /* 0x000fe200078ec0ff */
[----:B------:R-:W-:Y:S01]  /*7140*/  FFMA R18, R73, R72, R18 ;  /* 0x0000004849127223 */ /* 0x000fe20000000012 */
[----:B------:R-:W-:Y:S01]  /*7150*/  LOP3.LUT R72, R97, 0xffff0000, RZ, 0xc0, !PT ;  /* 0xffff000061487812 */ /* 0x000fe200078ec0ff */
[C---:B------:R-:W-:Y:S01]  /*7160*/  FMUL R20, R70.reuse, R24 ;  /* 0x0000001846147220 */ /* 0x040fe20000400000 */
[----:B------:R-:W-:Y:S01]  /*7170*/  F2FP.BF16.F32.PACK_AB R108, R17, R16 ;  /* 0x00000010116c723e */ /* 0x000fe200000010ff */
[C---:B------:R-:W-:Y:S01]  /*7180*/  FMUL R21, R70.reuse, R25 ;  /* 0x0000001946157220 */ /* 0x040fe20000400000 */
[----:B------:R-:W-:Y:S01]  /*7190*/  FMUL R22, R70, R26 ;  /* 0x0000001a46167220 */ /* 0x000fe20000400000 */
[C---:B------:R-:W-:Y:S01]  /*71a0*/  FFMA R23, R73.reuse, R72, R23 ;  /* 0x0000004849177223 */ /* 0x040fe20000000017 */
[----:B------:R-:W-:Y:S01]  /*71b0*/  SHF.L.U32 R72, R104, 0x10, RZ ;  /* 0x0000001068487819 */ /* 0x000fe200000006ff */
[C---:B------:R-:W-:Y:S01]  /*71c0*/  FMUL R27, R70.reuse, R27 ;  /* 0x0000001b461b7220 */ /* 0x040fe20000400000 */
[----:B------:R-:W-:Y:S01]  /*71d0*/  FFMA R20, R73, R75, R20 ;  /* 0x0000004b49147223 */ /* 0x000fe20000000014 */
[----:B------:R-:W-:Y:S01]  /*71e0*/  SHF.L.U32 R75, R105, 0x10, RZ ;  /* 0x00000010694b7819 */ /* 0x000fe200000006ff */
[----:B------:R-:W-:Y:S01]  /*71f0*/  FMUL R24, R70, R28 ;  /* 0x0000001c46187220 */ /* 0x000fe20000400000 */
[----:B------:R-:W-:Y:S01]  /*7200*/  F2FP.BF16.F32.PACK_AB R109, R23, R18 ;  /* 0x00000012176d723e */ /* 0x000fe200000010ff */
[C---:B------:R-:W-:Y:S01]  /*7210*/  FFMA R21, R73.reuse, R74, R21 ;  /* 0x0000004a49157223 */ /* 0x040fe20000000015 */
[----:B------:R-:W-:Y:S01]  /*7220*/  LOP3.LUT R74, R104, 0xffff0000, RZ, 0xc0, !PT ;  /* 0xffff0000684a7812 */ /* 0x000fe200078ec0ff */
[----:B------:R-:W-:Y:S01]  /*7230*/  FFMA R22, R73, R77, R22 ;  /* 0x0000004d49167223 */ /* 0x000fe20000000016 */
[----:B------:R-:W-:Y:S01]  /*7240*/  SHF.L.U32 R77, R107, 0x10, RZ ;  /* 0x000000106b4d7819 */ /* 0x000fe200000006ff */
[----:B------:R-:W-:Y:S01]  /*7250*/  FFMA R27, R73, R76, R27 ;  /* 0x0000004c491b7223 */ /* 0x000fe2000000001b */
[----:B------:R-:W-:Y:S01]  /*7260*/  F2FP.BF16.F32.PACK_AB R110, R21, R20 ;  /* 0x00000014156e723e */ /* 0x000fe200000010ff */
[----:B------:R-:W-:Y:S01]  /*7270*/  FFMA R24, R73, R72, R24 ;  /* 0x0000004849187223 */ /* 0x000fe20000000018 */
[----:B------:R-:W-:Y:S01]  /*7280*/  LOP3.LUT R72, R105, 0xffff0000, RZ, 0xc0, !PT ;  /* 0xffff000069487812 */ /* 0x000fe200078ec0ff */
[C---:B------:R-:W-:Y:S01]  /*7290*/  FMUL R25, R70.reuse, R29 ;  /* 0x0000001d46197220 */ /* 0x040fe20000400000 */
[----:B------:R-:W-:Y:S01]  /*72a0*/  F2FP.BF16.F32.PACK_AB R111, R27, R22 ;  /* 0x000000161b6f723e */ /* 0x000fe200000010ff */
[C---:B------:R-:W-:Y:S01]  /*72b0*/  FMUL R26, R70.reuse, R30 ;  /* 0x0000001e461a7220 */ /* 0x040fe20000400000 */
[----:B------:R-:W-:Y:S01]  /*72c0*/  LOP3.LUT R76, R139, 0xffff0000, RZ, 0xc0, !PT ;  /* 0xffff00008b4c7812 */ /* 0x000fe200078ec0ff */
[----:B------:R-:W-:Y:S01]  /*72d0*/  FMUL R31, R70, R31 ;  /* 0x0000001f461f7220 */ /* 0x000fe20000400000 */
[----:B------:R-:W-:Y:S01]  /*72e0*/  FFMA R25, R73, R74, R25 ;  /* 0x0000004a49197223 */ /* 0x000fe20000000019 */
[----:B------:R-:W-:Y:S01]  /*72f0*/  LOP3.LUT R74, R107, 0xffff0000, RZ, 0xc0, !PT ;  /* 0xffff00006b4a7812 */ /* 0x000fe200078ec0ff */
[C---:B------:R-:W-:Y:S01]  /*7300*/  FFMA R26, R73.reuse, R75, R26 ;  /* 0x0000004b491a7223 */ /* 0x040fe2000000001a */
[C---:B------:R-:W-:Y:S01]  /*7310*/  SHF.L.U32 R75, R106.reuse, 0x10, RZ ;  /* 0x000000106a4b7819 */ /* 0x040fe200000006ff */
[C---:B------:R-:W-:Y:S01]  /*7320*/  FFMA R31, R73.reuse, R72, R31 ;  /* 0x00000048491f7223 */ /* 0x040fe2000000001f */
[----:B------:R-:W-:Y:S01]  /*7330*/  LOP3.LUT R72, R106, 0xffff0000, RZ, 0xc0, !PT ;  /* 0xffff00006a487812 */ /* 0x000fe200078ec0ff */
[C---:B------:R-:W-:Y:S01]  /*7340*/  FMUL R28, R70.reuse, R32 ;  /* 0x00000020461c7220 */ /* 0x040fe20000400000 */
[C---:B------:R-:W-:Y:S01]  /*7350*/  FMUL R29, R70.reuse, R33 ;  /* 0x00000021461d7220 */ /* 0x040fe20000400000 */
[C---:B------:R-:W-:Y:S01]  /*7360*/  FMUL R30, R70.reuse, R34 ;  /* 0x00000022461e7220 */ /* 0x040fe20000400000 */
[----:B------:R-:W-:Y:S01]  /*7370*/  FMUL R35, R70, R35 ;  /* 0x0000002346237220 */ /* 0x000fe20000400000 */
[----:B------:R-:W-:Y:S01]  /*7380*/  FFMA R28, R73, R75, R28 ;  /* 0x0000004b491c7223 */ /* 0x000fe2000000001c */
[----:B------:R-:W-:Y:S01]  /*7390*/  SHF.L.U32 R75, R113, 0x10, RZ ;  /* 0x00000010714b7819 */ /* 0x000fe200000006ff */
[C---:B------:R-:W-:Y:S01]  /*73a0*/  FFMA R29, R73.reuse, R72, R29 ;  /* 0x00000048491d7223 */ /* 0x040fe2000000001d */
[C---:B------:R-:W-:Y:S01]  /*73b0*/  SHF.L.U32 R72, R112.reuse, 0x10, RZ ;  /* 0x0000001070487819 */ /* 0x040fe200000006ff */
[----:B------:R-:W-:Y:S01]  /*73c0*/  FFMA R30, R73, R77, R30 ;  /* 0x0000004d491e7223 */ /* 0x000fe2000000001e */
[----:B------:R-:W-:Y:S01]  /*73d0*/  SHF.L.U32 R77, R115, 0x10, RZ ;  /* 0x00000010734d7819 */ /* 0x000fe200000006ff */
[C---:B------:R-:W-:Y:S01]  /*73e0*/  FFMA R35, R73.reuse, R74, R35 ;  /* 0x0000004a49237223 */ /* 0x040fe20000000023 */
[----:B------:R-:W-:Y:S01]  /*73f0*/  LOP3.LUT R74, R112, 0xffff0000, RZ, 0xc0, !PT ;  /* 0xffff0000704a7812 */ /* 0x000fe200078ec0ff */
[C---:B------:R-:W-:Y:S01]  /*7400*/  FMUL R32, R70.reuse, R36 ;  /* 0x0000002446207220 */ /* 0x040fe20000400000 */
[C---:B------:R-:W-:Y:S01]  /*7410*/  FMUL R33, R70.reuse, R37 ;  /* 0x0000002546217220 */ /* 0x040fe20000400000 */
[----:B------:R-:W-:Y:S01]  /*7420*/  FMUL R34, R70, R38 ;  /* 0x0000002646227220 */ /* 0x000fe20000400000 */
[----:B------:R1:W-:Y:S01]  /*7430*/  STS.128 [R170+UR44+0x400], R92 ;  /* 0x0004005caa007988 */ /* 0x0003e20008000c2c */
[----:B------:R-:W-:Y:S01]  /*7440*/  FFMA R32, R73, R72, R32 ;  /* 0x0000004849207223 */ /* 0x000fe20000000020 */
[----:B------:R-:W-:Y:S01]  /*7450*/  LOP3.LUT R72, R113, 0xffff0000, RZ, 0xc0, !PT ;  /* 0xffff000071487812 */ /* 0x000fe200078ec0ff */
[C---:B------:R-:W-:Y:S01]  /*7460*/  FFMA R33, R73.reuse, R74, R33 ;  /* 0x0000004a49217223 */ /* 0x040fe20000000021 */
[----:B------:R-:W-:Y:S01]  /*7470*/  LOP3.LUT R74, R114, 0xffff0000, RZ, 0xc0, !PT ;  /* 0xffff0000724a7812 */ /* 0x000fe200078ec0ff */
[----:B------:R-:W-:Y:S01]  /*7480*/  FMUL R39, R70, R39 ;  /* 0x0000002746277220 */ /* 0x000fe20000400000 */
[C---:B------:R-:W-:Y:S01]  /*7490*/  FFMA R34, R73.reuse, R75, R34 ;  /* 0x0000004b49227223 */ /* 0x040fe20000000022 */
[----:B------:R-:W-:Y:S01]  /*74a0*/  SHF.L.U32 R75, R114, 0x10, RZ ;  /* 0x00000010724b7819 */ /* 0x000fe200000006ff */
[C---:B------:R-:W-:Y:S01]  /*74b0*/  FMUL R36, R70.reuse, R40 ;  /* 0x0000002846247220 */ /* 0x040fe20000400000 */
[----:B------:R-:W-:Y:S01]  /*74c0*/  FFMA R39, R73, R72, R39 ;  /* 0x0000004849277223 */ /* 0x000fe20000000027 */
[----:B------:R-:W-:Y:S01]  /*74d0*/  LOP3.LUT R72, R115, 0xffff0000, RZ, 0xc0, !PT ;  /* 0xffff000073487812 */ /* 0x000fe200078ec0ff */
[C---:B------:R-:W-:Y:S01]  /*74e0*/  FMUL R37, R70.reuse, R41 ;  /* 0x0000002946257220 */ /* 0x040fe20000400000 */
[C---:B------:R-:W-:Y:S01]  /*74f0*/  FMUL R38, R70.reuse, R42 ;  /* 0x0000002a46267220 */ /* 0x040fe20000400000 */
[----:B------:R-:W-:Y:S01]  /*7500*/  FMUL R43, R70, R43 ;  /* 0x0000002b462b7220 */ /* 0x000fe20000400000 */
[C---:B------:R-:W-:Y:S01]  /*7510*/  FFMA R36, R73.reuse, R75, R36 ;  /* 0x0000004b49247223 */ /* 0x040fe20000000024 */
[C---:B------:R-:W-:Y:S01]  /*7520*/  SHF.L.U32 R75, R120.reuse, 0x10, RZ ;  /* 0x00000010784b7819 */ /* 0x040fe200000006ff */
[----:B------:R3:W-:Y:S01]  /*7530*/  STS.128 [R169+0x400], R100 ;  /* 0x00040064a9007388 */ /* 0x0007e20000000c00 */
[----:B------:R-:W-:Y:S01]  /*7540*/  FFMA R37, R73, R74, R37 ;  /* 0x0000004a49257223 */ /* 0x000fe20000000025 */
[----:B------:R-:W-:Y:S01]  /*7550*/  LOP3.LUT R74, R121, 0xffff0000, RZ, 0xc0, !PT ;  /* 0xffff0000794a7812 */ /* 0x000fe200078ec0ff */
[----:B------:R-:W-:Y:S01]  /*7560*/  FFMA R38, R73, R77, R38 ;  /* 0x0000004d49267223 */ /* 0x000fe20000000026 */
[----:B------:R-:W-:Y:S01]  /*7570*/  SHF.L.U32 R77, R121, 0x10, RZ ;  /* 0x00000010794d7819 */ /* 0x000fe200000006ff */
        /* <DEDUP_REMOVED lines=8> */
[----:B------:R4:W-:Y:S01]  /*7600*/  STS.128 [R168+0x400], R108 ;  /* 0x0004006ca8007388 */ /* 0x0009e20000000c00 */
[C---:B------:R-:W-:Y:S01]  /*7610*/  FFMA R41, R73.reuse, R72, R41 ;  /* 0x0000004849297223 */ /* 0x040fe20000000029 */
[C---:B------:R-:W-:Y:S01]  /*7620*/  SHF.L.U32 R72, R122.reuse, 0x10, RZ ;  /* 0x000000107a487819 */ /* 0x040fe200000006ff */
[----:B------:R-:W-:Y:S01]  /*7630*/  FFMA R42, R73, R77, R42 ;  /* 0x0000004d492a7223 */ /* 0x000fe2000000002a */
[----:B------:R-:W-:Y:S01]  /*7640*/  SHF.L.U32 R77, R129, 0x10, RZ ;  /* 0x00000010814d7819 */ /* 0x000fe200000006ff */
[----:B------:R-:W-:Y:S01]  /*7650*/  FFMA R47, R73, R74, R47 ;  /* 0x0000004a492f7223 */ /* 0x000fe2000000002f */
[----:B------:R-:W-:Y:S01]  /*7660*/  LOP3.LUT R74, R122, 0xffff0000, RZ, 0xc0, !PT ;  /* 0xffff00007a4a7812 */ /* 0x000fe200078ec0ff */
[C---:B------:R-:W-:Y:S01]  /*7670*/  FMUL R44, R70.reuse, R48 ;  /* 0x00000030462c7220 */ /* 0x040fe20000400000 */
[----:B-1----:R-:W-:Y:S01]  /*7680*/  F2FP.BF16.F32.PACK_AB R92, R25, R24 ;  /* 0x00000018195c723e */ /* 0x002fe200000010ff */
[C---:B------:R-:W-:Y:S01]  /*7690*/  FMUL R45, R70.reuse, R49 ;  /* 0x00000031462d7220 */ /* 0x040fe20000400000 */
[----:B------:R-:W-:Y:S01]  /*76a0*/  F2FP.BF16.F32.PACK_AB R93, R31, R26 ;  /* 0x0000001a1f5d723e */ /* 0x000fe200000010ff */
[----:B------:R-:W-:Y:S01]  /*76b0*/  FMUL R46, R70, R50 ;  /* 0x00000032462e7220 */ /* 0x000fe20000400000 */
[----:B------:R-:W-:Y:S01]  /*76c0*/  F2FP.BF16.F32.PACK_AB R94, R29, R28 ;  /* 0x0000001c1d5e723e */ /* 0x000fe200000010ff */
[----:B------:R-:W-:Y:S01]  /*76d0*/  FFMA R44, R73, R72, R44 ;  /* 0x00000048492c7223 */ /* 0x000fe2000000002c */
[----:B------:R-:W-:Y:S01]  /*76e0*/  LOP3.LUT R72, R123, 0xffff0000, RZ, 0xc0, !PT ;  /* 0xffff00007b487812 */ /* 0x000fe200078ec0ff */
[----:B------:R-:W-:Y:S01]  /*76f0*/  FFMA R45, R73, R74, R45 ;  /* 0x0000004a492d7223 */ /* 0x000fe2000000002d */
[----:B------:R-:W-:Y:S01]  /*7700*/  LOP3.LUT R74, R128, 0xffff0000, RZ, 0xc0, !PT ;  /* 0xffff0000804a7812 */ /* 0x000fe200078ec0ff */
[----:B------:R-:W-:Y:S01]  /*7710*/  FMUL R51, R70, R51 ;  /* 0x0000003346337220 */ /* 0x000fe20000400000 */
[----:B------:R-:W-:Y:S01]  /*7720*/  F2FP.BF16.F32.PACK_AB R95, R35, R30 ;  /* 0x0000001e235f723e */ /* 0x000fe200000010ff */
[----:B------:R-:W-:Y:S01]  /*7730*/  FFMA R46, R73, R75, R46 ;  /* 0x0000004b492e7223 */ /* 0x000fe2000000002e */
[----:B------:R-:W-:Y:S01]  /*7740*/  SHF.L.U32 R75, R128, 0x10, RZ ;  /* 0x00000010804b7819 */ /* 0x000fe200000006ff */
[C---:B------:R-:W-:Y:S01]  /*7750*/  FMUL R48, R70.reuse, R52 ;  /* 0x0000003446307220 */ /* 0x040fe20000400000 */
[----:B---3--:R-:W-:Y:S01]  /*7760*/  F2FP.BF16.F32.PACK_AB R100, R33, R32 ;  /* 0x000000202164723e */ /* 0x008fe200000010ff */
[----:B------:R-:W-:Y:S01]  /*7770*/  FFMA R51, R73, R72, R51 ;  /* 0x0000004849337223 */ /* 0x000fe20000000033 */
[----:B------:R-:W-:Y:S01]  /*7780*/  LOP3.LUT R72, R129, 0xffff0000, RZ, 0xc0, !PT ;  /* 0xffff000081487812 */ /* 0x000fe200078ec0ff */
[----:B------:R1:W-:Y:S01]  /*7790*/  STS.128 [R160+0x400], R92 ;  /* 0x0004005ca0007388 */ /* 0x0003e20000000c00 */
[----:B------:R-:W-:Y:S01]  /*77a0*/  F2FP.BF16.F32.PACK_AB R101, R39, R34 ;  /* 0x000000222765723e */ /* 0x000fe200000010ff */
[C---:B------:R-:W-:Y:S01]  /*77b0*/  FMUL R49, R70.reuse, R53 ;  /* 0x0000003546317220 */ /* 0x040fe20000400000 */
[----:B------:R-:W-:Y:S01]  /*77c0*/  F2FP.BF16.F32.PACK_AB R102, R37, R36 ;  /* 0x000000242566723e */ /* 0x000fe200000010ff */
[C---:B------:R-:W-:Y:S01]  /*77d0*/  FMUL R50, R70.reuse, R54 ;  /* 0x0000003646327220 */ /* 0x040fe20000400000 */
[----:B------:R-:W-:Y:S01]  /*77e0*/  F2FP.BF16.F32.PACK_AB R103, R43, R38 ;  /* 0x000000262b67723e */ /* 0x000fe200000010ff */
[----:B------:R-:W-:Y:S01]  /*77f0*/  FMUL R55, R70, R55 ;  /* 0x0000003746377220 */ /* 0x000fe20000400000 */
[----:B----4-:R-:W-:Y:S01]  /*7800*/  F2FP.BF16.F32.PACK_AB R108, R41, R40 ;  /* 0x00000028296c723e */ /* 0x010fe200000010ff */
[C---:B------:R-:W-:Y:S01]  /*7810*/  FFMA R48, R73.reuse, R75, R48 ;  /* 0x0000004b49307223 */ /* 0x040fe20000000030 */
[C---:B------:R-:W-:Y:S01]  /*7820*/  FFMA R49, R73.reuse, R74, R49 ;  /* 0x0000004a49317223 */ /* 0x040fe20000000031 */
[----:B------:R1:W-:Y:S01]  /*7830*/  STS.128 [R159+0x400], R100 ;  /* 0x000400649f007388 */ /* 0x0003e20000000c00 */
[C---:B------:R-:W-:Y:S01]  /*7840*/  SHF.L.U32 R75, R130.reuse, 0x10, RZ ;  /* 0x00000010824b7819 */ /* 0x040fe200000006ff */
[----:B------:R-:W-:Y:S01]  /*7850*/  FFMA R50, R73, R77, R50 ;  /* 0x0000004d49327223 */ /* 0x000fe20000000032 */
[----:B------:R-:W-:Y:S01]  /*7860*/  SHF.L.U32 R77, R131, 0x10, RZ ;  /* 0x00000010834d7819 */ /* 0x000fe200000006ff */
[----:B------:R-:W-:Y:S01]  /*7870*/  FFMA R55, R73, R72, R55 ;  /* 0x0000004849377223 */ /* 0x000fe20000000037 */
[----:B------:R-:W-:Y:S01]  /*7880*/  LOP3.LUT R72, R130, 0xffff0000, RZ, 0xc0, !PT ;  /* 0xffff000082487812 */ /* 0x000fe200078ec0ff */
[C---:B------:R-:W-:Y:S01]  /*7890*/  FMUL R52, R70.reuse, R56 ;  /* 0x0000003846347220 */ /* 0x040fe20000400000 */
[----:B------:R-:W-:Y:S01]  /*78a0*/  LOP3.LUT R74, R131, 0xffff0000, RZ, 0xc0, !PT ;  /* 0xffff0000834a7812 */ /* 0x000fe200078ec0ff */
[C---:B------:R-:W-:Y:S01]  /*78b0*/  FMUL R53, R70.reuse, R57 ;  /* 0x0000003946357220 */ /* 0x040fe20000400000 */
[C---:B------:R-:W-:Y:S01]  /*78c0*/  FMUL R54, R70.reuse, R58 ;  /* 0x0000003a46367220 */ /* 0x040fe20000400000 */
[----:B------:R-:W-:Y:S01]  /*78d0*/  FMUL R59, R70, R59 ;  /* 0x0000003b463b7220 */ /* 0x000fe20000400000 */
[C---:B------:R-:W-:Y:S01]  /*78e0*/  FFMA R52, R73.reuse, R75, R52 ;  /* 0x0000004b49347223 */ /* 0x040fe20000000034 */
[C---:B------:R-:W-:Y:S01]  /*78f0*/  FFMA R53, R73.reuse, R72, R53 ;  /* 0x0000004849357223 */ /* 0x040fe20000000035 */
[C---:B------:R-:W-:Y:S01]  /*7900*/  FFMA R54, R73.reuse, R77, R54 ;  /* 0x0000004d49367223 */ /* 0x040fe20000000036 */
[----:B------:R-:W-:Y:S01]  /*7910*/  FFMA R59, R73, R74, R59 ;  /* 0x0000004a493b7223 */ /* 0x000fe2000000003b */
[----:B------:R-:W-:Y:S01]  /*7920*/  SHF.L.U32 R72, R136, 0x10, RZ ;  /* 0x0000001088487819 */ /* 0x000fe200000006ff */
[----:B------:R-:W-:Y:S01]  /*7930*/  FMUL R56, R70, R60 ;  /* 0x0000003c46387220 */ /* 0x000fe20000400000 */
[----:B------:R-:W-:Y:S01]  /*7940*/  LOP3.LUT R74, R136, 0xffff0000, RZ, 0xc0, !PT ;  /* 0xffff0000884a7812 */ /* 0x000fe200078ec0ff */
[C---:B------:R-:W-:Y:S01]  /*7950*/  FMUL R57, R70.reuse, R61 ;  /* 0x0000003d46397220 */ /* 0x040fe20000400000 */
[----:B------:R-:W-:Y:S01]  /*7960*/  SHF.L.U32 R75, R137, 0x10, RZ ;  /* 0x00000010894b7819 */ /* 0x000fe200000006ff */
[C---:B------:R-:W-:Y:S01]  /*7970*/  FMUL R58, R70.reuse, R62 ;  /* 0x0000003e463a7220 */ /* 0x040fe20000400000 */
[----:B------:R-:W-:Y:S01]  /*7980*/  F2FP.BF16.F32.PACK_AB R109, R47, R42 ;  /* 0x0000002a2f6d723e */ /* 0x000fe200000010ff */
[----:B------:R-:W-:Y:S01]  /*7990*/  FFMA R56, R73, R72, R56 ;  /* 0x0000004849387223 */ /* 0x000fe20000000038 */
[----:B------:R-:W-:Y:S01]  /*79a0*/  F2FP.BF16.F32.PACK_AB R110, R45, R44 ;  /* 0x0000002c2d6e723e */ /* 0x000fe200000010ff */
[----:B------:R-:W-:Y:S01]  /*79b0*/  FFMA R57, R73, R74, R57 ;  /* 0x0000004a49397223 */ /* 0x000fe20000000039 */
[----:B------:R-:W-:Y:S01]  /*79c0*/  F2FP.BF16.F32.PACK_AB R111, R51, R46 ;  /* 0x0000002e336f723e */ /* 0x000fe200000010ff */
[----:B------:R-:W-:Y:S01]  /*79d0*/  FFMA R58, R73, R75, R58 ;  /* 0x0000004b493a7223 */ /* 0x000fe2000000003a */
[----:B------:R-:W-:Y:S01]  /*79e0*/  LOP3.LUT R72, R137, 0xffff0000, RZ, 0xc0, !PT ;  /* 0xffff000089487812 */ /* 0x000fe200078ec0ff */
[----:B------:R-:W-:Y:S01]  /*79f0*/  FMUL R63, R70, R63 ;  /* 0x0000003f463f7220 */ /* 0x000fe20000400000 */
[----:B------:R-:W-:Y:S01]  /*7a00*/  SHF.L.U32 R75, R138, 0x10, RZ ;  /* 0x000000108a4b7819 */ /* 0x000fe200000006ff */
[----:B------:R1:W-:Y:S01]  /*7a10*/  STS.128 [R158+0x400], R108 ;  /* 0x0004006c9e007388 */ /* 0x0003e20000000c00 */
[----:B------:R-:W-:Y:S01]  /*7a20*/  FMUL R60, R70, R64 ;  /* 0x00000040463c7220 */ /* 0x000fe20000400000 */
[----:B------:R-:W-:Y:S01]  /*7a30*/  LOP3.LUT R74, R138, 0xffff0000, RZ, 0xc0, !PT ;  /* 0xffff00008a4a7812 */ /* 0x000fe200078ec0ff */
[C---:B------:R-:W-:Y:S01]  /*7a40*/  FMUL R61, R70.reuse, R65 ;  /* 0x00000041463d7220 */ /* 0x040fe20000400000 */
[----:B------:R-:W-:Y:S01]  /*7a50*/  SHF.L.U32 R77, R139, 0x10, RZ ;  /* 0x000000108b4d7819 */ /* 0x000fe200000006ff */
[C---:B------:R-:W-:Y:S01]  /*7a60*/  FMUL R62, R70.reuse, R66 ;  /* 0x00000042463e7220 */ /* 0x040fe20000400000 */
[----:B------:R-:W-:Y:S01]  /*7a70*/  FFMA R63, R73, R72, R63 ;  /* 0x00000048493f7223 */ /* 0x000fe2000000003f */
[----:B------:R-:W-:Y:S01]  /*7a80*/  FMUL R67, R70, R67 ;  /* 0x0000004346437220 */ /* 0x000fe20000400000 */
[----:B------:R-:W-:Y:S01]  /*7a90*/  F2FP.BF16.F32.PACK_AB R116, R49, R48 ;  /* 0x000000303174723e */ /* 0x000fe200000010ff */
[----:B------:R-:W-:Y:S01]  /*7aa0*/  FFMA R60, R73, R75, R60 ;  /* 0x0000004b493c7223 */ /* 0x000fe2000000003c */
[----:B------:R-:W-:Y:S01]  /*7ab0*/  F2FP.BF16.F32.PACK_AB R117, R55, R50 ;  /* 0x000000323775723e */ /* 0x000fe200000010ff */
[----:B------:R-:W-:Y:S01]  /*7ac0*/  FFMA R61, R73, R74, R61 ;  /* 0x0000004a493d7223 */ /* 0x000fe2000000003d */
[----:B------:R-:W-:Y:S01]  /*7ad0*/  F2FP.BF16.F32.PACK_AB R118, R53, R52 ;  /* 0x000000343576723e */ /* 0x000fe200000010ff */
[----:B------:R-:W-:Y:S01]  /*7ae0*/  FFMA R62, R73, R77, R62 ;  /* 0x0000004d493e7223 */ /* 0x000fe2000000003e */
[----:B------:R-:W-:Y:S01]  /*7af0*/  F2FP.BF16.F32.PACK_AB R119, R59, R54 ;  /* 0x000000363b77723e */ /* 0x000fe200000010ff */
[----:B------:R-:W-:Y:S01]  /*7b00*/  FFMA R67, R73, R76, R67 ;  /* 0x0000004c49437223 */ /* 0x000fe20000000043 */
[----:B------:R-:W-:Y:S02]  /*7b10*/  F2FP.BF16.F32.PACK_AB R124, R57, R56 ;  /* 0x00000038397c723e */ /* 0x000fe400000010ff */
[----:B------:R-:W-:Y:S01]  /*7b20*/  F2FP.BF16.F32.PACK_AB R125, R63, R58 ;  /* 0x0000003a3f7d723e */ /* 0x000fe200000010ff */
[----:B------:R1:W-:Y:S01]  /*7b30*/  STS.128 [R157+0x400], R116 ;  /* 0x000400749d007388 */ /* 0x0003e20000000c00 */
[----:B------:R-:W-:Y:S02]  /*7b40*/  F2FP.BF16.F32.PACK_AB R126, R61, R60 ;  /* 0x0000003c3d7e723e */ /* 0x000fe400000010ff */
[----:B------:R-:W-:Y:S05]  /*7b50*/  F2FP.BF16.F32.PACK_AB R127, R67, R62 ;  /* 0x0000003e437f723e */ /* 0x000fea00000010ff */
[----:B------:R1:W-:Y:S01]  /*7b60*/  STS.128 [R156+0x400], R124 ;  /* 0x0004007c9c007388 */ /* 0x0003e20000000c00 */
[----:B------:R-:W-:Y:S01]  /*7b70*/  @!PT LDS RZ, [RZ] ;  /* 0x00000000fffff984 */ /* 0x000fe20000000800 */
[----:B------:R-:W-:Y:S01]  /*7b80*/  @!PT LDS RZ, [RZ] ;  /* 0x00000000fffff984 */ /* 0x000fe20000000800 */
[----:B------:R-:W-:Y:S01]  /*7b90*/  @!PT LDS RZ, [RZ] ;  /* 0x00000000fffff984 */ /* 0x000fe20000000800 */
[----:B------:R-:W-:Y:S01]  /*7ba0*/  @!PT LDS RZ, [RZ] ;  /* 0x00000000fffff984 */ /* 0x000fe20000000800 */
[----:B------:R3:W-:Y:S07]  /*7bb0*/  MEMBAR.ALL.CTA ;  /* 0x0000000000007992 */ /* 0x0007ee0000008000 */
[----:B---3--:R-:W3:Y:S02]  /*7bc0*/  FENCE.VIEW.ASYNC.S ;  /* 0x00000000000073c6 */ /* 0x008ee40000000000 */
[----:B---3--:R-:W-:Y:S06]  /*7bd0*/  BAR.SYNC.DEFER_BLOCKING 0x1, 0x80 ;  /* 0x0042000000007b1d */ /* 0x008fec0000010000 */
[----:B------:R-:W-:Y:S05]  /*7be0*/  @P0 BRA `(.L_x_116) ;  /* 0x0000000000280947 */ /* 0x000fea0003800000 */
[----:B------:R-:W3:Y:S01]  /*7bf0*/  LDCU.64 UR6, c[0x0][0x348] ;  /* 0x00006900ff0677ac */ /* 0x000ee20008000a00 */
[----:B------:R-:W-:Y:S01]  /*7c00*/  UIADD3 UR4, UPT, UPT, UR44, 0x400, URZ ;  /* 0x000004002c047890 */ /* 0x000fe2000fffe0ff */
[----:B------:R-:W-:Y:S05]  /*7c10*/  UMOV UR51, UR36 ;  /* 0x0000002400337c82 */ /* 0x000fea0008000000 */
[----:B------:R-:W-:Y:S04]  /*7c20*/  MOV R153, UR4 ;  /* 0x0000000400997c02 */ /* 0x000fe80008000f00 */
[----:B------:R-:W-:Y:S01]  /*7c30*/  R2UR UR48, R153 ;  /* 0x00000000993072ca */ /* 0x000fe200000e0000 */
[----:B---3--:R-:W-:Y:S04]  /*7c40*/  UIADD3 UR4, UP0, UPT, UR6, 0x680, URZ ;  /* 0x0000068006047890 */ /* 0x008fe8000ff1e0ff */
[----:B------:R-:W-:Y:S09]  /*7c50*/  UIADD3.X UR5, UPT, UPT, URZ, UR7, URZ, UP0, !UPT ;  /* 0x00000007ff057290 */ /* 0x000ff200087fe4ff */
[----:B------:R3:W-:Y:S01]  /*7c60*/  UTMASTG.3D [UR48], [UR4] ;  /* 0x00000030040073b5 */ /* 0x0007e20008010000 */
[----:B------:R0:W-:Y:S01]  /*7c70*/  UTMACMDFLUSH ;  /* 0x00000000000079b7 */ /* 0x0001e20000000000 */
[----:B---3--:R-:W-:Y:S04]  /*7c80*/  DEPBAR.LE SB0, 0x1 ;  /* 0x000080400000791a */ /* 0x008fe80000000000 */
.L_x_116:
[----:B------:R-:W-:Y:S05]  /*7c90*/  BSYNC.RECONVERGENT B0 ;  /* 0x0000000000007941 */ /* 0x000fea0003800200 */
.L_x_115:
[----:B------:R-:W-:Y:S01]  /*7ca0*/  BAR.SYNC.DEFER_BLOCKING 0x1, 0x80 ;  /* 0x0042000000007b1d */ /* 0x000fe20000010000 */
[----:B------:R-:W-:Y:S01]  /*7cb0*/  ISETP.NE.AND P1, PT, R167, RZ, PT ;  /* 0x000000ffa700720c */ /* 0x000fe20003f25270 */
[----:B------:R-:W-:Y:S01]  /*7cc0*/  UISETP.NE.AND UP0, UPT, UR52, URZ, UPT ;  /* 0x000000ff3400728c */ /* 0x000fe2000bf05270 */
[----:B------:R-:W-:Y:S11]  /*7cd0*/  LEA R3, R79, UR44, 0x3 ;  /* 0x0000002c4f037c11 */ /* 0x000ff6000f8e18ff */
[----:B------:R-:W-:Y:S01]  /*7ce0*/  @P1 SHF.L.U32 R2, R163, 0x1f, RZ ;  /* 0x0000001fa3021819 */ /* 0x000fe200000006ff */
[----:B------:R-:W-:Y:S06]  /*7cf0*/  BRA.U !UP0, `(.L_x_117) ;  /* 0x0000000108247547 */ /* 0x000fec000b800000 */
[----:B------:R-:W-:Y:S01]  /*7d00*/  IMAD.U32 R5, RZ, RZ, UR46 ;  /* 0x0000002eff057e24 */ /* 0x000fe2000f8e00ff */
[----:B------:R-:W-:Y:S01]  /*7d10*/  MOV R0, UR47 ;  /* 0x0000002f00007c02 */ /* 0x000fe20008000f00 */
[----:B------:R-:W-:Y:S03]  /*7d20*/  UIADD3 UR4, UPT, UPT, UR46, 0x1, URZ ;  /* 0x000000012e047890 */ /* 0x000fe6000fffe0ff */
[----:B------:R-:W-:Y:S01]  /*7d30*/  @P1 LEA R5, R5, UR44, 0x3 ;  /* 0x0000002c05051c11 */ /* 0x000fe2000f8e18ff */
[----:B------:R-:W-:Y:S04]  /*7d40*/  UISETP.NE.AND UP0, UPT, UR4, 0x4, UPT ;  /* 0x000000040400788c */ /* 0x000fe8000bf05270 */
[----:B------:R-:W-:Y:S01]  /*7d50*/  @P1 VIADD R5, R5, 0x70 ;  /* 0x0000007005051836 */ /* 0x000fe20000000000 */
[----:B------:R-:W-:Y:S04]  /*7d60*/  USEL UR46, UR4, URZ, UP0 ;  /* 0x000000ff042e7287 */ /* 0x000fe80008000000 */
[----:B------:R-:W-:Y:S04]  /*7d70*/  @P1 PRMT R0, R0, 0x654, R5 ;  /* 0x0000065400001816 */ /* 0x000fe80000000005 */
[----:B------:R3:W-:Y:S04]  /*7d80*/  @P1 SYNCS.ARRIVE.TRANS64.RED.A1T0 RZ, [R0+URZ], RZ ;  /* 0x000000ff00ff19a7 */ /* 0x0007e800081004ff */
.L_x_117:
[----:B------:R-:W4:Y:S01]  /*7d90*/  @P1 SYNCS.PHASECHK.TRANS64.TRYWAIT P0, [R3+URZ+0x50], R2 ;  /* 0x00005002030015a7 */ /* 0x000f2200080011ff */
[----:B------:R-:W-:Y:S01]  /*7da0*/  BSSY B1, `(.L_x_118) ;  /* 0x000001f000017945 */ /* 0x000fe20003800000 */
[----:B----4-:R-:W-:Y:S03]  /*7db0*/  @P1 SEL R85, RZ, 0x1, !P0 ;  /* 0x00000001ff551807 */ /* 0x010fe60004000000 */
[----:B------:R-:W-:Y:S05]  /*7dc0*/  @!P1 BRA `(.L_x_119) ;  /* 0x0000000000709947 */ /* 0x000fea0003800000 */
[----:B------:R-:W-:Y:S01]  /*7dd0*/  ISETP.NE.AND P1, PT, R87, RZ, PT ;  /* 0x000000ff5700720c */ /* 0x000fe20003f25270 */
[----:B------:R-:W-:Y:S01]  /*7de0*/  BSSY B0, `(.L_x_120) ;  /* 0x000000b000007945 */ /* 0x000fe20003800000 */
[----:B------:R-:W-:Y:S11]  /*7df0*/  ISETP.NE.AND P0, PT, R85, RZ, PT ;  /* 0x000000ff5500720c */ /* 0x000ff60003f05270 */
[----:B------:R-:W-:Y:S05]  /*7e00*/  @P1 IMAD R4, R79, 0x4000, R170 ;  /* 0x000040004f041824 */ /* 0x000fea00078e02aa */
[----:B------:R-:W-:Y:S04]  /*7e10*/  @P1 IADD3 R9, PT, PT, R4, UR44, RZ ;  /* 0x0000002c04091c10 */ /* 0x000fe8000fffe0ff */
[----:B------:R-:W-:Y:S01]  /*7e20*/  @P1 IADD3 R7, PT, PT, R84, R9, RZ ;  /* 0x0000000954071210 */ /* 0x000fe20007ffe0ff */
[--C-:B------:R-:W-:Y:S02]  /*7e30*/  @P1 IMAD.IADD R5, R78, 0x1, R9.reuse ;  /* 0x000000014e051824 */ /* 0x100fe400078e0209 */
[----:B------:R-:W-:Y:S01]  /*7e40*/  @P1 IMAD.IADD R2, R86, 0x1, R9 ;  /* 0x0000000156021824 */ /* 0x000fe200078e0209 */
[----:B------:R-:W-:Y:S06]  /*7e50*/  @P0 BRA `(.L_x_121) ;  /* 0x00000000000c0947 */ /* 0x000fec0003800000 */
[----:B---3--:R-:W-:Y:S04]  /*7e60*/  SHF.L.U32 R0, R163, 0x1f, RZ ;  /* 0x0000001fa3007819 */ /* 0x008fe800000006ff */
[----:B------:R-:W3:Y:S02]  /*7e70*/  SYNCS.PHASECHK.TRANS64.TRYWAIT P0, [R3+URZ+0x50], R0 ;  /* 0x00005000030075a7 */ /* 0x000ee400080011ff */
[----:B---3--:R-:W-:Y:S05]  /*7e80*/  @!P0 BRA `(.L_x_122) ;  /* 0x0000004800888947 */ /* 0x008fea0003800000 */
.L_x_121:
[----:B------:R-:W-:Y:S05]  /*7e90*/  BSYNC B0 ;  /* 0x0000000000007941 */ /* 0x000fea0003800000 */
.L_x_120:
[----:B------:R-:W-:Y:S01]  /*7ea0*/  ISETP.NE.AND P0, PT, R87, RZ, PT ;  /* 0x000000ff5700720c */ /* 0x000fe20003f05270 */
[----:B------:R-:W-:Y:S11]  /*7eb0*/  VIADD R79, R79, 0x1 ;  /* 0x000000014f4f7836 */ /* 0x000ff60000000000 */
[----:B------:R-:W-:Y:S01]  /*7ec0*/  @!UPT UIADD3 URZ, UPT, UPT, URZ, URZ, URZ ;  /* 0x000000fffffff290 */ /* 0x000fe2000fffe0ff */
[----:B------:R4:W1:Y:S01]  /*7ed0*/  @P0 LDS.128 R80, [R4+UR44+0x400] ;  /* 0x0004002c04500984 */ /* 0x0008620008000c00 */
[--C-:B---3--:R-:W-:Y:S01]  /*7ee0*/  @P0 IMAD.IADD R3, R84, 0x1, R5.reuse ;  /* 0x0000000154030824 */ /* 0x108fe200078e0205 */
[C---:B------:R-:W-:Y:S01]  /*7ef0*/  @P0 IADD3 R0, PT, PT, R86.reuse, R7, RZ ;  /* 0x0000000756000210 */ /* 0x040fe20007ffe0ff */
[C---:B------:R-:W-:Y:S01]  /*7f00*/  @P0 IMAD.IADD R6, R86.reuse, 0x1, R5 ;  /* 0x0000000156060824 */ /* 0x040fe200078e0205 */
[----:B------:R4:W3:Y:S02]  /*7f10*/  @P0 LDS.128 R88, [R2+0x400] ;  /* 0x0004000002580984 */ /* 0x0008e40000000c00 */
[----:B------:R-:W-:Y:S02]  /*7f20*/  @P0 IADD3 R8, PT, PT, R86, R3, RZ ;  /* 0x0000000356080210 */ /* 0x000fe40007ffe0ff */
[----:B------:R4:W1:Y:S04]  /*7f30*/  @P0 LDS.128 R96, [R7+0x400] ;  /* 0x0004000007600984 */ /* 0x0008680000000c00 */
[----:B------:R4:W1:Y:S04]  /*7f40*/  @P0 LDS.128 R104, [R0+0x400] ;  /* 0x0004000000680984 */ /* 0x0008680000000c00 */
[----:B------:R4:W1:Y:S04]  /*7f50*/  @P0 LDS.128 R112, [R5+0x400] ;  /* 0x0004000005700984 */ /* 0x0008680000000c00 */
[----:B------:R4:W1:Y:S04]  /*7f60*/  @P0 LDS.128 R120, [R6+0x400] ;  /* 0x0004000006780984 */ /* 0x0008680000000c00 */
[----:B------:R4:W1:Y:S04]  /*7f70*/  @P0 LDS.128 R128, [R3+0x400] ;  /* 0x0004000003800984 */ /* 0x0008680000000c00 */
[----:B------:R4:W1:Y:S02]  /*7f80*/  @P0 LDS.128 R136, [R8+0x400] ;  /* 0x0004000008880984 */ /* 0x0008640000000c00 */
.L_x_119:
[----:B------:R-:W-:Y:S05]  /*7f90*/  BSYNC B1 ;  /* 0x0000000000017941 */ /* 0x000fea0003800000 */
.L_x_118:
[----:B---34-:R-:W-:Y:S05]  /*7fa0*/  VIADD R0, R71, 0x40 ;  /* 0x0000004047007836 */ /* 0x018fea0000000000 */
[----:B------:R-:W-:Y:S04]  /*7fb0*/  SHF.R.U32.HI R0, RZ, 0x15, R0 ;  /* 0x00000015ff007819 */ /* 0x000fe80000011600 */
[----:B------:R-:W-:Y:S11]  /*7fc0*/  LOP3.LUT P0, RZ, R0, 0x3, R151, 0x48, !PT ;  /* 0x0000000300ff7812 */ /* 0x000ff60007804897 */
[----:B------:R-:W-:Y:S02]  /*7fd0*/  @!UPT UIADD3 URZ, UPT, UPT, URZ, URZ, URZ ;  /* 0x000000fffffff290 */ /* 0x000fe4000fffe0ff */
[----:B------:R-:W-:Y:S05]  /*7fe0*/  @!P0 BRA `(.L_x_123) ;  /* 0x0000000000408947 */ /* 0x000fea0003800000 */
[----:B------:R-:W3:Y:S01]  /*7ff0*/  LDCU.64 UR8, c[0x4][0x70] ;  /* 0x01000e00ff0877ac */ /* 0x000ee20008000a00 */
[----:B------:R-:W-:Y:S01]  /*8000*/  MOV R3, 0x0 ;  /* 0x0000000000037802 */ /* 0x000fe20000000f00 */
[----:B------:R-:W-:Y:S02]  /*8010*/  HFMA2 R12, -RZ, RZ, 0, 5.9604644775390625e-08 ;  /* 0x00000001ff0c7431 */ /* 0x000fe400000001ff */
[----:B------:R-:W-:Y:S02]  /*8020*/  IMAD.MOV.U32 R8, RZ, RZ, 0x192 ;  /* 0x00000192ff087424 */ /* 0x000fe400078e00ff */
[----:B------:R-:W-:Y:S01]  /*8030*/  IMAD.MOV.U32 R13, RZ, RZ, RZ ;  /* 0x000000ffff0d7224 */ /* 0x000fe200078e00ff */
[----:B------:R-:W4:Y:S01]  /*8040*/  LDCU.64 UR6, c[0x4][0x78] ;  /* 0x01000f00ff0677ac */ /* 0x000f220008000a00 */
[----:B------:R-:W1:Y:S01]  /*8050*/  LDC.64 R2, c[0x4][R3] ;  /* 0x0100000003027b82 */ /* 0x000e620000000a00 */
[----:B------:R-:W5:Y:S01]  /*8060*/  LDCU.64 UR4, c[0x4][0x10] ;  /* 0x01000200ff0477ac */ /* 0x000f620008000a00 */
[----:B---3--:R-:W-:Y:S01]  /*8070*/  MOV R5, UR9 ;  /* 0x0000000900057c02 */ /* 0x008fe20008000f00 */
[----:B------:R-:W-:Y:S01]  /*8080*/  IMAD.U32 R4, RZ, RZ, UR8 ;  /* 0x00000008ff047e24 */ /* 0x000fe2000f8e00ff */
[----:B----4-:R-:W-:Y:S01]  /*8090*/  MOV R7, UR7 ;  /* 0x0000000700077c02 */ /* 0x010fe20008000f00 */
[----:B------:R-:W-:Y:S01]  /*80a0*/  IMAD.U32 R6, RZ, RZ, UR6 ;  /* 0x00000006ff067e24 */ /* 0x000fe2000f8e00ff */
[----:B-----5:R-:W-:Y:S01]  /*80b0*/  MOV R11, UR5 ;  /* 0x00000005000b7c02 */ /* 0x020fe20008000f00 */
[----:B------:R-:W-:Y:S02]  /*80c0*/  IMAD.U32 R10, RZ, RZ, UR4 ;  /* 0x00000004ff0a7e24 */ /* 0x000fe4000f8e00ff */
[----:B------:R-:W-:Y:S07]  /*80d0*/  LEPC R20, `(.L_x_123) ;  /* 0x000000001014794e */ /* 0x000fee0000000000 */
[----:B-12---:R-:W-:Y:S05]  /*80e0*/  CALL.ABS.NOINC R2 ;  /* 0x0000000002007343 */ /* 0x006fea0003c00000 */
.L_x_123:
[----:B------:R-:W-:Y:S01]  /*80f0*/  ISETP.NE.AND P6, PT, R167, RZ, PT ;  /* 0x000000ffa700720c */ /* 0x000fe20003fc5270 */
[----:B------:R-:W-:Y:S05]  /*8100*/  WARPSYNC.ALL ;  /* 0x0000000000007948 */ /* 0x000fea0003800000 */
[----:B------:R-:W-:Y:S01]  /*8110*/  R2UR UR4, R71 ;  /* 0x00000000470472ca */ /* 0x000fe200000e0000 */
[----:B------:R-:W-:Y:S01]  /*8120*/  BSSY.RECONVERGENT B0, `(.L_x_124) ;  /* 0x0000104000007945 */ /* 0x000fe20003800200 */
[----:B------:R-:W-:Y:S02]  /*8130*/  MOV R0, UR46 ;  /* 0x0000002e00007c02 */ /* 0x000fe40008000f00 */
[----:B------:R-:W-:Y:S02]  /*8140*/  MOV R77, UR47 ;  /* 0x0000002f004d7c02 */ /* 0x000fe40008000f00 */
[----:B-1----:R-:W-:Y:S02]  /*8150*/  SHF.L.U32 R72, R80, 0x10, RZ ;  /* 0x0000001050487819 */ /* 0x002fe400000006ff */
[----:B------:R-:W-:Y:S02]  /*8160*/  @P6 LEA R0, R0, UR44, 0x3 ;  /* 0x0000002c00006c11 */ /* 0x000fe4000f8e18ff */
[----:B------:R-:W-:Y:S02]  /*8170*/  LOP3.LUT R75, R80, 0xffff0000, RZ, 0xc0, !PT ;  /* 0xffff0000504b7812 */ /* 0x000fe400078ec0ff */
[----:B------:R-:W-:Y:S01]  /*8180*/  @P6 IADD3 R0, PT, PT, R0, 0x70, RZ ;  /* 0x0000007000006810 */ /* 0x000fe20007ffe0ff */
[----:B------:R-:W1:Y:S01]  /*8190*/  LDTM.x64 R4, tmem[UR4+0x40] ;  /* 0x00004004000479ee */ /* 0x000e620008340000 */
[----:B------:R-:W-:Y:S02]  /*81a0*/  SHF.L.U32 R74, R81, 0x10, RZ ;  /* 0x00000010514a7819 */ /* 0x000fe400000006ff */
[----:B------:R-:W-:Y:S02]  /*81b0*/  @P6 PRMT R77, R77, 0x654, R0 ;  /* 0x000006544d4d6816 */ /* 0x000fe40000000000 */
[----:B------:R-:W-:Y:S02]  /*81c0*/  LOP3.LUT R76, R81, 0xffff0000, RZ, 0xc0, !PT ;  /* 0xffff0000514c7812 */ /* 0x000fe400078ec0ff */
[----:B------:R-:W-:Y:S01]  /*81d0*/  ISETP.NE.AND P0, PT, R166, RZ, PT ;  /* 0x000000ffa600720c */ /* 0x000fe20003f05270 */
[C---:B-1----:R-:W-:Y:S01]  /*81e0*/  FMUL R0, R70.reuse, R4 ;  /* 0x0000000446007220 */ /* 0x042fe20000400000 */
[C---:B------:R-:W-:Y:S01]  /*81f0*/  FMUL R2, R70.reuse, R5 ;  /* 0x0000000546027220 */ /* 0x040fe20000400000 */
[C---:B------:R-:W-:Y:S01]  /*8200*/  FMUL R3, R70.reuse, R6 ;  /* 0x0000000646037220 */ /* 0x040fe20000400000 */
[----:B------:R-:W-:Y:S01]  /*8210*/  FMUL R7, R70, R7 ;  /* 0x0000000746077220 */ /* 0x000fe20000400000 */
[C---:B------:R-:W-:Y:S01]  /*8220*/  FFMA R0, R73.reuse, R72, R0 ;  /* 0x0000004849007223 */ /* 0x040fe20000000000 */
[C---:B------:R-:W-:Y:S01]  /*8230*/  LOP3.LUT R72, R82.reuse, 0xffff0000, RZ, 0xc0, !PT ;  /* 0xffff000052487812 */ /* 0x040fe200078ec0ff */
[C---:B------:R-:W-:Y:S01]  /*8240*/  FFMA R2, R73.reuse, R75, R2 ;  /* 0x0000004b49027223 */ /* 0x040fe20000000002 */
[----:B------:R-:W-:Y:S01]  /*8250*/  SHF.L.U32 R75, R82, 0x10, RZ ;  /* 0x00000010524b7819 */ /* 0x000fe200000006ff */
[C---:B------:R-:W-:Y:S01]  /*8260*/  FFMA R3, R73.reuse, R74, R3 ;  /* 0x0000004a49037223 */ /* 0x040fe20000000003 */
[----:B------:R-:W-:Y:S01]  /*8270*/  FMUL R4, R70, R8 ;  /* 0x0000000846047220 */ /* 0x000fe20000400000 */
[----:B------:R-:W-:Y:S01]  /*8280*/  FFMA R7, R73, R76, R7 ;  /* 0x0000004c49077223 */ /* 0x000fe20000000007 */
[----:B------:R-:W-:Y:S01]  /*8290*/  F2FP.BF16.F32.PACK_AB R92, R2, R0 ;  /* 0x00000000025c723e */ /* 0x000fe200000010ff */
[C---:B------:R-:W-:Y:S01]  /*82a0*/  FMUL R5, R70.reuse, R9 ;  /* 0x0000000946057220 */ /* 0x040fe20000400000 */
[----:B------:R-:W-:Y:S01]  /*82b0*/  LOP3.LUT R0, R83, 0xffff0000, RZ, 0xc0, !PT ;  /* 0xffff000053007812 */ /* 0x000fe200078ec0ff */
[----:B------:R-:W-:Y:S01]  /*82c0*/  FFMA R4, R73, R75, R4 ;  /* 0x0000004b49047223 */ /* 0x000fe20000000004 */
[----:B------:R-:W-:Y:S01]  /*82d0*/  SHF.L.U32 R75, R83, 0x10, RZ ;  /* 0x00000010534b7819 */ /* 0x000fe200000006ff */
[----:B------:R-:W-:Y:S01]  /*82e0*/  FFMA R5, R73, R72, R5 ;  /* 0x0000004849057223 */ /* 0x000fe20000000005 */
[----:B------:R-:W-:Y:S01]  /*82f0*/  F2FP.BF16.F32.PACK_AB R93, R7, R3 ;  /* 0x00000003075d723e */ /* 0x000fe200000010ff */
[----:B------:R-:W-:Y:S01]  /*8300*/  FMUL R6, R70, R10 ;  /* 0x0000000a46067220 */ /* 0x000fe20000400000 */
[----:B------:R-:W-:Y:S01]  /*8310*/  SHF.L.U32 R3, R88, 0x10, RZ ;  /* 0x0000001058037819 */ /* 0x000fe200000006ff */
[----:B------:R-:W-:Y:S01]  /*8320*/  FMUL R11, R70, R11 ;  /* 0x0000000b460b7220 */ /* 0x000fe20000400000 */
[----:B------:R-:W-:Y:S01]  /*8330*/  LOP3.LUT R2, R88, 0xffff0000, RZ, 0xc0, !PT ;  /* 0xffff000058027812 */ /* 0x000fe200078ec0ff */
[C---:B------:R-:W-:Y:S01]  /*8340*/  FMUL R8, R70.reuse, R12 ;  /* 0x0000000c46087220 */ /* 0x040fe20000400000 */
[----:B------:R-:W-:Y:S01]  /*8350*/  LOP3.LUT R72, R99, 0xffff0000, RZ, 0xc0, !PT ;  /* 0xffff000063487812 */ /* 0x000fe200078ec0ff */
[----:B------:R-:W-:Y:S01]  /*8360*/  FMUL R9, R70, R13 ;  /* 0x0000000d46097220 */ /* 0x000fe20000400000 */
[----:B------:R-:W-:Y:S01]  /*8370*/  F2FP.BF16.F32.PACK_AB R94, R5, R4 ;  /* 0x00000004055e723e */ /* 0x000fe200000010ff */
[C---:B------:R-:W-:Y:S01]  /*8380*/  FFMA R6, R73.reuse, R75, R6 ;  /* 0x0000004b49067223 */ /* 0x040fe20000000006 */
[----:B------:R-:W-:Y:S01]  /*8390*/  SHF.L.U32 R75, R96, 0x10, RZ ;  /* 0x00000010604b7819 */ /* 0x000fe200000006ff */
[----:B------:R-:W-:Y:S01]  /*83a0*/  FFMA R11, R73, R0, R11 ;  /* 0x00000000490b7223 */ /* 0x000fe2000000000b */
[----:B------:R-:W-:Y:S01]  /*83b0*/  SHF.L.U32 R0, R89, 0x10, RZ ;  /* 0x0000001059007819 */ /* 0x000fe200000006ff */
[C---:B------:R-:W-:Y:S01]  /*83c0*/  FFMA R8, R73.reuse, R3, R8 ;  /* 0x0000000349087223 */ /* 0x040fe20000000008 */
[----:B------:R-:W-:Y:S01]  /*83d0*/  SHF.L.U32 R3, R90, 0x10, RZ ;  /* 0x000000105a037819 */ /* 0x000fe200000006ff */
[----:B------:R-:W-:Y:S01]  /*83e0*/  FFMA R9, R73, R2, R9 ;  /* 0x0000000249097223 */ /* 0x000fe20000000009 */
[----:B------:R-:W-:Y:S01]  /*83f0*/  LOP3.LUT R2, R89, 0xffff0000, RZ, 0xc0, !PT ;  /* 0xffff000059027812 */ /* 0x000fe200078ec0ff */
[C---:B------:R-:W-:Y:S01]  /*8400*/  FMUL R10, R70.reuse, R14 ;  /* 0x0000000e460a7220 */ /* 0x040fe20000400000 */
[----:B------:R-:W-:Y:S01]  /*8410*/  F2FP.BF16.F32.PACK_AB R95, R11, R6 ;  /* 0x000000060b5f723e */ /* 0x000fe200000010ff */
[C---:B------:R-:W-:Y:S01]  /*8420*/  FMUL R15, R70.reuse, R15 ;  /* 0x0000000f460f7220 */ /* 0x040fe20000400000 */
[----:B------:R-:W-:Y:S01]  /*8430*/  F2FP.BF16.F32.PACK_AB R100, R9, R8 ;  /* 0x000000080964723e */ /* 0x000fe200000010ff */
[----:B------:R-:W-:Y:S01]  /*8440*/  FMUL R12, R70, R16 ;  /* 0x00000010460c7220 */ /* 0x000fe20000400000 */
[C---:B------:R-:W-:Y:S01]  /*8450*/  FFMA R10, R73.reuse, R0, R10 ;  /* 0x00000000490a7223 */ /* 0x040fe2000000000a */
[----:B------:R-:W-:Y:S01]  /*8460*/  LOP3.LUT R0, R90, 0xffff0000, RZ, 0xc0, !PT ;  /* 0xffff00005a007812 */ /* 0x000fe200078ec0ff */
[----:B------:R-:W-:Y:S01]  /*8470*/  FFMA R15, R73, R2, R15 ;  /* 0x00000002490f7223 */ /* 0x000fe2000000000f */
        /* <DEDUP_REMOVED lines=9> */
[----:B------:R-:W-:Y:S01]  /*8510*/  FMUL R16, R70, R20 ;  /* 0x0000001446107220 */ /* 0x000fe20000400000 */
[----:B------:R-:W-:Y:S01]  /*8520*/  FFMA R14, R73, R3, R14 ;  /* 0x00000003490e7223 */ /* 0x000fe2000000000e */
[----:B------:R-:W-:Y:S01]  /*8530*/  SHF.L.U32 R3, R98, 0x10, RZ ;  /* 0x0000001062037819 */ /* 0x000fe200000006ff */
[C---:B------:R-:W-:Y:S01]  /*8540*/  FMUL R17, R70.reuse, R21 ;  /* 0x0000001546117220 */ /* 0x040fe20000400000 */
[----:B------:R-:W-:Y:S01]  /*8550*/  F2FP.BF16.F32.PACK_AB R102, R13, R12 ;  /* 0x0000000c0d66723e */ /* 0x000fe200000010ff */
[----:B------:R-:W-:Y:S01]  /*8560*/  FFMA R19, R73, R2, R19 ;  /* 0x0000000249137223 */ /* 0x000fe20000000013 */
[----:B------:R-:W-:Y:S01]  /*8570*/  SHF.L.U32 R2, R97, 0x10, RZ ;  /* 0x0000001061027819 */ /* 0x000fe200000006ff */
        /* <DEDUP_REMOVED lines=12> */
[C---:B------:R-:W-:Y:S01]  /*8640*/  FFMA R23, R73.reuse, R0, R23 ;  /* 0x0000000049177223 */ /* 0x040fe20000000017 */
[----:B------:R-:W-:Y:S01]  /*8650*/  SHF.L.U32 R0, R104, 0x10, RZ ;  /* 0x0000001068007819 */ /* 0x000fe200000006ff */
[C---:B------:R-:W-:Y:S01]  /*8660*/  FMUL R22, R70.reuse, R26 ;  /* 0x0000001a46167220 */ /* 0x040fe20000400000 */
[----:B------:R-:W-:Y:S01]  /*8670*/  FMUL R27, R70, R27 ;  /* 0x0000001b461b7220 */ /* 0x000fe20000400000 */
        /* <DEDUP_REMOVED lines=9> */
[----:B------:R-:W-:Y:S01]  /*8710*/  LOP3.LUT R72, R107, 0xffff0000, RZ, 0xc0, !PT ;  /* 0xffff00006b487812 */ /* 0x000fe200078ec0ff */
[----:B------:R-:W-:Y:S01]  /*8720*/  FFMA R24, R73, R0, R24 ;  /* 0x0000000049187223 */ /* 0x000fe20000000018 */
[----:B------:R-:W-:Y:S01]  /*8730*/  SHF.L.U32 R0, R105, 0x10, RZ ;  /* 0x0000001069007819 */ /* 0x000fe200000006ff */
[C---:B------:R-:W-:Y:S01]  /*8740*/  FMUL R25, R70.reuse, R29 ;  /* 0x0000001d46197220 */ /* 0x040fe20000400000 */
[----:B------:R-:W-:Y:S01]  /*8750*/  F2FP.BF16.F32.PACK_AB R110, R21, R20 ;  /* 0x00000014156e723e */ /* 0x000fe200000010ff */
[----:B------:R-:W-:Y:S01]  /*8760*/  FMUL R26, R70, R30 ;  /* 0x0000001e461a7220 */ /* 0x000fe20000400000 */
[----:B------:R-:W-:Y:S01]  /*8770*/  F2FP.BF16.F32.PACK_AB R111, R27, R22 ;  /* 0x000000161b6f723e */ /* 0x000fe200000010ff */
        /* <DEDUP_REMOVED lines=38> */
[----:B------:R1:W-:Y:S01]  /*89e0*/  STS.128 [R170+UR44+0x4400], R92 ;  /* 0x0044005caa007988 */ /* 0x0003e20008000c2c */
        /* <DEDUP_REMOVED lines=12> */
[----:B------:R3:W-:Y:S01]  /*8ab0*/  STS.128 [R169+0x4400], R100 ;  /* 0x00440064a9007388 */ /* 0x0007e20000000c00 */
        /* <DEDUP_REMOVED lines=12> */
[----:B------:R4:W-:Y:S01]  /*8b80*/  STS.128 [R168+0x4400], R108 ;  /* 0x0044006ca8007388 */ /* 0x0009e20000000c00 */
[----:B------:R-:W-:Y:S01]  /*8b90*/  FMUL R51, R70, R51 ;  /* 0x0000003346337220 */ /* 0x000fe20000400000 */
[C---:B------:R-:W-:Y:S01]  /*8ba0*/  FFMA R44, R73.reuse, R3, R44 ;  /* 0x00000003492c7223 */ /* 0x040fe2000000002c */
[C---:B------:R-:W-:Y:S01]  /*8bb0*/  SHF.L.U32 R3, R128.reuse, 0x10, RZ ;  /* 0x0000001080037819 */ /* 0x040fe200000006ff */
[----:B------:R-:W-:Y:S01]  /*8bc0*/  FFMA R45, R73, R2, R45 ;  /* 0x00000002492d7223 */ /* 0x000fe2000000002d */
[----:B------:R-:W-:Y:S01]  /*8bd0*/  LOP3.LUT R2, R129, 0xffff0000, RZ, 0xc0, !PT ;  /* 0xffff000081027812 */ /* 0x000fe200078ec0ff */
        /* <DEDUP_REMOVED lines=8> */
[C---:B------:R-:W-:Y:S01]  /*8c60*/  FMUL R50, R70.reuse, R54 ;  /* 0x0000003646327220 */ /* 0x040fe20000400000 */
[----:B------:R-:W-:Y:S01]  /*8c70*/  F2FP.BF16.F32.PACK_AB R94, R37, R36 ;  /* 0x00000024255e723e */ /* 0x000fe200000010ff */
[----:B------:R1:W-:Y:S01]  /*8c80*/  STS.128 [R160+0x4400], R116 ;  /* 0x00440074a0007388 */ /* 0x0003e20000000c00 */
[----:B------:R-:W-:Y:S01]  /*8c90*/  F2FP.BF16.F32.PACK_AB R95, R43, R38 ;  /* 0x000000262b5f723e */ /* 0x000fe200000010ff */
[----:B------:R-:W-:Y:S01]  /*8ca0*/  FMUL R55, R70, R55 ;  /* 0x0000003746377220 */ /* 0x000fe20000400000 */
[----:B---3--:R-:W-:Y:S01]  /*8cb0*/  F2FP.BF16.F32.PACK_AB R100, R41, R40 ;  /* 0x000000282964723e */ /* 0x008fe200000010ff */
[----:B------:R-:W-:Y:S01]  /*8cc0*/  FFMA R48, R73, R3, R48 ;  /* 0x0000000349307223 */ /* 0x000fe20000000030 */
[----:B------:R-:W-:Y:S01]  /*8cd0*/  SHF.L.U32 R3, R131, 0x10, RZ ;  /* 0x0000001083037819 */ /* 0x000fe200000006ff */
[----:B------:R-:W-:Y:S01]  /*8ce0*/  FFMA R49, R73, R0, R49 ;  /* 0x0000000049317223 */ /* 0x000fe20000000031 */
[C---:B------:R-:W-:Y:S01]  /*8cf0*/  SHF.L.U32 R0, R130.reuse, 0x10, RZ ;  /* 0x0000001082007819 */ /* 0x040fe200000006ff */
[----:B------:R3:W-:Y:S01]  /*8d00*/  STS.128 [R159+0x4400], R92 ;  /* 0x0044005c9f007388 */ /* 0x0007e20000000c00 */
[----:B------:R-:W-:Y:S01]  /*8d10*/  F2FP.BF16.F32.PACK_AB R101, R47, R42 ;  /* 0x0000002a2f65723e */ /* 0x000fe200000010ff */
[----:B------:R-:W-:Y:S01]  /*8d20*/  FFMA R50, R73, R75, R50 ;  /* 0x0000004b49327223 */ /* 0x000fe20000000032 */
[----:B------:R-:W-:Y:S01]  /*8d30*/  SHF.L.U32 R75, R137, 0x10, RZ ;  /* 0x00000010894b7819 */ /* 0x000fe200000006ff */
[----:B------:R-:W-:Y:S01]  /*8d40*/  FFMA R55, R73, R2, R55 ;  /* 0x0000000249377223 */ /* 0x000fe20000000037 */
[----:B------:R-:W-:Y:S01]  /*8d50*/  LOP3.LUT R2, R130, 0xffff0000, RZ, 0xc0, !PT ;  /* 0xffff000082027812 */ /* 0x000fe200078ec0ff */
[C---:B------:R-:W-:Y:S01]  /*8d60*/  FMUL R52, R70.reuse, R56 ;  /* 0x0000003846347220 */ /* 0x040fe20000400000 */
[----:B------:R-:W-:Y:S01]  /*8d70*/  F2FP.BF16.F32.PACK_AB R102, R45, R44 ;  /* 0x0000002c2d66723e */ /* 0x000fe200000010ff */
[C---:B------:R-:W-:Y:S01]  /*8d80*/  FMUL R53, R70.reuse, R57 ;  /* 0x0000003946357220 */ /* 0x040fe20000400000 */
[C---:B------:R-:W-:Y:S01]  /*8d90*/  FMUL R54, R70.reuse, R58 ;  /* 0x0000003a46367220 */ /* 0x040fe20000400000 */
[----:B------:R-:W-:Y:S01]  /*8da0*/  FFMA R52, R73, R0, R52 ;  /* 0x0000000049347223 */ /* 0x000fe20000000034 */
[----:B------:R-:W-:Y:S01]  /*8db0*/  LOP3.LUT R0, R131, 0xffff0000, RZ, 0xc0, !PT ;  /* 0xffff000083007812 */ /* 0x000fe200078ec0ff */
[C---:B------:R-:W-:Y:S01]  /*8dc0*/  FFMA R53, R73.reuse, R2, R53 ;  /* 0x0000000249357223 */ /* 0x040fe20000000035 */
[----:B------:R-:W-:Y:S01]  /*8dd0*/  FFMA R54, R73, R3, R54 ;  /* 0x0000000349367223 */ /* 0x000fe20000000036 */
[----:B------:R-:W-:Y:S01]  /*8de0*/  FMUL R59, R70, R59 ;  /* 0x0000003b463b7220 */ /* 0x000fe20000400000 */
[----:B------:R-:W-:Y:S01]  /*8df0*/  SHF.L.U32 R3, R136, 0x10, RZ ;  /* 0x0000001088037819 */ /* 0x000fe200000006ff */
[----:B------:R-:W-:Y:S01]  /*8e00*/  FMUL R56, R70, R60 ;  /* 0x0000003c46387220 */ /* 0x000fe20000400000 */
[----:B------:R-:W-:Y:S01]  /*8e10*/  LOP3.LUT R2, R136, 0xffff0000, RZ, 0xc0, !PT ;  /* 0xffff000088027812 */ /* 0x000fe200078ec0ff */
[C---:B------:R-:W-:Y:S01]  /*8e20*/  FMUL R57, R70.reuse, R61 ;  /* 0x0000003d46397220 */ /* 0x040fe20000400000 */
[----:B------:R-:W-:Y:S01]  /*8e30*/  F2FP.BF16.F32.PACK_AB R103, R51, R46 ;  /* 0x0000002e3367723e */ /* 0x000fe200000010ff */
[C---:B------:R-:W-:Y:S01]  /*8e40*/  FMUL R58, R70.reuse, R62 ;  /* 0x0000003e463a7220 */ /* 0x040fe20000400000 */
[C---:B------:R-:W-:Y:S01]  /*8e50*/  FFMA R59, R73.reuse, R0, R59 ;  /* 0x00000000493b7223 */ /* 0x040fe2000000003b */
[----:B------:R-:W-:Y:S01]  /*8e60*/  FFMA R56, R73, R3, R56 ;  /* 0x0000000349387223 */ /* 0x000fe20000000038 */
[----:B------:R-:W-:Y:S01]  /*8e70*/  LOP3.LUT R0, R137, 0xffff0000, RZ, 0xc0, !PT ;  /* 0xffff000089007812 */ /* 0x000fe200078ec0ff */
[----:B------:R3:W-:Y:S01]  /*8e80*/  STS.128 [R158+0x4400], R100 ;  /* 0x004400649e007388 */ /* 0x0007e20000000c00 */
[C---:B------:R-:W-:Y:S01]  /*8e90*/  FFMA R57, R73.reuse, R2, R57 ;  /* 0x0000000249397223 */ /* 0x040fe20000000039 */
[----:B------:R-:W-:Y:S01]  /*8ea0*/  FMUL R63, R70, R63 ;  /* 0x0000003f463f7220 */ /* 0x000fe20000400000 */
[----:B------:R-:W-:Y:S01]  /*8eb0*/  SHF.L.U32 R3, R138, 0x10, RZ ;  /* 0x000000108a037819 */ /* 0x000fe200000006ff */
[----:B------:R-:W-:Y:S01]  /*8ec0*/  FFMA R58, R73, R75, R58 ;  /* 0x0000004b493a7223 */ /* 0x000fe2000000003a */
[----:B------:R-:W-:Y:S01]  /*8ed0*/  FMUL R60, R70, R64 ;  /* 0x00000040463c7220 */ /* 0x000fe20000400000 */
[----:B------:R-:W-:Y:S01]  /*8ee0*/  LOP3.LUT R2, R138, 0xffff0000, RZ, 0xc0, !PT ;  /* 0xffff00008a027812 */ /* 0x000fe200078ec0ff */
[C---:B------:R-:W-:Y:S01]  /*8ef0*/  FMUL R61, R70.reuse, R65 ;  /* 0x00000041463d7220 */ /* 0x040fe20000400000 */
[----:B------:R-:W-:Y:S01]  /*8f00*/  SHF.L.U32 R75, R139, 0x10, RZ ;  /* 0x000000108b4b7819 */ /* 0x000fe200000006ff */
[C---:B------:R-:W-:Y:S01]  /*8f10*/  FMUL R62, R70.reuse, R66 ;  /* 0x00000042463e7220 */ /* 0x040fe20000400000 */
[----:B------:R-:W-:Y:S01]  /*8f20*/  FFMA R63, R73, R0, R63 ;  /* 0x00000000493f7223 */ /* 0x000fe2000000003f */
[----:B------:R-:W-:Y:S01]  /*8f30*/  FMUL R67, R70, R67 ;  /* 0x0000004346437220 */ /* 0x000fe20000400000 */
[----:B----4-:R-:W-:Y:S01]  /*8f40*/  F2FP.BF16.F32.PACK_AB R108, R49, R48 ;  /* 0x00000030316c723e */ /* 0x010fe200000010ff */
[----:B------:R-:W-:Y:S01]  /*8f50*/  FFMA R60, R73, R3, R60 ;  /* 0x00000003493c7223 */ /* 0x000fe2000000003c */
[----:B------:R-:W-:Y:S01]  /*8f60*/  F2FP.BF16.F32.PACK_AB R109, R55, R50 ;  /* 0x00000032376d723e */ /* 0x000fe200000010ff */
[----:B------:R-:W-:Y:S01]  /*8f70*/  FFMA R61, R73, R2, R61 ;  /* 0x00000002493d7223 */ /* 0x000fe2000000003d */
[----:B------:R-:W-:Y:S01]  /*8f80*/  F2FP.BF16.F32.PACK_AB R110, R53, R52 ;  /* 0x00000034356e723e */ /* 0x000fe200000010ff */
[----:B------:R-:W-:Y:S01]  /*8f90*/  FFMA R62, R73, R75, R62 ;  /* 0x0000004b493e7223 */ /* 0x000fe2000000003e */
[----:B------:R-:W-:Y:S01]  /*8fa0*/  F2FP.BF16.F32.PACK_AB R111, R59, R54 ;  /* 0x000000363b6f723e */ /* 0x000fe200000010ff */
[----:B------:R-:W-:Y:S01]  /*8fb0*/  FFMA R67, R73, R72, R67 ;  /* 0x0000004849437223 */ /* 0x000fe20000000043 */
[----:B-1----:R-:W-:Y:S02]  /*8fc0*/  F2FP.BF16.F32.PACK_AB R116, R57, R56 ;  /* 0x000000383974723e */ /* 0x002fe400000010ff */
[----:B------:R-:W-:Y:S01]  /*8fd0*/  F2FP.BF16.F32.PACK_AB R117, R63, R58 ;  /* 0x0000003a3f75723e */ /* 0x000fe200000010ff */
[----:B------:R3:W-:Y:S01]  /*8fe0*/  STS.128 [R157+0x4400], R108 ;  /* 0x0044006c9d007388 */ /* 0x0007e20000000c00 */
[----:B------:R-:W-:Y:S02]  /*8ff0*/  F2FP.BF16.F32.PACK_AB R118, R61, R60 ;  /* 0x0000003c3d76723e */ /* 0x000fe400000010ff */
[----:B------:R-:W-:Y:S02]  /*9000*/  F2FP.BF16.F32.PACK_AB R119, R67, R62 ;  /* 0x0000003e4377723e */ /* 0x000fe400000010ff */
[----:B------:R-:W-:Y:S02]  /*9010*/  LEA R0, R79, UR44, 0x3 ;  /* 0x0000002c4f007c11 */ /* 0x000fe4000f8e18ff */
[----:B------:R-:W-:Y:S01]  /*9020*/  @P6 SHF.L.U32 R3, R163, 0x1f, RZ ;  /* 0x0000001fa3036819 */ /* 0x000fe200000006ff */
[----:B------:R3:W-:Y:S01]  /*9030*/  STS.128 [R156+0x4400], R116 ;  /* 0x004400749c007388 */ /* 0x0007e20000000c00 */
[----:B------:R-:W-:Y:S01]  /*9040*/  @!PT LDS RZ, [RZ] ;  /* 0x00000000fffff984 */ /* 0x000fe20000000800 */
[----:B------:R-:W-:Y:S01]  /*9050*/  @!PT LDS RZ, [RZ] ;  /* 0x00000000fffff984 */ /* 0x000fe20000000800 */
[----:B------:R-:W-:Y:S01]  /*9060*/  @!PT LDS RZ, [RZ] ;  /* 0x00000000fffff984 */ /* 0x000fe20000000800 */
[----:B------:R-:W-:Y:S01]  /*9070*/  @!PT LDS RZ, [RZ] ;  /* 0x00000000fffff984 */ /* 0x000fe20000000800 */
[----:B------:R1:W-:Y:S07]  /*9080*/  MEMBAR.ALL.CTA ;  /* 0x0000000000007992 */ /* 0x0003ee0000008000 */
[----:B-1----:R-:W1:Y:S02]  /*9090*/  FENCE.VIEW.ASYNC.S ;  /* 0x00000000000073c6 */ /* 0x002e640000000000 */
[----:B-1----:R-:W-:Y:S06]  /*90a0*/  BAR.SYNC.DEFER_BLOCKING 0x1, 0x80 ;  /* 0x0042000000007b1d */ /* 0x002fec0000010000 */
[----:B------:R-:W-:Y:S05]  /*90b0*/  @P0 BRA `(.L_x_125) ;  /* 0x0000000000280947 */ /* 0x000fea0003800000 */
[----:B------:R-:W1:Y:S01]  /*90c0*/  LDCU.64 UR6, c[0x0][0x348] ;  /* 0x00006900ff0677ac */ /* 0x000e620008000a00 */
[----:B------:R-:W-:Y:S02]  /*90d0*/  UIADD3 UR9, UPT, UPT, UR49, 0x40, URZ ;  /* 0x0000004031097890 */ /* 0x000fe4000fffe0ff */
[----:B------:R-:W-:Y:S01]  /*90e0*/  UIADD3 UR8, UPT, UPT, UR44, 0x4400, URZ ;  /* 0x000044002c087890 */ /* 0x000fe2000fffe0ff */
[----:B------:R-:W-:Y:S01]  /*90f0*/  UMOV UR10, UR50 ;  /* 0x00000032000a7c82 */ /* 0x000fe20008000000 */
[----:B------:R-:W-:Y:S01]  /*9100*/  UMOV UR11, UR36 ;  /* 0x00000024000b7c82 */ /* 0x000fe20008000000 */
[----:B-1----:R-:W-:Y:S04]  /*9110*/  UIADD3 UR4, UP0, UPT, UR6, 0x680, URZ ;  /* 0x0000068006047890 */ /* 0x002fe8000ff1e0ff */
[----:B------:R-:W-:Y:S09]  /*9120*/  UIADD3.X UR5, UPT, UPT, URZ, UR7, URZ, UP0, !UPT ;  /* 0x00000007ff057290 */ /* 0x000ff200087fe4ff */
[----:B------:R1:W-:Y:S01]  /*9130*/  UTMASTG.3D [UR8], [UR4] ;  /* 0x00000008040073b5 */ /* 0x0003e20008010000 */
[----:B------:R0:W-:Y:S01]  /*9140*/  UTMACMDFLUSH ;  /* 0x00000000000079b7 */ /* 0x0001e20000000000 */
[----:B-1----:R-:W-:Y:S04]  /*9150*/  DEPBAR.LE SB0, 0x1 ;  /* 0x000080400000791a */ /* 0x002fe80000000000 */
.L_x_125:
[----:B------:R-:W-:Y:S05]  /*9160*/  BSYNC.RECONVERGENT B0 ;  /* 0x0000000000007941 */ /* 0x000fea0003800200 */
.L_x_124:
[----:B------:R-:W-:Y:S01]  /*9170*/  BAR.SYNC.DEFER_BLOCKING 0x1, 0x80 ;  /* 0x0042000000007b1d */ /* 0x000fe20000010000 */
[----:B------:R-:W-:Y:S04]  /*9180*/  UIADD3 UR4, UPT, UPT, UR46, 0x1, URZ ;  /* 0x000000012e047890 */ /* 0x000fe8000fffe0ff */
[----:B------:R-:W-:Y:S04]  /*9190*/  UISETP.NE.AND UP0, UPT, UR4, 0x4, UPT ;  /* 0x000000040400788c */ /* 0x000fe8000bf05270 */
[----:B------:R-:W-:Y:S01]  /*91a0*/  USEL UR45, UR4, URZ, UP0 ;  /* 0x000000ff042d7287 */ /* 0x000fe20008000000 */
[----:B------:R1:W-:Y:S01]  /*91b0*/  @P6 SYNCS.ARRIVE.TRANS64.RED.A1T0 RZ, [R77+URZ], RZ ;  /* 0x000000ff4dff69a7 */ /* 0x0003e200081004ff */
[----:B------:R-:W-:Y:S01]  /*91c0*/  BSSY B1, `(.L_x_126) ;  /* 0x0000020000017945 */ /* 0x000fe20003800000 */
[----:B------:R-:W4:Y:S02]  /*91d0*/  @P6 SYNCS.PHASECHK.TRANS64.TRYWAIT P0, [R0+URZ+0x50], R3 ;  /* 0x00005003000065a7 */ /* 0x000f2400080011ff */
[----:B----4-:R-:W-:Y:S01]  /*91e0*/  @P6 SEL R85, RZ, 0x1, !P0 ;  /* 0x00000001ff556807 */ /* 0x010fe20004000000 */
[----:B-1----:R-:W-:Y:S06]  /*91f0*/  @!P6 BRA `(.L_x_127) ;  /* 0x000000000070e947 */ /* 0x002fec0003800000 */
        /* <DEDUP_REMOVED lines=9> */
[----:B------:R-:W-:Y:S04]  /*9290*/  SHF.L.U32 R7, R163, 0x1f, RZ ;  /* 0x0000001fa3077819 */ /* 0x000fe800000006ff */
[----:B------:R-:W1:Y:S02]  /*92a0*/  SYNCS.PHASECHK.TRANS64.TRYWAIT P0, [R0+URZ+0x50], R7 ;  /* 0x00005007000075a7 */ /* 0x000e6400080011ff */
[----:B-1----:R-:W-:Y:S05]  /*92b0*/  @!P0 BRA `(.L_x_130) ;  /* 0x0000003400908947 */ /* 0x002fea0003800000 */
.L_x_129:
[----:B------:R-:W-:Y:S05]  /*92c0*/  BSYNC B0 ;  /* 0x0000000000007941 */ /* 0x000fea0003800000 */
.L_x_128:
[----:B------:R-:W-:Y:S01]  /*92d0*/  ISETP.NE.AND P0, PT, R87, RZ, PT ;  /* 0x000000ff5700720c */ /* 0x000fe20003f05270 */
[----:B------:R-:W-:Y:S11]  /*92e0*/  VIADD R79, R79, 0x1 ;  /* 0x000000014f4f7836 */ /* 0x000ff60000000000 */
[----:B------:R-:W-:Y:S01]  /*92f0*/  @!UPT UIADD3 URZ, UPT, UPT, URZ, URZ, URZ ;  /* 0x000000fffffff290 */ /* 0x000fe2000fffe0ff */
[----:B------:R4:W2:Y:S01]  /*9300*/  @P0 LDS.128 R80, [R4+UR44+0x400] ;  /* 0x0004002c04500984 */ /* 0x0008a20008000c00 */
[--C-:B-1----:R-:W-:Y:S01]  /*9310*/  @P0 IMAD.IADD R7, R84, 0x1, R3.reuse ;  /* 0x0000000154070824 */ /* 0x102fe200078e0203 */
[C---:B------:R-:W-:Y:S01]  /*9320*/  @P0 IADD3 R0, PT, PT, R86.reuse, R5, RZ ;  /* 0x0000000556000210 */ /* 0x040fe20007ffe0ff */
[C---:B------:R-:W-:Y:S01]  /*9330*/  @P0 IMAD.IADD R6, R86.reuse, 0x1, R3 ;  /* 0x0000000156060824 */ /* 0x040fe200078e0203 */
[----:B------:R4:W1:Y:S02]  /*9340*/  @P0 LDS.128 R88, [R2+0x400] ;  /* 0x0004000002580984 */ /* 0x0008640000000c00 */
[----:B------:R-:W-:Y:S02]  /*9350*/  @P0 IADD3 R8, PT, PT, R86, R7, RZ ;  /* 0x0000000756080210 */ /* 0x000fe40007ffe0ff */
[----:B------:R4:W1:Y:S04]  /*9360*/  @P0 LDS.128 R96, [R5+0x400] ;  /* 0x0004000005600984 */ /* 0x0008680000000c00 */
[----:B------:R4:W1:Y:S04]  /*9370*/  @P0 LDS.128 R104, [R0+0x400] ;  /* 0x0004000000680984 */ /* 0x0008680000000c00 */
[----:B------:R4:W1:Y:S04]  /*9380*/  @P0 LDS.128 R112, [R3+0x400] ;  /* 0x0004000003700984 */ /* 0x0008680000000c00 */
[----:B------:R4:W1:Y:S04]  /*9390*/  @P0 LDS.128 R120, [R6+0x400] ;  /* 0x0004000006780984 */ /* 0x0008680000000c00 */
[----:B------:R4:W1:Y:S04]  /*93a0*/  @P0 LDS.128 R128, [R7+0x400] ;  /* 0x0004000007800984 */ /* 0x0008680000000c00 */
[----:B------:R4:W1:Y:S02]  /*93b0*/  @P0 LDS.128 R136, [R8+0x400] ;  /* 0x0004000008880984 */ /* 0x0008640000000c00 */
.L_x_127:
[----:B------:R-:W-:Y:S05]  /*93c0*/  BSYNC B1 ;  /* 0x0000000000017941 */ /* 0x000fea0003800000 */
.L_x_126:
[----:B----4-:R-:W-:Y:S05]  /*93d0*/  VIADD R0, R71, 0x80 ;  /* 0x0000008047007836 */ /* 0x010fea0000000000 */
[----:B------:R-:W-:Y:S04]  /*93e0*/  SHF.R.U32.HI R0, RZ, 0x15, R0 ;  /* 0x00000015ff007819 */ /* 0x000fe80000011600 */
[----:B------:R-:W-:Y:S11]  /*93f0*/  LOP3.LUT P0, RZ, R0, 0x3, R151, 0x48, !PT ;  /* 0x0000000300ff7812 */ /* 0x000ff60007804897 */
[----:B------:R-:W-:Y:S02]  /*9400*/  @!UPT UIADD3 URZ, UPT, UPT, URZ, URZ, URZ ;  /* 0x000000fffffff290 */ /* 0x000fe4000fffe0ff */
[----:B------:R-:W-:Y:S05]  /*9410*/  @!P0 BRA `(.L_x_131) ;  /* 0x0000000000408947 */ /* 0x000fea0003800000 */
[----:B------:R-:W4:Y:S01]  /*9420*/  LDCU.64 UR8, c[0x4][0x70] ;  /* 0x01000e00ff0877ac */ /* 0x000f220008000a00 */
[----:B------:R-:W-:Y:S01]  /*9430*/  MOV R3, 0x0 ;  /* 0x0000000000037802 */ /* 0x000fe20000000f00 */
[----:B------:R-:W-:Y:S02]  /*9440*/  HFMA2 R12, -RZ, RZ, 0, 5.9604644775390625e-08 ;  /* 0x00000001ff0c7431 */ /* 0x000fe400000001ff */
[----:B------:R-:W-:Y:S02]  /*9450*/  IMAD.MOV.U32 R8, RZ, RZ, 0x192 ;  /* 0x00000192ff087424 */ /* 0x000fe400078e00ff */
[----:B------:R-:W-:Y:S01]  /*9460*/  IMAD.MOV.U32 R13, RZ, RZ, RZ ;  /* 0x000000ffff0d7224 */ /* 0x000fe200078e00ff */
[----:B------:R-:W5:Y:S01]  /*9470*/  LDCU.64 UR6, c[0x4][0x78] ;  /* 0x01000f00ff0677ac */ /* 0x000f620008000a00 */
[----:B------:R-:W1:Y:S01]  /*9480*/  LDC.64 R2, c[0x4][R3] ;  /* 0x0100000003027b82 */ /* 0x000e620000000a00 */
[----:B------:R-:W2:Y:S01]  /*9490*/  LDCU.64 UR4, c[0x4][0x10] ;  /* 0x01000200ff0477ac */ /* 0x000ea20008000a00 */
[----:B----4-:R-:W-:Y:S01]  /*94a0*/  MOV R5, UR9 ;  /* 0x0000000900057c02 */ /* 0x010fe20008000f00 */
[----:B------:R-:W-:Y:S01]  /*94b0*/  IMAD.U32 R4, RZ, RZ, UR8 ;  /* 0x00000008ff047e24 */ /* 0x000fe2000f8e00ff */
[----:B-----5:R-:W-:Y:S01]  /*94c0*/  MOV R7, UR7 ;  /* 0x0000000700077c02 */ /* 0x020fe20008000f00 */
[----:B------:R-:W-:Y:S01]  /*94d0*/  IMAD.U32 R6, RZ, RZ, UR6 ;  /* 0x00000006ff067e24 */ /* 0x000fe2000f8e00ff */
[----:B--2---:R-:W-:Y:S01]  /*94e0*/  MOV R11, UR5 ;  /* 0x00000005000b7c02 */ /* 0x004fe20008000f00 */
[----:B------:R-:W-:Y:S02]  /*94f0*/  IMAD.U32 R10, RZ, RZ, UR4 ;  /* 0x00000004ff0a7e24 */ /* 0x000fe4000f8e00ff */
[----:B------:R-:W-:Y:S07]  /*9500*/  LEPC R20, `(.L_x_131) ;  /* 0x000000001014794e */ /* 0x000fee0000000000 */
[----:B-1-3--:R-:W-:Y:S05]  /*9510*/  CALL.ABS.NOINC R2 ;  /* 0x0000000002007343 */ /* 0x00afea0003c00000 */
.L_x_131:
[----:B------:R-:W-:Y:S01]  /*9520*/  ISETP.NE.AND P6, PT, R167, RZ, PT ;  /* 0x000000ffa700720c */ /* 0x000fe20003fc5270 */
[----:B------:R-:W-:Y:S05]  /*9530*/  WARPSYNC.ALL ;  /* 0x0000000000007948 */ /* 0x000fea0003800000 */
[----:B------:R-:W-:Y:S01]  /*9540*/  R2UR UR4, R71 ;  /* 0x00000000470472ca */ /* 0x000fe200000e0000 */
[----:B------:R-:W-:Y:S01]  /*9550*/  BSSY.RECONVERGENT B0, `(.L_x_132) ;  /* 0x0000104000007945 */ /* 0x000fe20003800200 */
[----:B------:R-:W-:Y:S02]  /*9560*/  MOV R3, UR45 ;  /* 0x0000002d00037c02 */ /* 0x000fe40008000f00 */
[----:B------:R-:W-:Y:S02]  /*9570*/  MOV R74, UR47 ;  /* 0x0000002f004a7c02 */ /* 0x000fe40008000f00 */
[C---:B--2---:R-:W-:Y:S02]  /*9580*/  SHF.L.U32 R72, R80.reuse, 0x10, RZ ;  /* 0x0000001050487819 */ /* 0x044fe400000006ff */
[----:B------:R-:W-:Y:S02]  /*9590*/  @P6 LEA R3, R3, UR44, 0x3 ;  /* 0x0000002c03036c11 */ /* 0x000fe4000f8e18ff */
[----:B------:R-:W-:Y:S02]  /*95a0*/  LOP3.LUT R75, R80, 0xffff0000, RZ, 0xc0, !PT ;  /* 0xffff0000504b7812 */ /* 0x000fe400078ec0ff */
[----:B------:R-:W-:Y:S01]  /*95b0*/  @P6 IADD3 R3, PT, PT, R3, 0x70, RZ ;  /* 0x0000007003036810 */ /* 0x000fe20007ffe0ff */
[----:B------:R-:W2:Y:S01]  /*95c0*/  LDTM.x64 R4, tmem[UR4+0x80] ;  /* 0x00008004000479ee */ /* 0x000ea20008340000 */
[----:B------:R-:W-:Y:S02]  /*95d0*/  ISETP.NE.AND P0, PT, R166, RZ, PT ;  /* 0x000000ffa600720c */ /* 0x000fe40003f05270 */
[----:B------:R-:W-:Y:S01]  /*95e0*/  @P6 PRMT R74, R74, 0x654, R3 ;  /* 0x000006544a4a6816 */ /* 0x000fe20000000003 */
[C---:B--2---:R-:W-:Y:S01]  /*95f0*/  FMUL R0, R70.reuse, R4 ;  /* 0x0000000446007220 */ /* 0x044fe20000400000 */
[C---:B------:R-:W-:Y:S01]  /*9600*/  FMUL R3, R70.reuse, R6 ;  /* 0x0000000646037220 */ /* 0x040fe20000400000 */
        /* <DEDUP_REMOVED lines=38> */
[C---:B------:R-:W-:Y:S01]  /*9870*/  FFMA R0, R73.reuse, R72, R0 ;  /* 0x0000004849007223 */ /* 0x040fe20000000000 */
[----:B------:R-:W-:Y:S01]  /*9880*/  FFMA R2, R73, R75, R2 ;  /* 0x0000004b49027223 */ /* 0x000fe20000000002 */
[C---:B------:R-:W-:Y:S01]  /*9890*/  FMUL R45, R70.reuse, R49 ;  /* 0x00000031462d7220 */ /* 0x040fe20000400000 */
[C---:B------:R-:W-:Y:S01]  /*98a0*/  FMUL R58, R70.reuse, R62 ;  /* 0x0000003e463a7220 */ /* 0x040fe20000400000 */
[C---:B------:R-:W-:Y:S01]  /*98b0*/  FMUL R60, R70.reuse, R64 ;  /* 0x00000040463c7220 */ /* 0x040fe20000400000 */
[C---:B------:R-:W-:Y:S01]  /*98c0*/  SHF.L.U32 R64, R81.reuse, 0x10, RZ ;  /* 0x0000001051407819 */ /* 0x040fe200000006ff */
[----:B------:R-:W-:Y:S01]  /*98d0*/  FMUL R49, R70, R53 ;  /* 0x0000003546317220 */ /* 0x000fe20000400000 */
[----:B---3--:R-:W-:Y:S01]  /*98e0*/  F2FP.BF16.F32.PACK_AB R92, R2, R0 ;  /* 0x00000000025c723e */ /* 0x008fe200000010ff */
[C---:B------:R-:W-:Y:S01]  /*98f0*/  FMUL R62, R70.reuse, R66 ;  /* 0x00000042463e7220 */ /* 0x040fe20000400000 */
[----:B------:R-:W-:Y:S01]  /*9900*/  LOP3.LUT R66, R81, 0xffff0000, RZ, 0xc0, !PT ;  /* 0xffff000051427812 */ /* 0x000fe200078ec0ff */
[C---:B------:R-:W-:Y:S01]  /*9910*/  FMUL R53, R70.reuse, R57 ;  /* 0x0000003946357220 */ /* 0x040fe20000400000 */
[----:B------:R-:W-:Y:S01]  /*9920*/  LOP3.LUT R0, R83, 0xffff0000, RZ, 0xc0, !PT ;  /* 0xffff000053007812 */ /* 0x000fe200078ec0ff */
[----:B------:R-:W-:Y:S01]  /*9930*/  FMUL R7, R70, R7 ;  /* 0x0000000746077220 */ /* 0x000fe20000400000 */
[----:B-1----:R-:W-:Y:S01]  /*9940*/  LOP3.LUT R2, R88, 0xffff0000, RZ, 0xc0, !PT ;  /* 0xffff000058027812 */ /* 0x002fe200078ec0ff */
[C---:B------:R-:W-:Y:S01]  /*9950*/  FMUL R57, R70.reuse, R61 ;  /* 0x0000003d46397220 */ /* 0x040fe20000400000 */
[----:B------:R-:W-:Y:S01]  /*9960*/  FMUL R61, R70, R65 ;  /* 0x00000041463d7220 */ /* 0x000fe20000400000 */
[C---:B------:R-:W-:Y:S01]  /*9970*/  SHF.L.U32 R65, R82.reuse, 0x10, RZ ;  /* 0x0000001052417819 */ /* 0x040fe200000006ff */
[C---:B------:R-:W-:Y:S01]  /*9980*/  FFMA R3, R73.reuse, R64, R3 ;  /* 0x0000004049037223 */ /* 0x040fe20000000003 */
[----:B------:R-:W-:Y:S01]  /*9990*/  LOP3.LUT R64, R82, 0xffff0000, RZ, 0xc0, !PT ;  /* 0xffff000052407812 */ /* 0x000fe200078ec0ff */
[C---:B------:R-:W-:Y:S01]  /*99a0*/  FFMA R7, R73.reuse, R66, R7 ;  /* 0x0000004249077223 */ /* 0x040fe20000000007 */
[C---:B------:R-:W-:Y:S01]  /*99b0*/  FMUL R11, R70.reuse, R11 ;  /* 0x0000000b460b7220 */ /* 0x040fe20000400000 */
[----:B------:R-:W-:Y:S01]  /*99c0*/  FFMA R4, R73, R65, R4 ;  /* 0x0000004149047223 */ /* 0x000fe20000000004 */
[----:B------:R-:W-:Y:S01]  /*99d0*/  SHF.L.U32 R65, R83, 0x10, RZ ;  /* 0x0000001053417819 */ /* 0x000fe200000006ff */
[----:B------:R-:W-:Y:S01]  /*99e0*/  FFMA R5, R73, R64, R5 ;  /* 0x0000004049057223 */ /* 0x000fe20000000005 */
[----:B------:R-:W-:Y:S01]  /*99f0*/  F2FP.BF16.F32.PACK_AB R93, R7, R3 ;  /* 0x00000003075d723e */ /* 0x000fe200000010ff */
[----:B------:R-:W-:Y:S01]  /*9a00*/  FMUL R15, R70, R15 ;  /* 0x0000000f460f7220 */ /* 0x000fe20000400000 */
[----:B------:R-:W-:Y:S01]  /*9a10*/  SHF.L.U32 R3, R88, 0x10, RZ ;  /* 0x0000001058037819 */ /* 0x000fe200000006ff */
[----:B------:R-:W-:Y:S01]  /*9a20*/  FFMA R6, R73, R65, R6 ;  /* 0x0000004149067223 */ /* 0x000fe20000000006 */
[----:B------:R-:W-:Y:S01]  /*9a30*/  F2FP.BF16.F32.PACK_AB R94, R5, R4 ;  /* 0x00000004055e723e */ /* 0x000fe200000010ff */
[----:B------:R-:W-:Y:S01]  /*9a40*/  FFMA R11, R73, R0, R11 ;  /* 0x00000000490b7223 */ /* 0x000fe2000000000b */
[----:B------:R-:W-:Y:S01]  /*9a50*/  SHF.L.U32 R0, R89, 0x10, RZ ;  /* 0x0000001059007819 */ /* 0x000fe200000006ff */
[C---:B------:R-:W-:Y:S01]  /*9a60*/  FFMA R8, R73.reuse, R3, R8 ;  /* 0x0000000349087223 */ /* 0x040fe20000000008 */
[C---:B------:R-:W-:Y:S01]  /*9a70*/  SHF.L.U32 R3, R90.reuse, 0x10, RZ ;  /* 0x000000105a037819 */ /* 0x040fe200000006ff */
[----:B------:R-:W-:Y:S01]  /*9a80*/  FFMA R9, R73, R2, R9 ;  /* 0x0000000249097223 */ /* 0x000fe20000000009 */
[----:B------:R-:W-:Y:S01]  /*9a90*/  LOP3.LUT R2, R89, 0xffff0000, RZ, 0xc0, !PT ;  /* 0xffff000059027812 */ /* 0x000fe200078ec0ff */
[C---:B------:R-:W-:Y:S01]  /*9aa0*/  FFMA R10, R73.reuse, R0, R10 ;  /* 0x00000000490a7223 */ /* 0x040fe2000000000a */
[----:B------:R-:W-:Y:S01]  /*9ab0*/  LOP3.LUT R0, R90, 0xffff0000, RZ, 0xc0, !PT ;  /* 0xffff00005a007812 */ /* 0x000fe200078ec0ff */
[----:B------:R-:W-:Y:S01]  /*9ac0*/  FMUL R19, R70, R19 ;  /* 0x0000001346137220 */ /* 0x000fe20000400000 */
[C---:B------:R-:W-:Y:S01]  /*9ad0*/  SHF.L.U32 R5, R96.reuse, 0x10, RZ ;  /* 0x0000001060057819 */ /* 0x040fe200000006ff */
[----:B------:R-:W-:Y:S01]  /*9ae0*/  FFMA R15, R73, R2, R15 ;  /* 0x00000002490f7223 */ /* 0x000fe2000000000f */
[----:B------:R-:W-:Y:S01]  /*9af0*/  LOP3.LUT R2, R91, 0xffff0000, RZ, 0xc0, !PT ;  /* 0xffff00005b027812 */ /* 0x000fe200078ec0ff */
[----:B------:R-:W-:Y:S01]  /*9b00*/  FFMA R12, R73, R3, R12 ;  /* 0x00000003490c7223 */ /* 0x000fe2000000000c */
[----:B------:R-:W-:Y:S01]  /*9b10*/  SHF.L.U32 R3, R91, 0x10, RZ ;  /* 0x000000105b037819 */ /* 0x000fe200000006ff */
[----:B------:R-:W-:Y:S01]  /*9b20*/  FFMA R13, R73, R0, R13 ;  /* 0x00000000490d7223 */ /* 0x000fe2000000000d */
[----:B------:R-:W-:Y:S01]  /*9b30*/  LOP3.LUT R0, R96, 0xffff0000, RZ, 0xc0, !PT ;  /* 0xffff000060007812 */ /* 0x000fe200078ec0ff */
[----:B------:R-:W-:Y:S01]  /*9b40*/  FMUL R23, R70, R23 ;  /* 0x0000001746177220 */ /* 0x000fe20000400000 */
[----:B------:R-:W-:Y:S01]  /*9b50*/  LOP3.LUT R4, R99, 0xffff0000, RZ, 0xc0, !PT ;  /* 0xffff000063047812 */ /* 0x000fe200078ec0ff */
[C---:B------:R-:W-:Y:S01]  /*9b60*/  FFMA R14, R73.reuse, R3, R14 ;  /* 0x00000003490e7223 */ /* 0x040fe2000000000e */
[C---:B------:R-:W-:Y:S01]  /*9b70*/  SHF.L.U32 R3, R98.reuse, 0x10, RZ ;  /* 0x0000001062037819 */ /* 0x040fe200000006ff */
[----:B------:R-:W-:Y:S01]  /*9b80*/  FFMA R19, R73, R2, R19 ;  /* 0x0000000249137223 */ /* 0x000fe20000000013 */
[----:B------:R-:W-:Y:S01]  /*9b90*/  SHF.L.U32 R2, R97, 0x10, RZ ;  /* 0x0000001061027819 */ /* 0x000fe200000006ff */
[----:B------:R-:W-:Y:S01]  /*9ba0*/  FFMA R16, R73, R5, R16 ;  /* 0x0000000549107223 */ /* 0x000fe20000000010 */
[----:B------:R-:W-:Y:S01]  /*9bb0*/  SHF.L.U32 R5, R99, 0x10, RZ ;  /* 0x0000001063057819 */ /* 0x000fe200000006ff */
[----:B------:R-:W-:Y:S01]  /*9bc0*/  FFMA R17, R73, R0, R17 ;  /* 0x0000000049117223 */ /* 0x000fe20000000011 */
[----:B------:R-:W-:Y:S01]  /*9bd0*/  LOP3.LUT R0, R97, 0xffff0000, RZ, 0xc0, !PT ;  /* 0xffff000061007812 */ /* 0x000fe200078ec0ff */
[----:B------:R-:W-:Y:S01]  /*9be0*/  FFMA R18, R73, R2, R18 ;  /* 0x0000000249127223 */ /* 0x000fe20000000012 */
[----:B------:R-:W-:Y:S01]  /*9bf0*/  LOP3.LUT R2, R98, 0xffff0000, RZ, 0xc0, !PT ;  /* 0xffff000062027812 */ /* 0x000fe200078ec0ff */
[----:B------:R-:W-:Y:S01]  /*9c00*/  FMUL R27, R70, R27 ;  /* 0x0000001b461b7220 */ /* 0x000fe20000400000 */
[----:B------:R-:W-:Y:S01]  /*9c10*/  F2FP.BF16.F32.PACK_AB R95, R11, R6 ;  /* 0x000000060b5f723e */ /* 0x000fe200000010ff */
[C---:B------:R-:W-:Y:S01]  /*9c20*/  FFMA R23, R73.reuse, R0, R23 ;  /* 0x0000000049177223 */ /* 0x040fe20000000017 */
[----:B------:R-:W-:Y:S01]  /*9c30*/  SHF.L.U32 R0, R104, 0x10, RZ ;  /* 0x0000001068007819 */ /* 0x000fe200000006ff */
[C---:B------:R-:W-:Y:S01]  /*9c40*/  FFMA R20, R73.reuse, R3, R20 ;  /* 0x0000000349147223 */ /* 0x040fe20000000014 */
[----:B------:R-:W-:Y:S01]  /*9c50*/  SHF.L.U32 R3, R106, 0x10, RZ ;  /* 0x000000106a037819 */ /* 0x000fe200000006ff */
        /* <DEDUP_REMOVED lines=8> */
[----:B------:R-:W-:Y:S01]  /*9ce0*/  FFMA R25, R73, R2, R25 ;  /* 0x0000000249197223 */ /* 0x000fe20000000019 */
[----:B------:R-:W-:Y:S01]  /*9cf0*/  LOP3.LUT R2, R106, 0xffff0000, RZ, 0xc0, !PT ;  /* 0xffff00006a027812 */ /* 0x000fe200078ec0ff */
[C---:B------:R-:W-:Y:S01]  /*9d00*/  FMUL R31, R70.reuse, R31 ;  /* 0x0000001f461f7220 */ /* 0x040fe20000400000 */
[----:B------:R-:W-:Y:S01]  /*9d10*/  F2FP.BF16.F32.PACK_AB R8, R9, R8 ;  /* 0x000000080908723e */ /* 0x000fe200000010ff */
[----:B------:R-:W-:Y:S01]  /*9d20*/  FFMA R26, R73, R0, R26 ;  /* 0x00000000491a7223 */ /* 0x000fe2000000001a */
[----:B------:R-:W-:Y:S01]  /*9d30*/  LOP3.LUT R0, R105, 0xffff0000, RZ, 0xc0, !PT ;  /* 0xffff000069007812 */ /* 0x000fe200078ec0ff */
[C---:B------:R-:W-:Y:S01]  /*9d40*/  FMUL R35, R70.reuse, R35 ;  /* 0x0000002346237220 */ /* 0x040fe20000400000 */
[----:B------:R-:W-:Y:S01]  /*9d50*/  F2FP.BF16.F32.PACK_AB R9, R15, R10 ;  /* 0x0000000a0f09723e */ /* 0x000fe200000010ff */
[----:B------:R-:W-:Y:S01]  /*9d60*/  FMUL R39, R70, R39 ;  /* 0x0000002746277220 */ /* 0x000fe20000400000 */
[----:B------:R-:W-:Y:S01]  /*9d70*/  F2FP.BF16.F32.PACK_AB R10, R13, R12 ;  /* 0x0000000c0d0a723e */ /* 0x000fe200000010ff */
[C---:B------:R-:W-:Y:S01]  /*9d80*/  FFMA R31, R73.reuse, R0, R31 ;  /* 0x00000000491f7223 */ /* 0x040fe2000000001f */
[C---:B------:R-:W-:Y:S01]  /*9d90*/  SHF.L.U32 R0, R112.reuse, 0x10, RZ ;  /* 0x0000001070007819 */ /* 0x040fe200000006ff */
[----:B------:R-:W-:Y:S01]  /*9da0*/  FFMA R28, R73, R3, R28 ;  /* 0x00000003491c7223 */ /* 0x000fe2000000001c */
[----:B------:R-:W-:Y:S01]  /*9db0*/  SHF.L.U32 R3, R113, 0x10, RZ ;  /* 0x0000001071037819 */ /* 0x000fe200000006ff */
        /* <DEDUP_REMOVED lines=8> */
[----:B------:R-:W-:Y:S01]  /*9e40*/  FFMA R33, R73, R2, R33 ;  /* 0x0000000249217223 */ /* 0x000fe20000000021 */
[----:B------:R-:W-:Y:S01]  /*9e50*/  LOP3.LUT R2, R115, 0xffff0000, RZ, 0xc0, !PT ;  /* 0xffff000073027812 */ /* 0x000fe200078ec0ff */
[C---:B------:R-:W-:Y:S01]  /*9e60*/  FFMA R34, R73.reuse, R3, R34 ;  /* 0x0000000349227223 */ /* 0x040fe20000000022 */
[C---:B------:R-:W-:Y:S01]  /*9e70*/  SHF.L.U32 R3, R114.reuse, 0x10, RZ ;  /* 0x0000001072037819 */ /* 0x040fe200000006ff */
[----:B------:R-:W-:Y:S01]  /*9e80*/  FFMA R39, R73, R0, R39 ;  /* 0x0000000049277223 */ /* 0x000fe20000000027 */
[----:B------:R-:W-:Y:S01]  /*9e90*/  LOP3.LUT R0, R114, 0xffff0000, RZ, 0xc0, !PT ;  /* 0xffff000072007812 */ /* 0x000fe200078ec0ff */
[----:B------:R-:W-:Y:S01]  /*9ea0*/  FMUL R43, R70, R43 ;  /* 0x0000002b462b7220 */ /* 0x000fe20000400000 */
[----:B------:R-:W-:Y:S01]  /*9eb0*/  F2FP.BF16.F32.PACK_AB R16, R17, R16 ;  /* 0x000000101110723e */ /* 0x000fe200000010ff */
[----:B------:R-:W-:Y:S01]  /*9ec0*/  FFMA R36, R73, R3, R36 ;  /* 0x0000000349247223 */ /* 0x000fe20000000024 */
[----:B------:R-:W-:Y:S01]  /*9ed0*/  SHF.L.U32 R3, R121, 0x10, RZ ;  /* 0x0000001079037819 */ /* 0x000fe200000006ff */
[C---:B------:R-:W-:Y:S01]  /*9ee0*/  FFMA R37, R73.reuse, R0, R37 ;  /* 0x0000000049257223 */ /* 0x040fe20000000025 */
[C---:B------:R-:W-:Y:S01]  /*9ef0*/  SHF.L.U32 R0, R120.reuse, 0x10, RZ ;  /* 0x0000001078007819 */ /* 0x040fe200000006ff */
[----:B------:R-:W-:Y:S01]  /*9f00*/  FFMA R38, R73, R5, R38 ;  /* 0x0000000549267223 */ /* 0x000fe20000000026 */
[----:B------:R-:W-:Y:S01]  /*9f10*/  F2FP.BF16.F32.PACK_AB R17, R23, R18 ;  /* 0x000000121711723e */ /* 0x000fe200000010ff */
[----:B------:R1:W-:Y:S01]  /*9f20*/  STS.128 [R170+UR44+0x8400], R92 ;  /* 0x0084005caa007988 */ /* 0x0003e20008000c2c */
[----:B------:R-:W-:Y:S01]  /*9f30*/  SHF.L.U32 R5, R123, 0x10, RZ ;  /* 0x000000107b057819 */ /* 0x000fe200000006ff */
[C---:B------:R-:W-:Y:S01]  /*9f40*/  FFMA R43, R73.reuse, R2, R43 ;  /* 0x00000002492b7223 */ /* 0x040fe2000000002b */
[----:B------:R-:W-:Y:S01]  /*9f50*/  LOP3.LUT R2, R120, 0xffff0000, RZ, 0xc0, !PT ;  /* 0xffff000078027812 */ /* 0x000fe200078ec0ff */
[----:B------:R-:W-:Y:S01]  /*9f60*/  FFMA R40, R73, R0, R40 ;  /* 0x0000000049287223 */ /* 0x000fe20000000028 */
[----:B------:R-:W-:Y:S01]  /*9f70*/  LOP3.LUT R0, R121, 0xffff0000, RZ, 0xc0, !PT ;  /* 0xffff000079007812 */ /* 0x000fe200078ec0ff */
[----:B------:R-:W-:Y:S01]  /*9f80*/  FMUL R47, R70, R47 ;  /* 0x0000002f462f7220 */ /* 0x000fe20000400000 */
[----:B------:R-:W-:Y:S01]  /*9f90*/  F2FP.BF16.F32.PACK_AB R18, R21, R20 ;  /* 0x000000141512723e */ /* 0x000fe200000010ff */
[C---:B------:R-:W-:Y:S01]  /*9fa0*/  FFMA R41, R73.reuse, R2, R41 ;  /* 0x0000000249297223 */ /* 0x040fe20000000029 */
[C---:B------:R-:W-:Y:S01]  /*9fb0*/  LOP3.LUT R2, R122.reuse, 0xffff0000, RZ, 0xc0, !PT ;  /* 0xffff00007a027812 */ /* 0x040fe200078ec0ff */
[----:B------:R-:W-:Y:S01]  /*9fc0*/  FFMA R42, R73, R3, R42 ;  /* 0x00000003492a7223 */ /* 0x000fe2000000002a */
[----:B------:R-:W-:Y:S01]  /*9fd0*/  SHF.L.U32 R3, R122, 0x10, RZ ;  /* 0x000000107a037819 */ /* 0x000fe200000006ff */
[----:B------:R1:W-:Y:S01]  /*9fe0*/  STS.128 [R169+0x8400], R8 ;  /* 0x00840008a9007388 */ /* 0x0003e20000000c00 */
[----:B------:R-:W-:Y:S01]  /*9ff0*/  F2FP.BF16.F32.PACK_AB R19, R27, R22 ;  /* 0x000000161b13723e */ /* 0x000fe200000010ff */
[----:B------:R-:W-:Y:S01]  /*a000*/  FFMA R47, R73, R0, R47 ;  /* 0x00000000492f7223 */ /* 0x000fe2000000002f */
[----:B------:R-:W-:Y:S01]  /*a010*/  LOP3.LUT R0, R123, 0xffff0000, RZ, 0xc0, !PT ;  /* 0xffff00007b007812 */ /* 0x000fe200078ec0ff */
[----:B------:R-:W-:Y:S01]  /*a020*/  FMUL R51, R70, R51 ;  /* 0x0000003346337220 */ /* 0x000fe20000400000 */
[----:B------:R-:W-:Y:S01]  /*a030*/  F2FP.BF16.F32.PACK_AB R24, R25, R24 ;  /* 0x000000181918723e */ /* 0x000fe200000010ff */
[C---:B------:R-:W-:Y:S01]  /*a040*/  FFMA R44, R73.reuse, R3, R44 ;  /* 0x00000003492c7223 */ /* 0x040fe2000000002c */
[C---:B------:R-:W-:Y:S01]  /*a050*/  SHF.L.U32 R3, R128.reuse, 0x10, RZ ;  /* 0x0000001080037819 */ /* 0x040fe200000006ff */
[----:B------:R-:W-:Y:S01]  /*a060*/  FFMA R45, R73, R2, R45 ;  /* 0x00000002492d7223 */ /* 0x000fe2000000002d */
[----:B------:R-:W-:Y:S01]  /*a070*/  F2FP.BF16.F32.PACK_AB R25, R31, R26 ;  /* 0x0000001a1f19723e */ /* 0x000fe200000010ff */
[----:B------:R-:W-:Y:S01]  /*a080*/  FFMA R46, R73, R5, R46 ;  /* 0x00000005492e7223 */ /* 0x000fe2000000002e */
[----:B------:R-:W-:Y:S01]  /*a090*/  SHF.L.U32 R5, R129, 0x10, RZ ;  /* 0x0000001081057819 */ /* 0x000fe200000006ff */
[----:B------:R1:W-:Y:S01]  /*a0a0*/  STS.128 [R168+0x8400], R16 ;  /* 0x00840010a8007388 */ /* 0x0003e20000000c00 */
[----:B------:R-:W-:Y:S01]  /*a0b0*/  F2FP.BF16.F32.PACK_AB R26, R29, R28 ;  /* 0x0000001c1d1a723e */ /* 0x000fe200000010ff */
[C---:B------:R-:W-:Y:S01]  /*a0c0*/  FFMA R51, R73.reuse, R0, R51 ;  /* 0x0000000049337223 */ /* 0x040fe20000000033 */
[----:B------:R-:W-:Y:S01]  /*a0d0*/  LOP3.LUT R0, R128, 0xffff0000, RZ, 0xc0, !PT ;  /* 0xffff000080007812 */ /* 0x000fe200078ec0ff */
[----:B------:R-:W-:Y:S01]  /*a0e0*/  FFMA R48, R73, R3, R48 ;  /* 0x0000000349307223 */ /* 0x000fe20000000030 */
[----:B------:R-:W-:Y:S01]  /*a0f0*/  F2FP.BF16.F32.PACK_AB R27, R35, R30 ;  /* 0x0000001e231b723e */ /* 0x000fe200000010ff */
[----:B------:R-:W-:Y:S01]  /*a100*/  FMUL R55, R70, R55 ;  /* 0x0000003746377220 */ /* 0x000fe20000400000 */
[----:B------:R-:W-:Y:S01]  /*a110*/  LOP3.LUT R2, R129, 0xffff0000, RZ, 0xc0, !PT ;  /* 0xffff000081027812 */ /* 0x000fe200078ec0ff */
[C---:B------:R-:W-:Y:S01]  /*a120*/  FFMA R49, R73.reuse, R0, R49 ;  /* 0x0000000049317223 */ /* 0x040fe20000000031 */
[C---:B------:R-:W-:Y:S01]  /*a130*/  SHF.L.U32 R0, R130.reuse, 0x10, RZ ;  /* 0x0000001082007819 */ /* 0x040fe200000006ff */
[----:B------:R-:W-:Y:S01]  /*a140*/  FFMA R50, R73, R5, R50 ;  /* 0x0000000549327223 */ /* 0x000fe20000000032 */
[----:B------:R-:W-:Y:S01]  /*a150*/  F2FP.BF16.F32.PACK_AB R32, R33, R32 ;  /* 0x000000202120723e */ /* 0x000fe200000010ff */
[----:B------:R1:W-:Y:S01]  /*a160*/  STS.128 [R160+0x8400], R24 ;  /* 0x00840018a0007388 */ /* 0x0003e20000000c00 */
[----:B------:R-:W-:Y:S01]  /*a170*/  F2FP.BF16.F32.PACK_AB R33, R39, R34 ;  /* 0x000000222721723e */ /* 0x000fe200000010ff */
[C---:B------:R-:W-:Y:S01]  /*a180*/  FFMA R55, R73.reuse, R2, R55 ;  /* 0x0000000249377223 */ /* 0x040fe20000000037 */
[----:B------:R-:W-:Y:S01]  /*a190*/  LOP3.LUT R2, R130, 0xffff0000, RZ, 0xc0, !PT ;  /* 0xffff000082027812 */ /* 0x000fe200078ec0ff */
[----:B------:R-:W-:Y:S01]  /*a1a0*/  FFMA R52, R73, R0, R52 ;  /* 0x0000000049347223 */ /* 0x000fe20000000034 */
[----:B------:R-:W-:Y:S01]  /*a1b0*/  SHF.L.U32 R3, R131, 0x10, RZ ;  /* 0x0000001083037819 */ /* 0x000fe200000006ff */
[C---:B------:R-:W-:Y:S01]  /*a1c0*/  FMUL R59, R70.reuse, R59 ;  /* 0x0000003b463b7220 */ /* 0x040fe20000400000 */
[----:B------:R-:W-:Y:S01]  /*a1d0*/  F2FP.BF16.F32.PACK_AB R34, R37, R36 ;  /* 0x000000242522723e */ /* 0x000fe200000010ff */
[----:B------:R-:W-:Y:S01]  /*a1e0*/  FFMA R53, R73, R2, R53 ;  /* 0x0000000249357223 */ /* 0x000fe20000000035 */
[----:B------:R-:W-:Y:S01]  /*a1f0*/  F2FP.BF16.F32.PACK_AB R35, R43, R38 ;  /* 0x000000262b23723e */ /* 0x000fe200000010ff */
[----:B------:R-:W-:Y:S01]  /*a200*/  FFMA R54, R73, R3, R54 ;  /* 0x0000000349367223 */ /* 0x000fe20000000036 */
[----:B------:R-:W-:Y:S01]  /*a210*/  LOP3.LUT R0, R131, 0xffff0000, RZ, 0xc0, !PT ;  /* 0xffff000083007812 */ /* 0x000fe200078ec0ff */
[----:B------:R-:W-:Y:S01]  /*a220*/  FMUL R63, R70, R63 ;  /* 0x0000003f463f7220 */ /* 0x000fe20000400000 */
[----:B------:R-:W-:Y:S01]  /*a230*/  F2FP.BF16.F32.PACK_AB R40, R41, R40 ;  /* 0x000000282928723e */ /* 0x000fe200000010ff */
[----:B------:R1:W-:Y:S01]  /*a240*/  STS.128 [R159+0x8400], R32 ;  /* 0x008400209f007388 */ /* 0x0003e20000000c00 */
[C---:B------:R-:W-:Y:S01]  /*a250*/  SHF.L.U32 R3, R136.reuse, 0x10, RZ ;  /* 0x0000001088037819 */ /* 0x040fe200000006ff */
[----:B------:R-:W-:Y:S01]  /*a260*/  FFMA R59, R73, R0, R59 ;  /* 0x00000000493b7223 */ /* 0x000fe2000000003b */
[----:B------:R-:W-:Y:S01]  /*a270*/  LOP3.LUT R2, R136, 0xffff0000, RZ, 0xc0, !PT ;  /* 0xffff000088027812 */ /* 0x000fe200078ec0ff */
[----:B------:R-:W-:Y:S01]  /*a280*/  FMUL R67, R70, R67 ;  /* 0x0000004346437220 */ /* 0x000fe20000400000 */
[----:B------:R-:W-:Y:S01]  /*a290*/  F2FP.BF16.F32.PACK_AB R41, R47, R42 ;  /* 0x0000002a2f29723e */ /* 0x000fe200000010ff */
[----:B------:R-:W-:Y:S01]  /*a2a0*/  FFMA R56, R73, R3, R56 ;  /* 0x0000000349387223 */ /* 0x000fe20000000038 */
[----:B------:R-:W-:Y:S01]  /*a2b0*/  SHF.L.U32 R5, R137, 0x10, RZ ;  /* 0x0000001089057819 */ /* 0x000fe200000006ff */
[----:B------:R-:W-:Y:S01]  /*a2c0*/  FFMA R57, R73, R2, R57 ;  /* 0x0000000249397223 */ /* 0x000fe20000000039 */
[----:B------:R-:W-:Y:S02]  /*a2d0*/  F2FP.BF16.F32.PACK_AB R42, R45, R44 ;  /* 0x0000002c2d2a723e */ /* 0x000fe400000010ff */
[----:B------:R-:W-:Y:S01]  /*a2e0*/  F2FP.BF16.F32.PACK_AB R43, R51, R46 ;  /* 0x0000002e332b723e */ /* 0x000fe200000010ff */
[----:B------:R-:W-:Y:S01]  /*a2f0*/  FFMA R58, R73, R5, R58 ;  /* 0x00000005493a7223 */ /* 0x000fe2000000003a */
[----:B------:R-:W-:Y:S02]  /*a300*/  LOP3.LUT R0, R137, 0xffff0000, RZ, 0xc0, !PT ;  /* 0xffff000089007812 */ /* 0x000fe400078ec0ff */
[C---:B------:R-:W-:Y:S01]  /*a310*/  SHF.L.U32 R3, R138.reuse, 0x10, RZ ;  /* 0x000000108a037819 */ /* 0x040fe200000006ff */
[----:B------:R1:W-:Y:S01]  /*a320*/  STS.128 [R158+0x8400], R40 ;  /* 0x008400289e007388 */ /* 0x0003e20000000c00 */
        /* <DEDUP_REMOVED lines=8> */
[----:B------:R-:W-:Y:S02]  /*a3b0*/  F2FP.BF16.F32.PACK_AB R49, R55, R50 ;  /* 0x000000323731723e */ /* 0x000fe400000010ff */
[----:B------:R-:W-:Y:S01]  /*a3c0*/  F2FP.BF16.F32.PACK_AB R50, R53, R52 ;  /* 0x000000343532723e */ /* 0x000fe200000010ff */
[----:B------:R-:W-:Y:S01]  /*a3d0*/  FFMA R67, R73, R4, R67 ;  /* 0x0000000449437223 */ /* 0x000fe20000000043 */
[----:B------:R-:W-:Y:S02]  /*a3e0*/  F2FP.BF16.F32.PACK_AB R51, R59, R54 ;  /* 0x000000363b33723e */ /* 0x000fe400000010ff */
[----:B------:R-:W-:Y:S02]  /*a3f0*/  F2FP.BF16.F32.PACK_AB R56, R57, R56 ;  /* 0x000000383938723e */ /* 0x000fe400000010ff */
        /* <DEDUP_REMOVED lines=12> */
[----:B--2---:R-:W2:Y:S02]  /*a4c0*/  FENCE.VIEW.ASYNC.S ;  /* 0x00000000000073c6 */ /* 0x004ea40000000000 */
[----:B--2---:R-:W-:Y:S06]  /*a4d0*/  BAR.SYNC.DEFER_BLOCKING 0x1, 0x80 ;  /* 0x0042000000007b1d */ /* 0x004fec0000010000 */
[----:B------:R-:W-:Y:S05]  /*a4e0*/  @P0 BRA `(.L_x_133) ;  /* 0x0000000000280947 */ /* 0x000fea0003800000 */
[----:B------:R-:W2:Y:S01]  /*a4f0*/  LDCU.64 UR6, c[0x0][0x348] ;  /* 0x00006900ff0677ac */ /* 0x000ea20008000a00 */
[----:B------:R-:W-:Y:S02]  /*a500*/  UIADD3 UR9, UPT, UPT, UR49, 0x80, URZ ;  /* 0x0000008031097890 */ /* 0x000fe4000fffe0ff */
[----:B------:R-:W-:Y:S01]  /*a510*/  UIADD3 UR8, UPT, UPT, UR44, 0x8400, URZ ;  /* 0x000084002c087890 */ /* 0x000fe2000fffe0ff */
[----:B------:R-:W-:Y:S01]  /*a520*/  UMOV UR10, UR50 ;  /* 0x00000032000a7c82 */ /* 0x000fe20008000000 */
[----:B------:R-:W-:Y:S01]  /*a530*/  UMOV UR11, UR36 ;  /* 0x00000024000b7c82 */ /* 0x000fe20008000000 */
[----:B--2---:R-:W-:Y:S04]  /*a540*/  UIADD3 UR4, UP0, UPT, UR6, 0x680, URZ ;  /* 0x0000068006047890 */ /* 0x004fe8000ff1e0ff */
[----:B------:R-:W-:Y:S09]  /*a550*/  UIADD3.X UR5, UPT, UPT, URZ, UR7, URZ, UP0, !UPT ;  /* 0x00000007ff057290 */ /* 0x000ff200087fe4ff */
[----:B------:R2:W-:Y:S01]  /*a560*/  UTMASTG.3D [UR8], [UR4] ;  /* 0x00000008040073b5 */ /* 0x0005e20008010000 */
[----:B------:R0:W-:Y:S01]  /*a570*/  UTMACMDFLUSH ;  /* 0x00000000000079b7 */ /* 0x0001e20000000000 */
[----:B--2---:R-:W-:Y:S04]  /*a580*/  DEPBAR.LE SB0, 0x1 ;  /* 0x000080400000791a */ /* 0x004fe80000000000 */
.L_x_133:
[----:B------:R-:W-:Y:S05]  /*a590*/  BSYNC.RECONVERGENT B0 ;  /* 0x0000000000007941 */ /* 0x000fea0003800200 */
.L_x_132:
[----:B------:R-:W-:Y:S01]  /*a5a0*/  BAR.SYNC.DEFER_BLOCKING 0x1, 0x80 ;  /* 0x0042000000007b1d */ /* 0x000fe20000010000 */
[----:B------:R-:W-:Y:S04]  /*a5b0*/  UIADD3 UR4, UPT, UPT, UR45, 0x1, URZ ;  /* 0x000000012d047890 */ /* 0x000fe8000fffe0ff */
[----:B------:R-:W-:Y:S04]  /*a5c0*/  UISETP.NE.AND UP0, UPT, UR4, 0x4, UPT ;  /* 0x000000040400788c */ /* 0x000fe8000bf05270 */
[----:B------:R-:W-:Y:S01]  /*a5d0*/  USEL UR46, UR4, URZ, UP0 ;  /* 0x000000ff042e7287 */ /* 0x000fe20008000000 */
[----:B------:R2:W-:Y:S01]  /*a5e0*/  @P6 SYNCS.ARRIVE.TRANS64.RED.A1T0 RZ, [R74+URZ], RZ ;  /* 0x000000ff4aff69a7 */ /* 0x0005e200081004ff */
[----:B------:R-:W-:Y:S01]  /*a5f0*/  BSSY B1, `(.L_x_134) ;  /* 0x000001f000017945 */ /* 0x000fe20003800000 */
[----:B------:R-:W3:Y:S02]  /*a600*/  @P6 SYNCS.PHASECHK.TRANS64.TRYWAIT P0, [R3+URZ+0x50], R0 ;  /* 0x00005000030065a7 */ /* 0x000ee400080011ff */
[----:B---3--:R-:W-:Y:S01]  /*a610*/  @P6 SEL R85, RZ, 0x1, !P0 ;  /* 0x00000001ff556807 */ /* 0x008fe20004000000 */
[----:B--2---:R-:W-:Y:S06]  /*a620*/  @!P6 BRA `(.L_x_135) ;  /* 0x00000000006ce947 */ /* 0x004fec0003800000 */
[----:B------:R-:W-:Y:S01]  /*a630*/  ISETP.NE.AND P1, PT, R87, RZ, PT ;  /* 0x000000ff5700720c */ /* 0x000fe20003f25270 */
[----:B------:R-:W-:Y:S01]  /*a640*/  BSSY B0, `(.L_x_136) ;  /* 0x000000b000007945 */ /* 0x000fe20003800000 */
[----:B------:R-:W-:Y:S11]  /*a650*/  ISETP.NE.AND P0, PT, R85, RZ, PT ;  /* 0x000000ff5500720c */ /* 0x000ff60003f05270 */
[----:B------:R-:W-:Y:S05]  /*a660*/  @P1 IMAD R79, R79, 0x4000, R170 ;  /* 0x000040004f4f1824 */ /* 0x000fea00078e02aa */
[----:B-1----:R-:W-:Y:S04]  /*a670*/  @P1 IADD3 R9, PT, PT, R79, UR44, RZ ;  /* 0x0000002c4f091c10 */ /* 0x002fe8000fffe0ff */
[----:B------:R-:W-:Y:S01]  /*a680*/  @P1 IADD3 R7, PT, PT, R84, R9, RZ ;  /* 0x0000000954071210 */ /* 0x000fe20007ffe0ff */
[--C-:B------:R-:W-:Y:S02]  /*a690*/  @P1 IMAD.IADD R5, R78, 0x1, R9.reuse ;  /* 0x000000014e051824 */ /* 0x100fe400078e0209 */
[----:B------:R-:W-:Y:S01]  /*a6a0*/  @P1 IMAD.IADD R2, R86, 0x1, R9 ;  /* 0x0000000156021824 */ /* 0x000fe200078e0209 */
[----:B------:R-:W-:Y:S06]  /*a6b0*/  @P0 BRA `(.L_x_137) ;  /* 0x00000000000c0947 */ /* 0x000fec0003800000 */
[----:B------:R-:W-:Y:S04]  /*a6c0*/  SHF.L.U32 R0, R163, 0x1f, RZ ;  /* 0x0000001fa3007819 */ /* 0x000fe800000006ff */
[----:B------:R-:W1:Y:S02]  /*a6d0*/  SYNCS.PHASECHK.TRANS64.TRYWAIT P0, [R3+URZ+0x50], R0 ;  /* 0x00005000030075a7 */ /* 0x000e6400080011ff */
[----:B-1----:R-:W-:Y:S05]  /*a6e0*/  @!P0 BRA `(.L_x_138) ;  /* 0x0000002000988947 */ /* 0x002fea0003800000 */
.L_x_137:
[----:B------:R-:W-:Y:S05]  /*a6f0*/  BSYNC B0 ;  /* 0x0000000000007941 */ /* 0x000fea0003800000 */
.L_x_136:
[----:B------:R-:W-:Y:S11]  /*a700*/  ISETP.NE.AND P0, PT, R87, RZ, PT ;  /* 0x000000ff5700720c */ /* 0x000ff60003f05270 */
[----:B------:R-:W-:Y:S02]  /*a710*/  @!UPT UIADD3 URZ, UPT, UPT, URZ, URZ, URZ ;  /* 0x000000fffffff290 */ /* 0x000fe4000fffe0ff */
[----:B------:R2:W3:Y:S01]  /*a720*/  @P0 LDS.128 R80, [R79+UR44+0x400] ;  /* 0x0004002c4f500984 */ /* 0x0004e20008000c00 */
[----:B-1----:R-:W-:Y:S01]  /*a730*/  @P0 IMAD.IADD R3, R84, 0x1, R5 ;  /* 0x0000000154030824 */ /* 0x002fe200078e0205 */
[C---:B------:R-:W-:Y:S01]  /*a740*/  @P0 IADD3 R4, PT, PT, R86.reuse, R5, RZ ;  /* 0x0000000556040210 */ /* 0x040fe20007ffe0ff */
[C---:B------:R-:W-:Y:S01]  /*a750*/  @P0 IMAD.IADD R0, R86.reuse, 0x1, R7 ;  /* 0x0000000156000824 */ /* 0x040fe200078e0207 */
[----:B------:R2:W4:Y:S02]  /*a760*/  @P0 LDS.128 R88, [R2+0x400] ;  /* 0x0004000002580984 */ /* 0x0005240000000c00 */
[----:B------:R-:W-:Y:S02]  /*a770*/  @P0 IADD3 R86, PT, PT, R86, R3, RZ ;  /* 0x0000000356560210 */ /* 0x000fe40007ffe0ff */
[----:B------:R2:W1:Y:S04]  /*a780*/  @P0 LDS.128 R96, [R7+0x400] ;  /* 0x0004000007600984 */ /* 0x0004680000000c00 */
[----:B------:R2:W1:Y:S04]  /*a790*/  @P0 LDS.128 R104, [R0+0x400] ;  /* 0x0004000000680984 */ /* 0x0004680000000c00 */
[----:B------:R2:W1:Y:S04]  /*a7a0*/  @P0 LDS.128 R112, [R5+0x400] ;  /* 0x0004000005700984 */ /* 0x0004680000000c00 */
[----:B------:R2:W1:Y:S04]  /*a7b0*/  @P0 LDS.128 R120, [R4+0x400] ;  /* 0x0004000004780984 */ /* 0x0004680000000c00 */
[----:B------:R2:W1:Y:S04]  /*a7c0*/  @P0 LDS.128 R128, [R3+0x400] ;  /* 0x0004000003800984 */ /* 0x0004680000000c00 */
[----:B------:R2:W1:Y:S02]  /*a7d0*/  @P0 LDS.128 R136, [R86+0x400] ;  /* 0x0004000056880984 */ /* 0x0004640000000c00 */
.L_x_135:
[----:B------:R-:W-:Y:S05]  /*a7e0*/  BSYNC B1 ;  /* 0x0000000000017941 */ /* 0x000fea0003800000 */
.L_x_134:
[----:B--2---:R-:W-:Y:S05]  /*a7f0*/  VIADD R0, R71, 0xc0 ;  /* 0x000000c047007836 */ /* 0x004fea0000000000 */
[----:B------:R-:W-:Y:S04]  /*a800*/  SHF.R.U32.HI R0, RZ, 0x15, R0 ;  /* 0x00000015ff007819 */ /* 0x000fe80000011600 */
[----:B------:R-:W-:Y:S11]  /*a810*/  LOP3.LUT P0, RZ, R0, 0x3, R151, 0x48, !PT ;  /* 0x0000000300ff7812 */ /* 0x000ff60007804897 */
[----:B------:R-:W-:Y:S02]  /*a820*/  @!UPT UIADD3 URZ, UPT, UPT, URZ, URZ, URZ ;  /* 0x000000fffffff290 */ /* 0x000fe4000fffe0ff */
[----:B------:R-:W-:Y:S05]  /*a830*/  @!P0 BRA `(.L_x_139) ;  /* 0x0000000000408947 */ /* 0x000fea0003800000 */
[----:B------:R-:W2:Y:S01]  /*a840*/  LDCU.64 UR8, c[0x4][0x70] ;  /* 0x01000e00ff0877ac */ /* 0x000ea20008000a00 */
[----:B------:R-:W-:Y:S01]  /*a850*/  MOV R3, 0x0 ;  /* 0x0000000000037802 */ /* 0x000fe20000000f00 */
[----:B------:R-:W-:Y:S02]  /*a860*/  HFMA2 R12, -RZ, RZ, 0, 5.9604644775390625e-08 ;  /* 0x00000001ff0c7431 */ /* 0x000fe400000001ff */
[----:B-1----:R-:W-:Y:S02]  /*a870*/  IMAD.MOV.U32 R8, RZ, RZ, 0x192 ;  /* 0x00000192ff087424 */ /* 0x002fe400078e00ff */
[----:B------:R-:W-:Y:S01]  /*a880*/  IMAD.MOV.U32 R13, RZ, RZ, RZ ;  /* 0x000000ffff0d7224 */ /* 0x000fe200078e00ff */
[----:B------:R-:W1:Y:S01]  /*a890*/  LDCU.64 UR6, c[0x4][0x78] ;  /* 0x01000f00ff0677ac */ /* 0x000e620008000a00 */
[----:B------:R-:W3:Y:S01]  /*a8a0*/  LDC.64 R2, c[0x4][R3] ;  /* 0x0100000003027b82 */ /* 0x000ee20000000a00 */
[----:B------:R-:W5:Y:S01]  /*a8b0*/  LDCU.64 UR4, c[0x4][0x10] ;  /* 0x01000200ff0477ac */ /* 0x000f620008000a00 */
[----:B--2---:R-:W-:Y:S01]  /*a8c0*/  MOV R5, UR9 ;  /* 0x0000000900057c02 */ /* 0x004fe20008000f00 */
[----:B------:R-:W-:Y:S01]  /*a8d0*/  IMAD.U32 R4, RZ, RZ, UR8 ;  /* 0x00000008ff047e24 */ /* 0x000fe2000f8e00ff */
[----:B-1----:R-:W-:Y:S01]  /*a8e0*/  MOV R7, UR7 ;  /* 0x0000000700077c02 */ /* 0x002fe20008000f00 */
[----:B------:R-:W-:Y:S01]  /*a8f0*/  IMAD.U32 R6, RZ, RZ, UR6 ;  /* 0x00000006ff067e24 */ /* 0x000fe2000f8e00ff */
[----:B-----5:R-:W-:Y:S01]  /*a900*/  MOV R11, UR5 ;  /* 0x00000005000b7c02 */ /* 0x020fe20008000f00 */
[----:B------:R-:W-:Y:S02]  /*a910*/  IMAD.U32 R10, RZ, RZ, UR4 ;  /* 0x00000004ff0a7e24 */ /* 0x000fe4000f8e00ff */
[----:B------:R-:W-:Y:S07]  /*a920*/  LEPC R20, `(.L_x_139) ;  /* 0x000000001014794e */ /* 0x000fee0000000000 */
[----:B---34-:R-:W-:Y:S05]  /*a930*/  CALL.ABS.NOINC R2 ;  /* 0x0000000002007343 */ /* 0x018fea0003c00000 */
.L_x_139:
[----:B------:R-:W-:Y:S01]  /*a940*/  ISETP.NE.AND P0, PT, R166, RZ, PT ;  /* 0x000000ffa600720c */ /* 0x000fe20003f05270 */
[----:B------:R-:W-:Y:S05]  /*a950*/  WARPSYNC.ALL ;  /* 0x0000000000007948 */ /* 0x000fea0003800000 */
[----:B------:R-:W-:Y:S01]  /*a960*/  R2UR UR4, R71 ;  /* 0x00000000470472ca */ /* 0x000fe200000e0000 */
[----:B------:R-:W-:Y:S01]  /*a970*/  BSSY.RECONVERGENT B0, `(.L_x_140) ;  /* 0x0000100000007945 */ /* 0x000fe20003800200 */
[C---:B---3--:R-:W-:Y:S02]  /*a980*/  SHF.L.U32 R72, R80.reuse, 0x10, RZ ;  /* 0x0000001050487819 */ /* 0x048fe400000006ff */
[----:B------:R-:W-:Y:S02]  /*a990*/  LOP3.LUT R74, R80, 0xffff0000, RZ, 0xc0, !PT ;  /* 0xffff0000504a7812 */ /* 0x000fe400078ec0ff */
[C---:B------:R-:W-:Y:S02]  /*a9a0*/  SHF.L.U32 R75, R81.reuse, 0x10, RZ ;  /* 0x00000010514b7819 */ /* 0x040fe400000006ff */
[----:B------:R-:W-:Y:S02]  /*a9b0*/  LOP3.LUT R76, R81, 0xffff0000, RZ, 0xc0, !PT ;  /* 0xffff0000514c7812 */ /* 0x000fe400078ec0ff */
[C---:B------:R-:W-:Y:S02]  /*a9c0*/  SHF.L.U32 R77, R82.reuse, 0x10, RZ ;  /* 0x00000010524d7819 */ /* 0x040fe400000006ff */
[----:B------:R-:W-:Y:S01]  /*a9d0*/  LOP3.LUT R78, R82, 0xffff0000, RZ, 0xc0, !PT ;  /* 0xffff0000524e7812 */ /* 0x000fe200078ec0ff */
[----:B-1----:R-:W1:Y:S01]  /*a9e0*/  LDTM.x64 R4, tmem[UR4+0xc0] ;  /* 0x0000c004000479ee */ /* 0x002e620008340000 */
[C---:B------:R-:W-:Y:S01]  /*a9f0*/  SHF.L.U32 R79, R83.reuse, 0x10, RZ ;  /* 0x00000010534f7819 */ /* 0x040fe200000006ff */
[----:B------:R-:W-:Y:S01]  /*aa00*/  NOP ;  /* 0x0000000000007918 */ /* 0x000fe20000000000 */
[----:B------:R-:W-:Y:S02]  /*aa10*/  LOP3.LUT R80, R83, 0xffff0000, RZ, 0xc0, !PT ;  /* 0xffff000053507812 */ /* 0x000fe400078ec0ff */
[C---:B----4-:R-:W-:Y:S02]  /*aa20*/  SHF.L.U32 R81, R88.reuse, 0x10, RZ ;  /* 0x0000001058517819 */ /* 0x050fe400000006ff */
[----:B------:R-:W-:Y:S02]  /*aa30*/  LOP3.LUT R83, R88, 0xffff0000, RZ, 0xc0, !PT ;  /* 0xffff000058537812 */ /* 0x000fe400078ec0ff */
[C---:B------:R-:W-:Y:S02]  /*aa40*/  SHF.L.U32 R82, R89.reuse, 0x10, RZ ;  /* 0x0000001059527819 */ /* 0x040fe400000006ff */
[----:B------:R-:W-:Y:S02]  /*aa50*/  LOP3.LUT R84, R89, 0xffff0000, RZ, 0xc0, !PT ;  /* 0xffff000059547812 */ /* 0x000fe400078ec0ff */
[C---:B------:R-:W-:Y:S02]  /*aa60*/  SHF.L.U32 R85, R90.reuse, 0x10, RZ ;  /* 0x000000105a557819 */ /* 0x040fe400000006ff */
[----:B------:R-:W-:Y:S02]  /*aa70*/  LOP3.LUT R86, R90, 0xffff0000, RZ, 0xc0, !PT ;  /* 0xffff00005a567812 */ /* 0x000fe400078ec0ff */
[----:B------:R-:W-:Y:S02]  /*aa80*/  SHF.L.U32 R87, R91, 0x10, RZ ;  /* 0x000000105b577819 */ /* 0x000fe400000006ff */
[----:B------:R-:W-:Y:S02]  /*aa90*/  IADD3 R171, PT, PT, R171, 0xd0, RZ ;  /* 0x000000d0abab7810 */ /* 0x000fe40007ffe0ff */
[----:B------:R-:W-:Y:S02]  /*aaa0*/  LOP3.LUT R88, R91, 0xffff0000, RZ, 0xc0, !PT ;  /* 0xffff00005b587812 */ /* 0x000fe400078ec0ff */
[----:B------:R-:W-:Y:S01]  /*aab0*/  SHF.L.U32 R89, R96, 0x10, RZ ;  /* 0x0000001060597819 */ /* 0x000fe200000006ff */
[----:B-1----:R-:W-:Y:S01]  /*aac0*/  FMUL R4, R70, R4 ;  /* 0x0000000446047220 */ /* 0x002fe20000400000 */
[----:B------:R-:W-:Y:S01]  /*aad0*/  LOP3.LUT R90, R96, 0xffff0000, RZ, 0xc0, !PT ;  /* 0xffff0000605a7812 */ /* 0x000fe200078ec0ff */
[C---:B------:R-:W-:Y:S01]  /*aae0*/  FMUL R5, R70.reuse, R5 ;  /* 0x0000000546057220 */ /* 0x040fe20000400000 */
[----:B------:R-:W-:Y:S01]  /*aaf0*/  SHF.L.U32 R91, R97, 0x10, RZ ;  /* 0x00000010615b7819 */ /* 0x000fe200000006ff */
[----:B------:R-:W-:Y:S01]  /*ab00*/  FFMA R4, R73, R72, R4 ;  /* 0x0000004849047223 */ /* 0x000fe20000000004 */
[----:B------:R-:W-:Y:S01]  /*ab10*/  LOP3.LUT R171, R171, 0xfefffff8, RZ, 0xc0, !PT ;  /* 0xfefffff8abab7812 */ /* 0x000fe200078ec0ff */
[----:B------:R-:W-:Y:S01]  /*ab20*/  FFMA R5, R73, R74, R5 ;  /* 0x0000004a49057223 */ /* 0x000fe20000000005 */
[----:B------:R-:W-:Y:S01]  /*ab30*/  LOP3.LUT R92, R97, 0xffff0000, RZ, 0xc0, !PT ;  /* 0xffff0000615c7812 */ /* 0x000fe200078ec0ff */
[----:B------:R-:W-:Y:S01]  /*ab40*/  FMUL R6, R70, R6 ;  /* 0x0000000646067220 */ /* 0x000fe20000400000 */
[C---:B------:R-:W-:Y:S01]  /*ab50*/  SHF.L.U32 R93, R98.reuse, 0x10, RZ ;  /* 0x00000010625d7819 */ /* 0x040fe200000006ff */
[----:B------:R1:W-:Y:S01]  /*ab60*/  SYNCS.ARRIVE.TRANS64.RED.A1T0 RZ, [R171+URZ], RZ ;  /* 0x000000ffabff79a7 */ /* 0x0003e200081004ff */
[----:B------:R-:W-:Y:S01]  /*ab70*/  F2FP.BF16.F32.PACK_AB R4, R5, R4 ;  /* 0x000000040504723e */ /* 0x000fe200000010ff */
[----:B------:R-:W-:Y:S01]  /*ab80*/  FFMA R6, R73, R75, R6 ;  /* 0x0000004b49067223 */ /* 0x000fe20000000006 */
[----:B------:R-:W-:Y:S01]  /*ab90*/  LOP3.LUT R94, R98, 0xffff0000, RZ, 0xc0, !PT ;  /* 0xffff0000625e7812 */ /* 0x000fe200078ec0ff */
[C---:B------:R-:W-:Y:S01]  /*aba0*/  FMUL R7, R70.reuse, R7 ;  /* 0x0000000746077220 */ /* 0x040fe20000400000 */
[C---:B------:R-:W-:Y:S01]  /*abb0*/  SHF.L.U32 R95, R99.reuse, 0x10, RZ ;  /* 0x00000010635f7819 */ /* 0x040fe200000006ff */
[----:B------:R-:W-:Y:S01]  /*abc0*/  FMUL R8, R70, R8 ;  /* 0x0000000846087220 */ /* 0x000fe20000400000 */
[----:B------:R-:W-:Y:S01]  /*abd0*/  LOP3.LUT R96, R99, 0xffff0000, RZ, 0xc0, !PT ;  /* 0xffff000063607812 */ /* 0x000fe200078ec0ff */
[C---:B------:R-:W-:Y:S01]  /*abe0*/  FFMA R7, R73.reuse, R76, R7 ;  /* 0x0000004c49077223 */ /* 0x040fe20000000007 */
[C---:B------:R-:W-:Y:S01]  /*abf0*/  SHF.L.U32 R97, R104.reuse, 0x10, RZ ;  /* 0x0000001068617819 */ /* 0x040fe200000006ff */
[----:B------:R-:W-:Y:S01]  /*ac00*/  FFMA R8, R73, R77, R8 ;  /* 0x0000004d49087223 */ /* 0x000fe20000000008 */
[----:B------:R-:W-:Y:S01]  /*ac10*/  LOP3.LUT R98, R104, 0xffff0000, RZ, 0xc0, !PT ;  /* 0xffff000068627812 */ /* 0x000fe200078ec0ff */
[C---:B------:R-:W-:Y:S01]  /*ac20*/  FMUL R9, R70.reuse, R9 ;  /* 0x0000000946097220 */ /* 0x040fe20000400000 */
[----:B------:R-:W-:Y:S01]  /*ac30*/  F2FP.BF16.F32.PACK_AB R5, R7, R6 ;  /* 0x000000060705723e */ /* 0x000fe200000010ff */
[----:B------:R-:W-:Y:S01]  /*ac40*/  FMUL R10, R70, R10 ;  /* 0x0000000a460a7220 */ /* 0x000fe20000400000 */
        /* <DEDUP_REMOVED lines=8> */
[----:B------:R-:W-:Y:S01]  /*acd0*/  LOP3.LUT R102, R106, 0xffff0000, RZ, 0xc0, !PT ;  /* 0xffff00006a667812 */ /* 0x000fe200078ec0ff */
[----:B------:R-:W-:Y:S01]  /*ace0*/  FFMA R11, R73, R80, R11 ;  /* 0x00000050490b7223 */ /* 0x000fe2000000000b */
[----:B------:R-:W-:Y:S01]  /*acf0*/  SHF.L.U32 R103, R107, 0x10, RZ ;  /* 0x000000106b677819 */ /* 0x000fe200000006ff */
[----:B------:R-:W-:Y:S01]  /*ad00*/  FFMA R0, R73, R81, R0 ;  /* 0x0000005149007223 */ /* 0x000fe20000000000 */
[----:B------:R-:W-:Y:S01]  /*ad10*/  LOP3.LUT R104, R107, 0xffff0000, RZ, 0xc0, !PT ;  /* 0xffff00006b687812 */ /* 0x000fe200078ec0ff */
[C---:B------:R-:W-:Y:S01]  /*ad20*/  FMUL R2, R70.reuse, R13 ;  /* 0x0000000d46027220 */ /* 0x040fe20000400000 */
[----:B------:R-:W-:Y:S01]  /*ad30*/  F2FP.BF16.F32.PACK_AB R7, R11, R10 ;  /* 0x0000000a0b07723e */ /* 0x000fe200000010ff */
[----:B------:R-:W-:Y:S01]  /*ad40*/  FMUL R3, R70, R14 ;  /* 0x0000000e46037220 */ /* 0x000fe20000400000 */
[----:B------:R-:W-:Y:S01]  /*ad50*/  SHF.L.U32 R105, R112, 0x10, RZ ;  /* 0x0000001070697819 */ /* 0x000fe200000006ff */
[----:B------:R-:W-:Y:S01]  /*ad60*/  FMUL R15, R70, R15 ;  /* 0x0000000f460f7220 */ /* 0x000fe20000400000 */
[----:B------:R-:W-:Y:S01]  /*ad70*/  LOP3.LUT R106, R112, 0xffff0000, RZ, 0xc0, !PT ;  /* 0xffff0000706a7812 */ /* 0x000fe200078ec0ff */
[C---:B------:R-:W-:Y:S01]  /*ad80*/  FMUL R12, R70.reuse, R16 ;  /* 0x00000010460c7220 */ /* 0x040fe20000400000 */
[----:B------:R-:W-:Y:S01]  /*ad90*/  SHF.L.U32 R107, R113, 0x10, RZ ;  /* 0x00000010716b7819 */ /* 0x000fe200000006ff */
[----:B------:R-:W-:Y:S01]  /*ada0*/  FFMA R2, R73, R83, R2 ;  /* 0x0000005349027223 */ /* 0x000fe20000000002 */
[----:B------:R-:W-:Y:S01]  /*adb0*/  LOP3.LUT R108, R113, 0xffff0000, RZ, 0xc0, !PT ;  /* 0xffff0000716c7812 */ /* 0x000fe200078ec0ff */
[----:B------:R-:W-:Y:S01]  /*adc0*/  FMUL R13, R70, R17 ;  /* 0x00000011460d7220 */ /* 0x000fe20000400000 */
[----:B------:R-:W-:Y:S01]  /*add0*/  SHF.L.U32 R109, R114, 0x10, RZ ;  /* 0x00000010726d7819 */ /* 0x000fe200000006ff */
[C---:B------:R-:W-:Y:S01]  /*ade0*/  FFMA R3, R73.reuse, R82, R3 ;  /* 0x0000005249037223 */ /* 0x040fe20000000003 */
[----:B------:R-:W-:Y:S01]  /*adf0*/  F2FP.BF16.F32.PACK_AB R8, R2, R0 ;  /* 0x000000000208723e */ /* 0x000fe200000010ff */
[----:B------:R-:W-:Y:S01]  /*ae00*/  FMUL R14, R70, R18 ;  /* 0x00000012460e7220 */ /* 0x000fe20000400000 */
[----:B------:R-:W-:Y:S01]  /*ae10*/  LOP3.LUT R110, R114, 0xffff0000, RZ, 0xc0, !PT ;  /* 0xffff0000726e7812 */ /* 0x000fe200078ec0ff */
[----:B------:R-:W-:Y:S01]  /*ae20*/  FFMA R15, R73, R84, R15 ;  /* 0x00000054490f7223 */ /* 0x000fe2000000000f */
[C---:B------:R-:W-:Y:S01]  /*ae30*/  SHF.L.U32 R111, R115.reuse, 0x10, RZ ;  /* 0x00000010736f7819 */ /* 0x040fe200000006ff */
[C---:B------:R-:W-:Y:S01]  /*ae40*/  FMUL R19, R70.reuse, R19 ;  /* 0x0000001346137220 */ /* 0x040fe20000400000 */
[----:B------:R-:W-:Y:S01]  /*ae50*/  LOP3.LUT R112, R115, 0xffff0000, RZ, 0xc0, !PT ;  /* 0xffff000073707812 */ /* 0x000fe200078ec0ff */
[----:B------:R-:W-:Y:S01]  /*ae60*/  FFMA R12, R73, R85, R12 ;  /* 0x00000055490c7223 */ /* 0x000fe2000000000c */
[----:B------:R-:W-:Y:S01]  /*ae70*/  F2FP.BF16.F32.PACK_AB R9, R15, R3 ;  /* 0x000000030f09723e */ /* 0x000fe200000010ff */
[----:B------:R-:W-:Y:S01]  /*ae80*/  FMUL R16, R70, R20 ;  /* 0x0000001446107220 */ /* 0x000fe20000400000 */
[C---:B------:R-:W-:Y:S01]  /*ae90*/  SHF.L.U32 R113, R120.reuse, 0x10, RZ ;  /* 0x0000001078717819 */ /* 0x040fe200000006ff */
[----:B------:R1:W-:Y:S01]  /*aea0*/  STS.128 [R170+UR44+0xc400], R4 ;  /* 0x00c40004aa007988 */ /* 0x0003e20008000c2c */
[C---:B------:R-:W-:Y:S01]  /*aeb0*/  FFMA R13, R73.reuse, R86, R13 ;  /* 0x00000056490d7223 */ /* 0x040fe2000000000d */
[----:B------:R-:W-:Y:S01]  /*aec0*/  LOP3.LUT R114, R120, 0xffff0000, RZ, 0xc0, !PT ;  /* 0xffff000078727812 */ /* 0x000fe200078ec0ff */
[C---:B------:R-:W-:Y:S01]  /*aed0*/  FFMA R14, R73.reuse, R87, R14 ;  /* 0x00000057490e7223 */ /* 0x040fe2000000000e */
[----:B------:R-:W-:Y:S01]  /*aee0*/  FFMA R19, R73, R88, R19 ;  /* 0x0000005849137223 */ /* 0x000fe20000000013 */
[----:B------:R-:W-:Y:S01]  /*aef0*/  SHF.L.U32 R115, R121, 0x10, RZ ;  /* 0x0000001079737819 */ /* 0x000fe200000006ff */
[----:B------:R-:W-:Y:S01]  /*af00*/  FFMA R16, R73, R89, R16 ;  /* 0x0000005949107223 */ /* 0x000fe20000000010 */
[----:B------:R-:W-:Y:S01]  /*af10*/  F2FP.BF16.F32.PACK_AB R10, R13, R12 ;  /* 0x0000000c0d0a723e */ /* 0x000fe200000010ff */
[C---:B------:R-:W-:Y:S01]  /*af20*/  FMUL R17, R70.reuse, R21 ;  /* 0x0000001546117220 */ /* 0x040fe20000400000 */
[----:B------:R-:W-:Y:S01]  /*af30*/  F2FP.BF16.F32.PACK_AB R11, R19, R14 ;  /* 0x0000000e130b723e */ /* 0x000fe200000010ff */
[C---:B------:R-:W-:Y:S01]  /*af40*/  FMUL R18, R70.reuse, R22 ;  /* 0x0000001646127220 */ /* 0x040fe20000400000 */
[C---:B------:R-:W-:Y:S01]  /*af50*/  FMUL R23, R70.reuse, R23 ;  /* 0x0000001746177220 */ /* 0x040fe20000400000 */
[----:B------:R-:W-:Y:S01]  /*af60*/  FFMA R17, R73, R90, R17 ;  /* 0x0000005a49117223 */ /* 0x000fe20000000011 */
[C---:B------:R-:W-:Y:S01]  /*af70*/  FMUL R20, R70.reuse, R24 ;  /* 0x0000001846147220 */ /* 0x040fe20000400000 */
[----:B------:R-:W-:Y:S01]  /*af80*/  LOP3.LUT R116, R121, 0xffff0000, RZ, 0xc0, !PT ;  /* 0xffff000079747812 */ /* 0x000fe200078ec0ff */
[----:B------:R1:W-:Y:S01]  /*af90*/  STS.128 [R169+0xc400], R8 ;  /* 0x00c40008a9007388 */ /* 0x0003e20000000c00 */
[----:B------:R-:W-:Y:S01]  /*afa0*/  FFMA R18, R73, R91, R18 ;  /* 0x0000005b49127223 */ /* 0x000fe20000000012 */
[----:B------:R-:W-:Y:S01]  /*afb0*/  F2FP.BF16.F32.PACK_AB R16, R17, R16 ;  /* 0x000000101110723e */ /* 0x000fe200000010ff */
[C---:B------:R-:W-:Y:S01]  /*afc0*/  FFMA R23, R73.reuse, R92, R23 ;  /* 0x0000005c49177223 */ /* 0x040fe20000000017 */
[----:B------:R-:W-:Y:S01]  /*afd0*/  FFMA R20, R73, R93, R20 ;  /* 0x0000005d49147223 */ /* 0x000fe20000000014 */
[----:B------:R-:W-:Y:S01]  /*afe0*/  FMUL R21, R70, R25 ;  /* 0x0000001946157220 */ /* 0x000fe20000400000 */
[----:B------:R-:W-:Y:S01]  /*aff0*/  SHF.L.U32 R117, R122, 0x10, RZ ;  /* 0x000000107a757819 */ /* 0x000fe200000006ff */
[C---:B------:R-:W-:Y:S01]  /*b000*/  FMUL R22, R70.reuse, R26 ;  /* 0x0000001a46167220 */ /* 0x040fe20000400000 */
[----:B------:R-:W-:Y:S01]  /*b010*/  F2FP.BF16.F32.PACK_AB R17, R23, R18 ;  /* 0x000000121711723e */ /* 0x000fe200000010ff */
[C---:B------:R-:W-:Y:S01]  /*b020*/  FFMA R21, R73.reuse, R94, R21 ;  /* 0x0000005e49157223 */ /* 0x040fe20000000015 */
[----:B------:R-:W-:Y:S01]  /*b030*/  FMUL R27, R70, R27 ;  /* 0x0000001b461b7220 */ /* 0x000fe20000400000 */
[----:B------:R-:W-:Y:S01]  /*b040*/  FFMA R22, R73, R95, R22 ;  /* 0x0000005f49167223 */ /* 0x000fe20000000016 */
[----:B------:R-:W-:Y:S01]  /*b050*/  LOP3.LUT R118, R122, 0xffff0000, RZ, 0xc0, !PT ;  /* 0xffff00007a767812 */ /* 0x000fe200078ec0ff */
[C---:B------:R-:W-:Y:S01]  /*b060*/  FMUL R24, R70.reuse, R28 ;  /* 0x0000001c46187220 */ /* 0x040fe20000400000 */
[----:B------:R-:W-:Y:S01]  /*b070*/  F2FP.BF16.F32.PACK_AB R18, R21, R20 ;  /* 0x000000141512723e */ /* 0x000fe200000010ff */
[C---:B------:R-:W-:Y:S01]  /*b080*/  FFMA R27, R73.reuse, R96, R27 ;  /* 0x00000060491b7223 */ /* 0x040fe2000000001b */
[C---:B------:R-:W-:Y:S01]  /*b090*/  FMUL R25, R70.reuse, R29 ;  /* 0x0000001d46197220 */ /* 0x040fe20000400000 */
[----:B------:R-:W-:Y:S01]  /*b0a0*/  FFMA R24, R73, R97, R24 ;  /* 0x0000006149187223 */ /* 0x000fe20000000018 */
[----:B------:R-:W-:Y:S01]  /*b0b0*/  SHF.L.U32 R119, R123, 0x10, RZ ;  /* 0x000000107b777819 */ /* 0x000fe200000006ff */
[C---:B------:R-:W-:Y:S01]  /*b0c0*/  FMUL R26, R70.reuse, R30 ;  /* 0x0000001e461a7220 */ /* 0x040fe20000400000 */
[----:B------:R-:W-:Y:S01]  /*b0d0*/  F2FP.BF16.F32.PACK_AB R19, R27, R22 ;  /* 0x000000161b13723e */ /* 0x000fe200000010ff */
[C---:B------:R-:W-:Y:S01]  /*b0e0*/  FFMA R25, R73.reuse, R98, R25 ;  /* 0x0000006249197223 */ /* 0x040fe20000000019 */
[C---:B------:R-:W-:Y:S01]  /*b0f0*/  FMUL R31, R70.reuse, R31 ;  /* 0x0000001f461f7220 */ /* 0x040fe20000400000 */
[----:B------:R-:W-:Y:S01]  /*b100*/  FFMA R26, R73, R99, R26 ;  /* 0x00000063491a7223 */ /* 0x000fe2000000001a */
[----:B------:R-:W-:Y:S01]  /*b110*/  LOP3.LUT R120, R123, 0xffff0000, RZ, 0xc0, !PT ;  /* 0xffff00007b787812 */ /* 0x000fe200078ec0ff */
[----:B------:R1:W-:Y:S01]  /*b120*/  STS.128 [R168+0xc400], R16 ;  /* 0x00c40010a8007388 */ /* 0x0003e20000000c00 */
[----:B------:R-:W-:Y:S01]  /*b130*/  F2FP.BF16.F32.PACK_AB R24, R25, R24 ;  /* 0x000000181918723e */ /* 0x000fe200000010ff */
[C---:B------:R-:W-:Y:S01]  /*b140*/  FFMA R31, R73.reuse, R100, R31 ;  /* 0x00000064491f7223 */ /* 0x040fe2000000001f */
[C---:B------:R-:W-:Y:S01]  /*b150*/  FMUL R28, R70.reuse, R32 ;  /* 0x00000020461c7220 */ /* 0x040fe20000400000 */
[C---:B------:R-:W-:Y:S01]  /*b160*/  FMUL R29, R70.reuse, R33 ;  /* 0x00000021461d7220 */ /* 0x040fe20000400000 */
[----:B------:R-:W-:Y:S01]  /*b170*/  FMUL R30, R70, R34 ;  /* 0x00000022461e7220 */ /* 0x000fe20000400000 */
[----:B------:R-:W-:Y:S01]  /*b180*/  SHF.L.U32 R121, R128, 0x10, RZ ;  /* 0x0000001080797819 */ /* 0x000fe200000006ff */
[----:B------:R-:W-:Y:S01]  /*b190*/  FFMA R28, R73, R101, R28 ;  /* 0x00000065491c7223 */ /* 0x000fe2000000001c */
[----:B------:R-:W-:Y:S01]  /*b1a0*/  F2FP.BF16.F32.PACK_AB R25, R31, R26 ;  /* 0x0000001a1f19723e */ /* 0x000fe200000010ff */
[C---:B------:R-:W-:Y:S01]  /*b1b0*/  FFMA R29, R73.reuse, R102, R29 ;  /* 0x00000066491d7223 */ /* 0x040fe2000000001d */
[----:B------:R-:W-:Y:S01]  /*b1c0*/  FFMA R30, R73, R103, R30 ;  /* 0x00000067491e7223 */ /* 0x000fe2000000001e */
[----:B------:R-:W-:Y:S01]  /*b1d0*/  FMUL R35, R70, R35 ;  /* 0x0000002346237220 */ /* 0x000fe20000400000 */
        /* <DEDUP_REMOVED lines=34> */
[----:B------:R-:W-:Y:S01]  /*b400*/  FFMA R41, R73, R114, R41 ;  /* 0x0000007249297223 */ /* 0x000fe20000000029 */
[C---:B------:R-:W-:Y:S01]  /*b410*/  FMUL R47, R70.reuse, R47 ;  /* 0x0000002f462f7220 */ /* 0x040fe20000400000 */
[C---:B------:R-:W-:Y:S01]  /*b420*/  FMUL R44, R70.reuse, R48 ;  /* 0x00000030462c7220 */ /* 0x040fe20000400000 */
[----:B------:R-:W-:Y:S01]  /*b430*/  FMUL R45, R70, R49 ;  /* 0x00000031462d7220 */ /* 0x000fe20000400000 */
[----:B------:R1:W-:Y:S01]  /*b440*/  STS.128 [R159+0xc400], R32 ;  /* 0x00c400209f007388 */ /* 0x0003e20000000c00 */
[----:B------:R-:W-:Y:S01]  /*b450*/  LOP3.LUT R128, R131, 0xffff0000, RZ, 0xc0, !PT ;  /* 0xffff000083807812 */ /* 0x000fe200078ec0ff */
[----:B------:R-:W-:Y:S01]  /*b460*/  FFMA R42, R73, R115, R42 ;  /* 0x00000073492a7223 */ /* 0x000fe2000000002a */
[----:B------:R-:W-:Y:S01]  /*b470*/  F2FP.BF16.F32.PACK_AB R40, R41, R40 ;  /* 0x000000282928723e */ /* 0x000fe200000010ff */
[C---:B------:R-:W-:Y:S01]  /*b480*/  FFMA R47, R73.reuse, R116, R47 ;  /* 0x00000074492f7223 */ /* 0x040fe2000000002f */
[C---:B------:R-:W-:Y:S01]  /*b490*/  FFMA R44, R73.reuse, R117, R44 ;  /* 0x00000075492c7223 */ /* 0x040fe2000000002c */
[----:B------:R-:W-:Y:S01]  /*b4a0*/  SHF.L.U32 R129, R136, 0x10, RZ ;  /* 0x0000001088817819 */ /* 0x000fe200000006ff */
[C---:B------:R-:W-:Y:S01]  /*b4b0*/  FFMA R45, R73.reuse, R118, R45 ;  /* 0x00000076492d7223 */ /* 0x040fe2000000002d */
[C---:B------:R-:W-:Y:S01]  /*b4c0*/  FMUL R46, R70.reuse, R50 ;  /* 0x00000032462e7220 */ /* 0x040fe20000400000 */
[C---:B------:R-:W-:Y:S01]  /*b4d0*/  FMUL R51, R70.reuse, R51 ;  /* 0x0000003346337220 */ /* 0x040fe20000400000 */
[C---:B------:R-:W-:Y:S01]  /*b4e0*/  FMUL R48, R70.reuse, R52 ;  /* 0x0000003446307220 */ /* 0x040fe20000400000 */
[C---:B------:R-:W-:Y:S01]  /*b4f0*/  FMUL R49, R70.reuse, R53 ;  /* 0x0000003546317220 */ /* 0x040fe20000400000 */
[C---:B------:R-:W-:Y:S01]  /*b500*/  FFMA R46, R73.reuse, R119, R46 ;  /* 0x00000077492e7223 */ /* 0x040fe2000000002e */
[C---:B------:R-:W-:Y:S01]  /*b510*/  FMUL R50, R70.reuse, R54 ;  /* 0x0000003646327220 */ /* 0x040fe20000400000 */
[C---:B------:R-:W-:Y:S01]  /*b520*/  FFMA R51, R73.reuse, R120, R51 ;  /* 0x0000007849337223 */ /* 0x040fe20000000033 */
[C---:B------:R-:W-:Y:S01]  /*b530*/  FMUL R55, R70.reuse, R55 ;  /* 0x0000003746377220 */ /* 0x040fe20000400000 */
[C---:B------:R-:W-:Y:S01]  /*b540*/  FFMA R48, R73.reuse, R121, R48 ;  /* 0x0000007949307223 */ /* 0x040fe20000000030 */
[C---:B------:R-:W-:Y:S01]  /*b550*/  FMUL R52, R70.reuse, R56 ;  /* 0x0000003846347220 */ /* 0x040fe20000400000 */
[C---:B------:R-:W-:Y:S01]  /*b560*/  FFMA R49, R73.reuse, R122, R49 ;  /* 0x0000007a49317223 */ /* 0x040fe20000000031 */
[C---:B------:R-:W-:Y:S01]  /*b570*/  FMUL R53, R70.reuse, R57 ;  /* 0x0000003946357220 */ /* 0x040fe20000400000 */
[----:B------:R-:W-:Y:S01]  /*b580*/  FFMA R50, R73, R123, R50 ;  /* 0x0000007b49327223 */ /* 0x000fe20000000032 */
[C---:B------:R-:W-:Y:S01]  /*b590*/  FMUL R54, R70.reuse, R58 ;  /* 0x0000003a46367220 */ /* 0x040fe20000400000 */
[----:B------:R-:W-:Y:S01]  /*b5a0*/  F2FP.BF16.F32.PACK_AB R41, R47, R42 ;  /* 0x0000002a2f29723e */ /* 0x000fe200000010ff */
[----:B------:R-:W-:Y:S01]  /*b5b0*/  FFMA R55, R73, R124, R55 ;  /* 0x0000007c49377223 */ /* 0x000fe20000000037 */
[C---:B------:R-:W-:Y:S01]  /*b5c0*/  FMUL R59, R70.reuse, R59 ;  /* 0x0000003b463b7220 */ /* 0x040fe20000400000 */
[----:B------:R-:W-:Y:S01]  /*b5d0*/  F2FP.BF16.F32.PACK_AB R42, R45, R44 ;  /* 0x0000002c2d2a723e */ /* 0x000fe200000010ff */
[----:B------:R-:W-:Y:S01]  /*b5e0*/  FFMA R52, R73, R125, R52 ;  /* 0x0000007d49347223 */ /* 0x000fe20000000034 */
[----:B------:R-:W-:Y:S01]  /*b5f0*/  F2FP.BF16.F32.PACK_AB R43, R51, R46 ;  /* 0x0000002e332b723e */ /* 0x000fe200000010ff */
[----:B------:R-:W-:Y:S01]  /*b600*/  FMUL R56, R70, R60 ;  /* 0x0000003c46387220 */ /* 0x000fe20000400000 */
[----:B------:R-:W-:Y:S01]  /*b610*/  LOP3.LUT R130, R136, 0xffff0000, RZ, 0xc0, !PT ;  /* 0xffff000088827812 */ /* 0x000fe200078ec0ff */
[----:B------:R-:W-:Y:S01]  /*b620*/  FFMA R53, R73, R126, R53 ;  /* 0x0000007e49357223 */ /* 0x000fe20000000035 */
[----:B------:R-:W-:Y:S01]  /*b630*/  SHF.L.U32 R131, R137, 0x10, RZ ;  /* 0x0000001089837819 */ /* 0x000fe200000006ff */
[----:B------:R1:W-:Y:S01]  /*b640*/  STS.128 [R158+0xc400], R40 ;  /* 0x00c400289e007388 */ /* 0x0003e20000000c00 */
[C---:B------:R-:W-:Y:S01]  /*b650*/  FMUL R57, R70.reuse, R61 ;  /* 0x0000003d46397220 */ /* 0x040fe20000400000 */
[----:B------:R-:W-:Y:S01]  /*b660*/  FFMA R54, R73, R127, R54 ;  /* 0x0000007f49367223 */ /* 0x000fe20000000036 */
[----:B------:R-:W-:Y:S01]  /*b670*/  LOP3.LUT R132, R137, 0xffff0000, RZ, 0xc0, !PT ;  /* 0xffff000089847812 */ /* 0x000fe200078ec0ff */
[----:B------:R-:W-:Y:S01]  /*b680*/  FMUL R58, R70, R62 ;  /* 0x0000003e463a7220 */ /* 0x000fe20000400000 */
[C---:B------:R-:W-:Y:S01]  /*b690*/  FFMA R59, R73.reuse, R128, R59 ;  /* 0x00000080493b7223 */ /* 0x040fe2000000003b */
[----:B------:R-:W-:Y:S01]  /*b6a0*/  SHF.L.U32 R133, R138, 0x10, RZ ;  /* 0x000000108a857819 */ /* 0x000fe200000006ff */
[----:B------:R-:W-:Y:S01]  /*b6b0*/  FMUL R63, R70, R63 ;  /* 0x0000003f463f7220 */ /* 0x000fe20000400000 */
        /* <DEDUP_REMOVED lines=9> */
[C---:B------:R-:W-:Y:S01]  /*b750*/  FMUL R62, R70.reuse, R66 ;  /* 0x00000042463e7220 */ /* 0x040fe20000400000 */
[----:B------:R-:W-:Y:S01]  /*b760*/  F2FP.BF16.F32.PACK_AB R49, R55, R50 ;  /* 0x000000323731723e */ /* 0x000fe200000010ff */
[----:B------:R-:W-:Y:S01]  /*b770*/  FFMA R63, R73, R132, R63 ;  /* 0x00000084493f7223 */ /* 0x000fe2000000003f */
[----:B------:R-:W-:Y:S01]  /*b780*/  FMUL R67, R70, R67 ;  /* 0x0000004346437220 */ /* 0x000fe20000400000 */
[----:B------:R-:W-:Y:S01]  /*b790*/  F2FP.BF16.F32.PACK_AB R50, R53, R52 ;  /* 0x000000343532723e */ /* 0x000fe200000010ff */
[----:B------:R-:W-:Y:S01]  /*b7a0*/  FFMA R60, R73, R133, R60 ;  /* 0x00000085493c7223 */ /* 0x000fe2000000003c */
[----:B------:R-:W-:Y:S01]  /*b7b0*/  F2FP.BF16.F32.PACK_AB R51, R59, R54 ;  /* 0x000000363b33723e */ /* 0x000fe200000010ff */
[C---:B------:R-:W-:Y:S01]  /*b7c0*/  FFMA R61, R73.reuse, R134, R61 ;  /* 0x00000086493d7223 */ /* 0x040fe2000000003d */
[C---:B------:R-:W-:Y:S01]  /*b7d0*/  FFMA R62, R73.reuse, R135, R62 ;  /* 0x00000087493e7223 */ /* 0x040fe2000000003e */
[----:B------:R-:W-:Y:S01]  /*b7e0*/  FFMA R67, R73, R136, R67 ;  /* 0x0000008849437223 */ /* 0x000fe20000000043 */
[----:B------:R-:W-:Y:S01]  /*b7f0*/  F2FP.BF16.F32.PACK_AB R56, R57, R56 ;  /* 0x000000383938723e */ /* 0x000fe200000010ff */
[----:B------:R1:W-:Y:S01]  /*b800*/  STS.128 [R157+0xc400], R48 ;  /* 0x00c400309d007388 */ /* 0x0003e20000000c00 */
[----:B------:R-:W-:Y:S02]  /*b810*/  F2FP.BF16.F32.PACK_AB R57, R63, R58 ;  /* 0x0000003a3f39723e */ /* 0x000fe400000010ff */
        /* <DEDUP_REMOVED lines=21> */
.L_x_141:
[----:B------:R-:W-:Y:S05]  /*b970*/  BSYNC.RECONVERGENT B0 ;  /* 0x0000000000007941 */ /* 0x000fea0003800200 */
.L_x_140:
[----:B------:R-:W-:Y:S01]  /*b980*/  BAR.SYNC.DEFER_BLOCKING 0x1, 0x80 ;  /* 0x0042000000007b1d */ /* 0x000fe20000010000 */
[----:B------:R-:W-:Y:S01]  /*b990*/  UISETP.NE.AND UP0, UPT, UR52, -0x4, UPT ;  /* 0xfffffffc3400788c */ /* 0x000fe2000bf05270 */
[----:B------:R-:W-:Y:S08]  /*b9a0*/  IADD3 R68, PT, PT, R68, 0x1, RZ ;  /* 0x0000000144447810 */ /* 0x000ff00007ffe0ff */
[----:B------:R-:W-:Y:S05]  /*b9b0*/  BRA.U !UP0, `(.L_x_142) ;  /* 0x0000000108287547 */ /* 0x000fea000b800000 */
[----:B------:R-:W-:Y:S01]  /*b9c0*/  ISETP.NE.AND P0, PT, R167, RZ, PT ;  /* 0x000000ffa700720c */ /* 0x000fe20003f05270 */
[----:B------:R-:W-:Y:S01]  /*b9d0*/  IMAD.U32 R3, RZ, RZ, UR46 ;  /* 0x0000002eff037e24 */ /* 0x000fe2000f8e00ff */
[----:B------:R-:W-:Y:S01]  /*b9e0*/  UIADD3 UR4, UPT, UPT, UR46, 0x1, URZ ;  /* 0x000000012e047890 */ /* 0x000fe2000fffe0ff */
[----:B------:R-:W-:Y:S03]  /*b9f0*/  IMAD.U32 R0, RZ, RZ, UR47 ;  /* 0x0000002fff007e24 */ /* 0x000fe6000f8e00ff */
[----:B------:R-:W-:Y:S04]  /*ba00*/  UISETP.NE.AND UP0, UPT, UR4, 0x4, UPT ;  /* 0x000000040400788c */ /* 0x000fe8000bf05270 */
[----:B------:R-:W-:Y:S03]  /*ba10*/  USEL UR46, UR4, URZ, UP0 ;  /* 0x000000ff042e7287 */ /* 0x000fe60008000000 */
[----:B------:R-:W-:Y:S05]  /*ba20*/  @P0 LEA R3, R3, UR44, 0x3 ;  /* 0x0000002c03030c11 */ /* 0x000fea000f8e18ff */
[----:B------:R-:W-:Y:S05]  /*ba30*/  @P0 VIADD R3, R3, 0x70 ;  /* 0x0000007003030836 */ /* 0x000fea0000000000 */
[----:B------:R-:W-:Y:S04]  /*ba40*/  @P0 PRMT R0, R0, 0x654, R3 ;  /* 0x0000065400000816 */ /* 0x000fe80000000003 */
[----:B------:R2:W-:Y:S03]  /*ba50*/  @P0 SYNCS.ARRIVE.TRANS64.RED.A1T0 RZ, [R0+URZ], RZ ;  /* 0x000000ff00ff09a7 */ /* 0x0005e600081004ff */
.L_x_142:
[----:B------:R-:W-:Y:S01]  /*ba60*/  R2UR UR4, R152 ;  /* 0x00000000980472ca */ /* 0x000fe200000e0000 */
[----:B------:R-:W-:Y:S01]  /*ba70*/  UISETP.NE.AND UP0, UPT, UR62, URZ, UPT ;  /* 0x000000ff3e00728c */ /* 0x000fe2000bf05270 */
[----:B------:R-:W-:Y:S01]  /*ba80*/  ISETP.NE.AND P0, PT, R155, 0x2, PT ;  /* 0x000000029b00780c */ /* 0x000fe20003f05270 */
[----:B------:R-:W-:Y:S01]  /*ba90*/  UIADD3 UR16, UPT, UPT, UR38, UR63, URZ ;  /* 0x0000003f26107290 */ /* 0x000fe2000fffe0ff */
[----:B------:R-:W-:Y:S01]  /*baa0*/  ISETP.NE.AND P1, PT, R68, 0x2, PT ;  /* 0x000000024400780c */ /* 0x000fe20003f25270 */
[----:B------:R-:W-:Y:S01]  /*bab0*/  UIADD3 UR52, UPT, UPT, UR52, 0x4, URZ ;  /* 0x0000000434347890 */ /* 0x000fe2000fffe0ff */
[----:B--2---:R-:W-:Y:S01]  /*bac0*/  SEL R0, RZ, 0x1, P0 ;  /* 0x00000001ff007807 */ /* 0x004fe20000000000 */
[----:B------:R-:W-:Y:S01]  /*bad0*/  UMOV UR36, UR61 ;  /* 0x0000003d00247c82 */ /* 0x000fe20008000000 */
[----:B------:R-:W-:Y:S02]  /*bae0*/  SEL R3, RZ, 0x1, P1 ;  /* 0x00000001ff037807 */ /* 0x000fe40000800000 */
[----:B------:R-:W-:Y:S02]  /*baf0*/  LOP3.LUT R161, R161, R0, RZ, 0x3c, !PT ;  /* 0x00000000a1a17212 */ /* 0x000fe400078e3cff */
[----:B------:R-:W-:Y:S01]  /*bb00*/  LOP3.LUT R162, R162, R3, RZ, 0x3c, !PT ;  /* 0x00000003a2a27212 */ /* 0x000fe200078e3cff */
[----:B------:R-:W-:Y:S01]  /*bb10*/  UIADD3 UR20, UPT, UPT, UR37, UR4, URZ ;  /* 0x0000000425147290 */ /* 0x000fe2000fffe0ff */
[----:B------:R-:W-:Y:S02]  /*bb20*/  SEL R155, R155, RZ, P0 ;  /* 0x000000ff9b9b7207 */ /* 0x000fe40000000000 */
[----:B------:R-:W-:Y:S01]  /*bb30*/  SEL R68, R68, RZ, P1 ;  /* 0x000000ff44447207 */ /* 0x000fe20000800000 */
[----:B------:R-:W-:Y:S08]  /*bb40*/  BRA.U UP0, `(.L_x_143) ;  /* 0xffffff9d00d07547 */ /* 0x000ff0000b83ffff */
[----:B------:R-:W2:Y:S01]  /*bb50*/  LDCU.64 UR4, c[0x0][0x888] ;  /* 0x00011100ff0477ac */ /* 0x000ea20008000a00 */
[----:B------:R-:W3:Y:S01]  /*bb60*/  LDCU.64 UR6, c[0x0][0x890] ;  /* 0x00011200ff0677ac */ /* 0x000ee20008000a00 */
[----:B--2---:R-:W-:Y:S02]  /*bb70*/  ISETP.NE.U32.AND P2, PT, RZ, UR4, PT ;  /* 0x00000004ff007c0c */ /* 0x004fe4000bf45070 */
[----:B---3--:R-:W-:Y:S02]  /*bb80*/  ISETP.NE.U32.AND P1, PT, RZ, UR6, PT ;  /* 0x00000006ff007c0c */ /* 0x008fe4000bf25070 */
[----:B------:R-:W-:Y:S02]  /*bb90*/  ISETP.NE.AND.EX P2, PT, RZ, UR5, PT, P2 ;  /* 0x00000005ff007c0c */ /* 0x000fe4000bf45320 */
[----:B------:R-:W-:-:S13]  /*bba0*/  ISETP.NE.AND.EX P0, PT, RZ, UR7, PT, P1 ;  /* 0x00000007ff007c0c */ /* 0x000fda000bf05310 */
[----:B------:R-:W-:Y:S05]  /*bbb0*/  @P2 BRA P0, `(.L_x_144) ;  /* 0x00000000003c2947 */ /* 0x000fea0000000000 */
[----:B------:R-:W-:-:S13]  /*bbc0*/  ISETP.NE.AND.EX P1, PT, RZ, UR7, PT, P1 ;  /* 0x00000007ff007c0c */ /* 0x000fda000bf25310 */
[----:B------:R-:W-:Y:S05]  /*bbd0*/  @P1 BRA `(.L_x_145) ;  /* 0x00000000000c1947 */ /* 0x000fea0003800000 */
[----:B------:R-:W-:-:S13]  /*bbe0*/  FSETP.NEU.AND P0, PT, R73, RZ, PT ;  /* 0x000000ff4900720b */ /* 0x000fda0003f0d000 */
[----:B------:R-:W-:Y:S05]  /*bbf0*/  @!P0 EXIT ;  /* 0x000000000000894d */ /* 0x000fea0003800000 */
[----:B------:R-:W-:Y:S05]  /*bc00*/  BRA `(.L_x_144) ;  /* 0x0000000000287947 */ /* 0x000fea0003800000 */
.L_x_145:
[----:B------:R-:W-:Y:S01]  /*bc10*/  ISETP.NE.AND P0, PT, R154, RZ, PT ;  /* 0x000000ff9a00720c */ /* 0x000fe20003f05270 */
[----:B------:R-:W-:-:S12]  /*bc20*/  BSSY.RECONVERGENT B0, `(.L_x_144) ;  /* 0x0000008000007945 */ /* 0x000fd80003800200 */
[----:B------:R-:W-:Y:S05]  /*bc30*/  @P0 BRA `(.L_x_146) ;  /* 0x0000000000100947 */ /* 0x000fea0003800000 */
[----:B------:R-:W-:-:S04]  /*bc40*/  ISETP.NE.U32.AND P0, PT, RZ, UR4, PT ;  /* 0x00000004ff007c0c */ /* 0x000fc8000bf05070 */
[----:B------:R-:W-:-:S13]  /*bc50*/  ISETP.NE.AND.EX P0, PT, RZ, UR5, PT, P0 ;  /* 0x00000005ff007c0c */ /* 0x000fda000bf05300 */
[----:B------:R-:W-:Y:S05]  /*bc60*/  @!P0 EXIT ;  /* 0x000000000000894d */ /* 0x000fea0003800000 */
[----:B------:R-:W-:Y:S05]  /*bc70*/  BRA `(.L_x_147) ;  /* 0x0000000000087947 */ /* 0x000fea0003800000 */
.L_x_146:
[----:B------:R-:W-:-:S13]  /*bc80*/  FSETP.NEU.AND P0, PT, R73, RZ, PT ;  /* 0x000000ff4900720b */ /* 0x000fda0003f0d000 */
[----:B------:R-:W-:Y:S05]  /*bc90*/  @!P0 EXIT ;  /* 0x000000000000894d */ /* 0x000fea0003800000 */
.L_x_147:
[----:B------:R-:W-:Y:S05]  /*bca0*/  BSYNC.RECONVERGENT B0 ;  /* 0x0000000000007941 */ /* 0x000fea0003800200 */
.L_x_144:
[----:B------:R-:W-:Y:S01]  /*bcb0*/  ULEA UR6, UR46, UR44, 0x3 ;  /* 0x0000002c2e067291 */ /* 0x000fe2000f8e18ff */
[----:B------:R-:W-:-:S04]  /*bcc0*/  DEPBAR.LE SB0, 0x0 ;  /* 0x000080000000791a */ /* 0x000fc80000000000 */
[----:B------:R-:W-:-:S04]  /*bcd0*/  UIADD3 UR6, UPT, UPT, UR6, 0x70, URZ ;  /* 0x0000007006067890 */ /* 0x000fc8000fffe0ff */
[----:B------:R-:W-:-:S09]  /*bce0*/  UPRMT UR6, UR47, 0x654, UR6 ;  /* 0x000006542f067896 */ /* 0x000fd20008000006 */
[----:B------:R-:W-:Y:S01]  /*bcf0*/  SYNCS.ARRIVE.TRANS64.RED.A1T0 RZ, [UR6], RZ ;  /* 0x000000ffffff79a7 */ /* 0x000fe20008100406 */
[----:B------:R-:W-:Y:S05]  /*bd00*/  EXIT ;  /* 0x000000000000794d */ /* 0x000fea0003800000 */
.L_x_24:
[----:B--2---:R2:W3:Y:S02]  /*bd10*/  SYNCS.PHASECHK.TRANS64.TRYWAIT P0, [R3+URZ+0xf0], R2 ;  /* 0x0000f002030075a7 */ /* 0x0044e400080011ff */
[----:B---3--:R-:W-:Y:S05]  /*bd20*/  @!P0 NANOSLEEP.SYNCS 0x989680 ;  /* 0x009896800000895d */ /* 0x008fea0003900000 */
[----:B------:R-:W3:Y:S02]  /*bd30*/  @!P0 SYNCS.PHASECHK.TRANS64 P0, [R3+URZ+0xf0], R2 ;  /* 0x0000f002030085a7 */ /* 0x000ee400080010ff */
[----:B---3--:R-:W-:Y:S05]  /*bd40*/  @!P0 BRA `(.L_x_24) ;  /* 0xfffffffc00f08947 */ /* 0x008fea000383ffff */
[----:B------:R-:W-:Y:S05]  /*bd50*/  BRA `(.L_x_148) ;  /* 0xffffff5c00d47947 */ /* 0x000fea000383ffff */
.L_x_27:
[----:B-1----:R-:W-:-:S07]  /*bd60*/  MOV R0, UR33 ;  /* 0x0000002100007c02 */ /* 0x002fce0008000f00 */
.L_x_149:
[----:B-1----:R1:W2:Y:S02]  /*bd70*/  SYNCS.PHASECHK.TRANS64.TRYWAIT P0, [R0+URZ+0x28], R3 ;  /* 0x00002803000075a7 */ /* 0x0022a400080011ff */
[----:B--2---:R-:W-:Y:S05]  /*bd80*/  @!P0 NANOSLEEP.SYNCS 0x989680 ;  /* 0x009896800000895d */ /* 0x004fea0003900000 */
[----:B------:R-:W2:Y:S02]  /*bd90*/  @!P0 SYNCS.PHASECHK.TRANS64 P0, [R0+URZ+0x28], R3 ;  /* 0x00002803000085a7 */ /* 0x000ea400080010ff */
[----:B--2---:R-:W-:Y:S05]  /*bda0*/  @!P0 BRA `(.L_x_149) ;  /* 0xfffffffc00f08947 */ /* 0x004fea000383ffff */
[----:B------:R-:W-:Y:S05]  /*bdb0*/  BRA `(.L_x_26) ;  /* 0xffffff60002c7947 */ /* 0x000fea000383ffff */
.L_x_34:
[----:B-1----:R-:W-:-:S07]  /*bdc0*/  MOV R0, UR17 ;  /* 0x0000001100007c02 */ /* 0x002fce0008000f00 */
.L_x_150:
[----:B-1----:R1:W2:Y:S02]  /*bdd0*/  SYNCS.PHASECHK.TRANS64.TRYWAIT P0, [R0+URZ+0x28], R3 ;  /* 0x00002803000075a7 */ /* 0x0022a400080011ff */
[----:B--2---:R-:W-:Y:S05]  /*bde0*/  @!P0 NANOSLEEP.SYNCS 0x989680 ;  /* 0x009896800000895d */ /* 0x004fea0003900000 */
[----:B------:R-:W2:Y:S02]  /*bdf0*/  @!P0 SYNCS.PHASECHK.TRANS64 P0, [R0+URZ+0x28], R3 ;  /* 0x00002803000085a7 */ /* 0x000ea400080010ff */
[----:B--2---:R-:W-:Y:S05]  /*be00*/  @!P0 BRA `(.L_x_150) ;  /* 0xfffffffc00f08947 */ /* 0x004fea000383ffff */
[----:B------:R-:W-:Y:S05]  /*be10*/  BRA `(.L_x_33) ;  /* 0xffffff6000fc7947 */ /* 0x000fea000383ffff */
.L_x_39:
[----:B-1----:R1:W2:Y:S02]  /*be20*/  SYNCS.PHASECHK.TRANS64.TRYWAIT P0, [R3+URZ+0xa0], R0 ;  /* 0x0000a000030075a7 */ /* 0x0022a400080011ff */
[----:B--2---:R-:W-:Y:S05]  /*be30*/  @!P0 NANOSLEEP.SYNCS 0x989680 ;  /* 0x009896800000895d */ /* 0x004fea0003900000 */
[----:B------:R-:W2:Y:S02]  /*be40*/  @!P0 SYNCS.PHASECHK.TRANS64 P0, [R3+URZ+0xa0], R0 ;  /* 0x0000a000030085a7 */ /* 0x000ea400080010ff */
[----:B--2---:R-:W-:Y:S05]  /*be50*/  @!P0 BRA `(.L_x_39) ;  /* 0xfffffffc00f08947 */ /* 0x004fea000383ffff */
[----:B------:R-:W-:Y:S05]  /*be60*/  BRA `(.L_x_151) ;  /* 0xffffff6400b47947 */ /* 0x000fea000383ffff */
.L_x_43:
[----:B-1----:R-:W-:-:S07]  /*be70*/  MOV R0, UR4 ;  /* 0x0000000400007c02 */ /* 0x002fce0008000f00 */
.L_x_152:
[----:B-1----:R1:W2:Y:S02]  /*be80*/  SYNCS.PHASECHK.TRANS64.TRYWAIT P0, [R0+URZ], R3 ;  /* 0x00000003000075a7 */ /* 0x0022a400080011ff */
[----:B--2---:R-:W-:Y:S05]  /*be90*/  @!P0 NANOSLEEP.SYNCS 0x989680 ;  /* 0x009896800000895d */ /* 0x004fea0003900000 */
[----:B------:R-:W2:Y:S02]  /*bea0*/  @!P0 SYNCS.PHASECHK.TRANS64 P0, [R0+URZ], R3 ;  /* 0x00000003000085a7 */ /* 0x000ea400080010ff */
[----:B--2---:R-:W-:Y:S05]  /*beb0*/  @!P0 BRA `(.L_x_152) ;  /* 0xfffffffc00f08947 */ /* 0x004fea000383ffff */
[----:B------:R-:W-:Y:S05]  /*bec0*/  BRA `(.L_x_153) ;  /* 0xffffff6c005c7947 */ /* 0x000fea000383ffff */
.L_x_44:
[----:B------:R-:W-:-:S07]  /*bed0*/  MOV R0, UR5 ;  /* 0x0000000500007c02 */ /* 0x000fce0008000f00 */
.L_x_154:
[----:B-1----:R1:W2:Y:S02]  /*bee0*/  SYNCS.PHASECHK.TRANS64.TRYWAIT P0, [R0+URZ], R3 ;  /* 0x00000003000075a7 */ /* 0x0022a400080011ff */
[----:B--2---:R-:W-:Y:S05]  /*bef0*/  @!P0 NANOSLEEP.SYNCS 0x989680 ;  /* 0x009896800000895d */ /* 0x004fea0003900000 */
[----:B------:R-:W2:Y:S02]  /*bf00*/  @!P0 SYNCS.PHASECHK.TRANS64 P0, [R0+URZ], R3 ;  /* 0x00000003000085a7 */ /* 0x000ea400080010ff */
[----:B--2---:R-:W-:Y:S05]  /*bf10*/  @!P0 BRA `(.L_x_154) ;  /* 0xfffffffc00f08947 */ /* 0x004fea000383ffff */
[----:B------:R-:W-:Y:S05]  /*bf20*/  BRA `(.L_x_155) ;  /* 0xffffff6c00687947 */ /* 0x000fea000383ffff */
.L_x_45:
[----:B------:R-:W-:-:S07]  /*bf30*/  MOV R0, UR5 ;  /* 0x0000000500007c02 */ /* 0x000fce0008000f00 */
.L_x_156:
[----:B-1----:R1:W2:Y:S02]  /*bf40*/  SYNCS.PHASECHK.TRANS64.TRYWAIT P0, [R0+URZ], R3 ;  /* 0x00000003000075a7 */ /* 0x0022a400080011ff */
[----:B--2---:R-:W-:Y:S05]  /*bf50*/  @!P0 NANOSLEEP.SYNCS 0x989680 ;  /* 0x009896800000895d */ /* 0x004fea0003900000 */
[----:B------:R-:W2:Y:S02]  /*bf60*/  @!P0 SYNCS.PHASECHK.TRANS64 P0, [R0+URZ], R3 ;  /* 0x00000003000085a7 */ /* 0x000ea400080010ff */
[----:B--2---:R-:W-:Y:S05]  /*bf70*/  @!P0 BRA `(.L_x_156) ;  /* 0xfffffffc00f08947 */ /* 0x004fea000383ffff */
[----:B------:R-:W-:Y:S05]  /*bf80*/  BRA `(.L_x_157) ;  /* 0xffffff6c00747947 */ /* 0x000fea000383ffff */
.L_x_46:
[----:B------:R-:W-:-:S07]  /*bf90*/  MOV R0, UR5 ;  /* 0x0000000500007c02 */ /* 0x000fce0008000f00 */
.L_x_158:
[----:B-1----:R1:W2:Y:S02]  /*bfa0*/  SYNCS.PHASECHK.TRANS64.TRYWAIT P0, [R0+URZ], R3 ;  /* 0x00000003000075a7 */ /* 0x0022a400080011ff */
[----:B--2---:R-:W-:Y:S05]  /*bfb0*/  @!P0 NANOSLEEP.SYNCS 0x989680 ;  /* 0x009896800000895d */ /* 0x004fea0003900000 */
[----:B------:R-:W2:Y:S02]  /*bfc0*/  @!P0 SYNCS.PHASECHK.TRANS64 P0, [R0+URZ], R3 ;  /* 0x00000003000085a7 */ /* 0x000ea400080010ff */
[----:B--2---:R-:W-:Y:S05]  /*bfd0*/  @!P0 BRA `(.L_x_158) ;  /* 0xfffffffc00f08947 */ /* 0x004fea000383ffff */
[----:B------:R-:W-:Y:S05]  /*bfe0*/  BRA `(.L_x_159) ;  /* 0xffffff6c00807947 */ /* 0x000fea000383ffff */
.L_x_49:
[----:B-1----:R1:W2:Y:S02]  /*bff0*/  SYNCS.PHASECHK.TRANS64.TRYWAIT P0, [R2+URZ+0xe0], R5 ;  /* 0x0000e005020075a7 */ /* 0x0022a400080011ff */
[----:B--2---:R-:W-:Y:S05]  /*c000*/  @!P0 NANOSLEEP.SYNCS 0x989680 ;  /* 0x009896800000895d */ /* 0x004fea0003900000 */
[----:B------:R-:W2:Y:S02]  /*c010*/  @!P0 SYNCS.PHASECHK.TRANS64 P0, [R2+URZ+0xe0], R5 ;  /* 0x0000e005020085a7 */ /* 0x000ea400080010ff */
[----:B--2---:R-:W-:Y:S05]  /*c020*/  @!P0 BRA `(.L_x_49) ;  /* 0xfffffffc00f08947 */ /* 0x004fea000383ffff */
[----:B------:R-:W-:Y:S05]  /*c030*/  BRA `(.L_x_160) ;  /* 0xffffff6c00dc7947 */ /* 0x000fea000383ffff */
.L_x_50:
[----:B------:R-:W-:-:S07]  /*c040*/  MOV R2, UR4 ;  /* 0x0000000400027c02 */ /* 0x000fce0008000f00 */
.L_x_161:
[----:B-1----:R1:W2:Y:S02]  /*c050*/  SYNCS.PHASECHK.TRANS64.TRYWAIT P0, [R2+URZ+0xb0], R5 ;  /* 0x0000b005020075a7 */ /* 0x0022a400080011ff */
[----:B--2---:R-:W-:Y:S05]  /*c060*/  @!P0 NANOSLEEP.SYNCS 0x989680 ;  /* 0x009896800000895d */ /* 0x004fea0003900000 */
[----:B------:R-:W2:Y:S02]  /*c070*/  @!P0 SYNCS.PHASECHK.TRANS64 P0, [R2+URZ+0xb0], R5 ;  /* 0x0000b005020085a7 */ /* 0x000ea400080010ff */
[----:B--2---:R-:W-:Y:S05]  /*c080*/  @!P0 BRA `(.L_x_161) ;  /* 0xfffffffc00f08947 */ /* 0x004fea000383ffff */
[----:B------:R-:W-:Y:S05]  /*c090*/  BRA `(.L_x_162) ;  /* 0xffffff6c00ec7947 */ /* 0x000fea000383ffff */
.L_x_51:
[----:B-1----:R1:W2:Y:S02]  /*c0a0*/  SYNCS.PHASECHK.TRANS64.TRYWAIT P1, [R2+URZ+0xa0], R5 ;  /* 0x0000a005020075a7 */ /* 0x0022a400080211ff */
[----:B--2---:R-:W-:Y:S05]  /*c0b0*/  @!P1 NANOSLEEP.SYNCS 0x989680 ;  /* 0x009896800000995d */ /* 0x004fea0003900000 */
[----:B------:R-:W2:Y:S02]  /*c0c0*/  @!P1 SYNCS.PHASECHK.TRANS64 P1, [R2+URZ+0xa0], R5 ;  /* 0x0000a005020095a7 */ /* 0x000ea400080210ff */
[----:B--2---:R-:W-:Y:S05]  /*c0d0*/  @!P1 BRA `(.L_x_51) ;  /* 0xfffffffc00f09947 */ /* 0x004fea000383ffff */
[----:B------:R-:W-:Y:S05]  /*c0e0*/  BRA `(.L_x_163) ;  /* 0xffffff70001c7947 */ /* 0x000fea000383ffff */
.L_x_54:
[----:B------:R-:W-:-:S07]  /*c0f0*/  MOV R0, UR4 ;  /* 0x0000000400007c02 */ /* 0x000fce0008000f00 */
.L_x_164:
[----:B-1----:R1:W2:Y:S02]  /*c100*/  SYNCS.PHASECHK.TRANS64.TRYWAIT P0, [R0+URZ+0xb0], R3 ;  /* 0x0000b003000075a7 */ /* 0x0022a400080011ff */
[----:B--2---:R-:W-:Y:S05]  /*c110*/  @!P0 NANOSLEEP.SYNCS 0x989680 ;  /* 0x009896800000895d */ /* 0x004fea0003900000 */
[----:B------:R-:W2:Y:S02]  /*c120*/  @!P0 SYNCS.PHASECHK.TRANS64 P0, [R0+URZ+0xb0], R3 ;  /* 0x0000b003000085a7 */ /* 0x000ea400080010ff */
[----:B--2---:R-:W-:Y:S05]  /*c130*/  @!P0 BRA `(.L_x_164) ;  /* 0xfffffffc00f08947 */ /* 0x004fea000383ffff */
[----:B------:R-:W-:Y:S05]  /*c140*/  BRA `(.L_x_53) ;  /* 0xffffff7000707947 */ /* 0x000fea000383ffff */
.L_x_63:
[----:B-1----:R-:W-:-:S04]  /*c150*/  MOV R0, UR5 ;  /* 0x0000000500007c02 */ /* 0x002fc80008000f00 */
[----:B------:R1:W2:Y:S03]  /*c160*/  SYNCS.PHASECHK.TRANS64.TRYWAIT P0, [R0+URZ+0x8], R7 ;  /* 0x00000807000075a7 */ /* 0x0002a600080011ff */
[----:B--2---:R-:W-:Y:S05]  /*c170*/  @!P0 NANOSLEEP.SYNCS 0x989680 ;  /* 0x009896800000895d */ /* 0x004fea0003900000 */
[----:B------:R-:W2:Y:S02]  /*c180*/  @!P0 SYNCS.PHASECHK.TRANS64 P0, [R0+URZ+0x8], R7 ;  /* 0x00000807000085a7 */ /* 0x000ea400080010ff */
[----:B--2---:R-:W-:Y:S05]  /*c190*/  @!P0 BRA `(.L_x_63) ;  /* 0xfffffffc00ec8947 */ /* 0x004fea000383ffff */
[----:B------:R-:W-:Y:S05]  /*c1a0*/  BRA `(.L_x_62) ;  /* 0xffffff7400247947 */ /* 0x000fea000383ffff */
.L_x_65:
[----:B------:R-:W-:Y:S01]  /*c1b0*/  BSSY B0, `(.L_x_165) ;  /* 0x0000006000007945 */ /* 0x000fe20003800000 */
[----:B------:R-:W-:-:S07]  /*c1c0*/  MOV R15, 0xffffffff ;  /* 0xffffffff000f7802 */ /* 0x000fce0000000f00 */
[----:B-1---5:R-:W-:Y:S05]  /*c1d0*/  WARPSYNC.COLLECTIVE R15, `(.L_x_166) ;  /* 0x000000000f0c7348 */ /* 0x022fea0003c00000 */
[----:B------:R-:W-:Y:S02]  /*c1e0*/  ELECT P6, UR79, PT ;  /* 0x00000000004f782f */ /* 0x000fe400038c0000 */
[----:B------:R-:W-:Y:S01]  /*c1f0*/  MOV R14, UR79 ;  /* 0x0000004f000e7c02 */ /* 0x000fe20008000f00 */
[----:B-1---5:R-:W-:Y:S10]  /*c200*/  ENDCOLLECTIVE ;  /* 0x000000000000791b */ /* 0x022ff40003800000 */
.L_x_166:
[----:B------:R-:W-:Y:S05]  /*c210*/  BSYNC B0 ;  /* 0x0000000000007941 */ /* 0x000fea0003800000 */
.L_x_165:
[----:B------:R-:W-:Y:S05]  /*c220*/  BRA `(.L_x_167) ;  /* 0xffffff7400547947 */ /* 0x000fea000383ffff */
.L_x_67:
[----:B-1----:R-:W-:-:S04]  /*c230*/  MOV R0, UR5 ;  /* 0x0000000500007c02 */ /* 0x002fc80008000f00 */
[----:B------:R1:W2:Y:S03]  /*c240*/  SYNCS.PHASECHK.TRANS64.TRYWAIT P0, [R0+URZ+0x8], R5 ;  /* 0x00000805000075a7 */ /* 0x0002a600080011ff */
[----:B--2---:R-:W-:Y:S05]  /*c250*/  @!P0 NANOSLEEP.SYNCS 0x989680 ;  /* 0x009896800000895d */ /* 0x004fea0003900000 */
[----:B------:R-:W2:Y:S02]  /*c260*/  @!P0 SYNCS.PHASECHK.TRANS64 P0, [R0+URZ+0x8], R5 ;  /* 0x00000805000085a7 */ /* 0x000ea400080010ff */
[----:B--2---:R-:W-:Y:S05]  /*c270*/  @!P0 BRA `(.L_x_67) ;  /* 0xfffffffc00ec8947 */ /* 0x004fea000383ffff */
[----:B------:R-:W-:Y:S05]  /*c280*/  BRA `(.L_x_66) ;  /* 0xffffff7400587947 */ /* 0x000fea000383ffff */
.L_x_68:
[----:B-1----:R1:W2:Y:S02]  /*c290*/  SYNCS.PHASECHK.TRANS64.TRYWAIT P0, [R0+URZ+0xa0], R5 ;  /* 0x0000a005000075a7 */ /* 0x0022a400080011ff */
[----:B--2---:R-:W-:Y:S05]  /*c2a0*/  @!P0 NANOSLEEP.SYNCS 0x989680 ;  /* 0x009896800000895d */ /* 0x004fea0003900000 */
[----:B------:R-:W2:Y:S02]  /*c2b0*/  @!P0 SYNCS.PHASECHK.TRANS64 P0, [R0+URZ+0xa0], R5 ;  /* 0x0000a005000085a7 */ /* 0x000ea400080010ff */
[----:B--2---:R-:W-:Y:S05]  /*c2c0*/  @!P0 BRA `(.L_x_68) ;  /* 0xfffffffc00f08947 */ /* 0x004fea000383ffff */
[----:B------:R-:W-:Y:S05]  /*c2d0*/  BRA `(.L_x_168) ;  /* 0xffffff7800447947 */ /* 0x000fea000383ffff */
.L_x_70:
[----:B------:R-:W-:-:S07]  /*c2e0*/  MOV R0, UR31 ;  /* 0x0000001f00007c02 */ /* 0x000fce0008000f00 */
.L_x_169:
[----:B-1----:R1:W2:Y:S02]  /*c2f0*/  SYNCS.PHASECHK.TRANS64.TRYWAIT P0, [R0+URZ+0xd0], R5 ;  /* 0x0000d005000075a7 */ /* 0x0022a400080011ff */
[----:B--2---:R-:W-:Y:S05]  /*c300*/  @!P0 NANOSLEEP.SYNCS 0x989680 ;  /* 0x009896800000895d */ /* 0x004fea0003900000 */
[----:B------:R-:W2:Y:S02]  /*c310*/  @!P0 SYNCS.PHASECHK.TRANS64 P0, [R0+URZ+0xd0], R5 ;  /* 0x0000d005000085a7 */ /* 0x000ea400080010ff */
[----:B--2---:R-:W-:Y:S05]  /*c320*/  @!P0 BRA `(.L_x_169) ;  /* 0xfffffffc00f08947 */ /* 0x004fea000383ffff */
[----:B------:R-:W-:Y:S05]  /*c330*/  BRA `(.L_x_170) ;  /* 0xffffff7800907947 */ /* 0x000fea000383ffff */
.L_x_73:
[----:B------:R-:W-:Y:S07]  /*c340*/  MOV R0, UR5 ;  /* 0x0000000500007c02 */ /* 0x000fee0008000f00 */
.L_x_171:
[----:B-1----:R1:W2:Y:S02]  /*c350*/  SYNCS.PHASECHK.TRANS64.TRYWAIT P0, [R0+URZ], R5 ;  /* 0x00000005000075a7 */ /* 0x0022a400080011ff */
[----:B--2---:R-:W-:Y:S05]  /*c360*/  @!P0 NANOSLEEP.SYNCS 0x989680 ;  /* 0x009896800000895d */ /* 0x004fea0003900000 */
[----:B------:R-:W2:Y:S02]  /*c370*/  @!P0 SYNCS.PHASECHK.TRANS64 P0, [R0+URZ], R5 ;  /* 0x00000005000085a7 */ /* 0x000ea400080010ff */
[----:B--2---:R-:W-:Y:S05]  /*c380*/  @!P0 BRA `(.L_x_171) ;  /* 0xfffffffc00f08947 */ /* 0x004fea000383ffff */
[----:B------:R-:W-:Y:S05]  /*c390*/  BRA `(.L_x_72) ;  /* 0xffffff7800a47947 */ /* 0x000fea000383ffff */
.L_x_77:
[----:B-1----:R-:W-:-:S07]  /*c3a0*/  MOV R0, UR4 ;  /* 0x0000000400007c02 */ /* 0x002fce0008000f00 */
.L_x_172:
[----:B-1----:R1:W2:Y:S02]  /*c3b0*/  SYNCS.PHASECHK.TRANS64.TRYWAIT P0, [R0+URZ], R3 ;  /* 0x00000003000075a7 */ /* 0x0022a400080011ff */
[----:B--2---:R-:W-:Y:S05]  /*c3c0*/  @!P0 NANOSLEEP.SYNCS 0x989680 ;  /* 0x009896800000895d */ /* 0x004fea0003900000 */
[----:B------:R-:W2:Y:S02]  /*c3d0*/  @!P0 SYNCS.PHASECHK.TRANS64 P0, [R0+URZ], R3 ;  /* 0x00000003000085a7 */ /* 0x000ea400080010ff */
[----:B--2---:R-:W-:Y:S05]  /*c3e0*/  @!P0 BRA `(.L_x_172) ;  /* 0xfffffffc00f08947 */ /* 0x004fea000383ffff */
[----:B------:R-:W-:Y:S05]  /*c3f0*/  BRA `(.L_x_173) ;  /* 0xffffff7c00987947 */ /* 0x000fea000383ffff */
.L_x_80:
[----:B------:R-:W-:-:S07]  /*c400*/  MOV R0, UR26 ;  /* 0x0000001a00007c02 */ /* 0x000fce0008000f00 */
.L_x_174:
[----:B-1----:R1:W2:Y:S02]  /*c410*/  SYNCS.PHASECHK.TRANS64.TRYWAIT P1, [R0+URZ+0x100], R3 ;  /* 0x00010003000075a7 */ /* 0x0022a400080211ff */
[----:B--2---:R-:W-:Y:S05]  /*c420*/  @!P1 NANOSLEEP.SYNCS 0x989680 ;  /* 0x009896800000995d */ /* 0x004fea0003900000 */
[----:B------:R-:W2:Y:S02]  /*c430*/  @!P1 SYNCS.PHASECHK.TRANS64 P1, [R0+URZ+0x100], R3 ;  /* 0x00010003000095a7 */ /* 0x000ea400080210ff */
[----:B--2---:R-:W-:Y:S05]  /*c440*/  @!P1 BRA `(.L_x_174) ;  /* 0xfffffffc00f09947 */ /* 0x004fea000383ffff */
[----:B------:R-:W-:Y:S05]  /*c450*/  BRA `(.L_x_175) ;  /* 0xffffff7c00e47947 */ /* 0x000fea000383ffff */
.L_x_85:
[----:B--2---:R2:W3:Y:S02]  /*c460*/  SYNCS.PHASECHK.TRANS64.TRYWAIT P0, [R12+URZ+0xa0], R9 ;  /* 0x0000a0090c0075a7 */ /* 0x0044e400080011ff */
[----:B---3--:R-:W-:Y:S05]  /*c470*/  @!P0 NANOSLEEP.SYNCS 0x989680 ;  /* 0x009896800000895d */ /* 0x008fea0003900000 */
[----:B------:R-:W3:Y:S02]  /*c480*/  @!P0 SYNCS.PHASECHK.TRANS64 P0, [R12+URZ+0xa0], R9 ;  /* 0x0000a0090c0085a7 */ /* 0x000ee400080010ff */
[----:B---3--:R-:W-:Y:S05]  /*c490*/  @!P0 BRA `(.L_x_85) ;  /* 0xfffffffc00f08947 */ /* 0x008fea000383ffff */
[----:B------:R-:W-:Y:S05]  /*c4a0*/  BRA `(.L_x_176) ;  /* 0xffffff84000c7947 */ /* 0x000fea000383ffff */
.L_x_88:
[----:B------:R-:W-:Y:S07]  /*c4b0*/  MOV R0, UR21 ;  /* 0x0000001500007c02 */ /* 0x000fee0008000f00 */
.L_x_177:
[----:B--2---:R2:W3:Y:S02]  /*c4c0*/  SYNCS.PHASECHK.TRANS64.TRYWAIT P2, [R0+URZ+0x98], R11 ;  /* 0x0000980b000075a7 */ /* 0x0044e400080411ff */
[----:B---3--:R-:W-:Y:S05]  /*c4d0*/  @!P2 NANOSLEEP.SYNCS 0x989680 ;  /* 0x009896800000a95d */ /* 0x008fea0003900000 */
[----:B------:R-:W3:Y:S02]  /*c4e0*/  @!P2 SYNCS.PHASECHK.TRANS64 P2, [R0+URZ+0x98], R11 ;  /* 0x0000980b0000a5a7 */ /* 0x000ee400080410ff */
[----:B---3--:R-:W-:Y:S05]  /*c4f0*/  @!P2 BRA `(.L_x_177) ;  /* 0xfffffffc00f0a947 */ /* 0x008fea000383ffff */
[----:B------:R-:W-:Y:S05]  /*c500*/  BRA `(.L_x_87) ;  /* 0xffffff8800747947 */ /* 0x000fea000383ffff */
.L_x_91:
[----:B--2---:R-:W-:Y:S07]  /*c510*/  MOV R0, UR21 ;  /* 0x0000001500007c02 */ /* 0x004fee0008000f00 */
.L_x_178:
[----:B--2---:R2:W3:Y:S02]  /*c520*/  SYNCS.PHASECHK.TRANS64.TRYWAIT P0, [R0+URZ+0x70], R9 ;  /* 0x00007009000075a7 */ /* 0x0044e400080011ff */
[----:B---3--:R-:W-:Y:S05]  /*c530*/  @!P0 NANOSLEEP.SYNCS 0x989680 ;  /* 0x009896800000895d */ /* 0x008fea0003900000 */
[----:B------:R-:W3:Y:S02]  /*c540*/  @!P0 SYNCS.PHASECHK.TRANS64 P0, [R0+URZ+0x70], R9 ;  /* 0x00007009000085a7 */ /* 0x000ee400080010ff */
[----:B---3--:R-:W-:Y:S05]  /*c550*/  @!P0 BRA `(.L_x_178) ;  /* 0xfffffffc00f08947 */ /* 0x008fea000383ffff */
[----:B------:R-:W-:Y:S05]  /*c560*/  BRA `(.L_x_179) ;  /* 0xffffff8800d07947 */ /* 0x000fea000383ffff */
.L_x_92:
[----:B------:R-:W-:Y:S07]  /*c570*/  MOV R0, UR21 ;  /* 0x0000001500007c02 */ /* 0x000fee0008000f00 */
.L_x_180:
[----:B--2---:R2:W3:Y:S02]  /*c580*/  SYNCS.PHASECHK.TRANS64.TRYWAIT P0, [R0+URZ+0x78], R9 ;  /* 0x00007809000075a7 */ /* 0x0044e400080011ff */
[----:B---3--:R-:W-:Y:S05]  /*c590*/  @!P0 NANOSLEEP.SYNCS 0x989680 ;  /* 0x009896800000895d */ /* 0x008fea0003900000 */
[----:B------:R-:W3:Y:S02]  /*c5a0*/  @!P0 SYNCS.PHASECHK.TRANS64 P0, [R0+URZ+0x78], R9 ;  /* 0x00007809000085a7 */ /* 0x000ee400080010ff */
[----:B---3--:R-:W-:Y:S05]  /*c5b0*/  @!P0 BRA `(.L_x_180) ;  /* 0xfffffffc00f08947 */ /* 0x008fea000383ffff */
[----:B------:R-:W-:Y:S05]  /*c5c0*/  BRA `(.L_x_181) ;  /* 0xffffff8c000c7947 */ /* 0x000fea000383ffff */
.L_x_93:
[----:B------:R-:W-:Y:S07]  /*c5d0*/  MOV R0, UR21 ;  /* 0x0000001500007c02 */ /* 0x000fee0008000f00 */
.L_x_182:
[----:B--2---:R2:W3:Y:S02]  /*c5e0*/  SYNCS.PHASECHK.TRANS64.TRYWAIT P0, [R0+URZ+0x80], R9 ;  /* 0x00008009000075a7 */ /* 0x0044e400080011ff */
[----:B---3--:R-:W-:Y:S05]  /*c5f0*/  @!P0 NANOSLEEP.SYNCS 0x989680 ;  /* 0x009896800000895d */ /* 0x008fea0003900000 */
[----:B------:R-:W3:Y:S02]  /*c600*/  @!P0 SYNCS.PHASECHK.TRANS64 P0, [R0+URZ+0x80], R9 ;  /* 0x00008009000085a7 */ /* 0x000ee400080010ff */
[----:B---3--:R-:W-:Y:S05]  /*c610*/  @!P0 BRA `(.L_x_182) ;  /* 0xfffffffc00f08947 */ /* 0x008fea000383ffff */
[----:B------:R-:W-:Y:S05]  /*c620*/  BRA `(.L_x_183) ;  /* 0xffffff8c00547947 */ /* 0x000fea000383ffff */
.L_x_94:
[----:B------:R-:W-:Y:S07]  /*c630*/  MOV R0, UR21 ;  /* 0x0000001500007c02 */ /* 0x000fee0008000f00 */
.L_x_184:
[----:B--2---:R2:W3:Y:S02]  /*c640*/  SYNCS.PHASECHK.TRANS64.TRYWAIT P0, [R0+URZ+0x88], R9 ;  /* 0x00008809000075a7 */ /* 0x0044e400080011ff */
[----:B---3--:R-:W-:Y:S05]  /*c650*/  @!P0 NANOSLEEP.SYNCS 0x989680 ;  /* 0x009896800000895d */ /* 0x008fea0003900000 */
[----:B------:R-:W3:Y:S02]  /*c660*/  @!P0 SYNCS.PHASECHK.TRANS64 P0, [R0+URZ+0x88], R9 ;  /* 0x00008809000085a7 */ /* 0x000ee400080010ff */
[----:B---3--:R-:W-:Y:S05]  /*c670*/  @!P0 BRA `(.L_x_184) ;  /* 0xfffffffc00f08947 */ /* 0x008fea000383ffff */
[----:B------:R-:W-:Y:S05]  /*c680*/  BRA `(.L_x_185) ;  /* 0xffffff8c00987947 */ /* 0x000fea000383ffff */
.L_x_96:
[----:B------:R-:W-:-:S07]  /*c690*/  MOV R0, UR21 ;  /* 0x0000001500007c02 */ /* 0x000fce0008000f00 */
.L_x_186:
[----:B---3--:R3:W4:Y:S02]  /*c6a0*/  SYNCS.PHASECHK.TRANS64.TRYWAIT P0, [R0+URZ+0x70], R3 ;  /* 0x00007003000075a7 */ /* 0x00872400080011ff */
[----:B----4-:R-:W-:Y:S05]  /*c6b0*/  @!P0 NANOSLEEP.SYNCS 0x989680 ;  /* 0x009896800000895d */ /* 0x010fea0003900000 */
[----:B------:R-:W4:Y:S02]  /*c6c0*/  @!P0 SYNCS.PHASECHK.TRANS64 P0, [R0+URZ+0x70], R3 ;  /* 0x00007003000085a7 */ /* 0x000f2400080010ff */
[----:B----4-:R-:W-:Y:S05]  /*c6d0*/  @!P0 BRA `(.L_x_186) ;  /* 0xfffffffc00f08947 */ /* 0x010fea000383ffff */
[----:B------:R-:W-:Y:S05]  /*c6e0*/  BRA `(.L_x_187) ;  /* 0xffffff90000c7947 */ /* 0x000fea000383ffff */
.L_x_97:
[----:B---3--:R-:W-:-:S07]  /*c6f0*/  MOV R0, UR21 ;  /* 0x0000001500007c02 */ /* 0x008fce0008000f00 */
.L_x_188:
[----:B---3--:R3:W4:Y:S02]  /*c700*/  SYNCS.PHASECHK.TRANS64.TRYWAIT P0, [R0+URZ+0x78], R3 ;  /* 0x00007803000075a7 */ /* 0x00872400080011ff */
[----:B----4-:R-:W-:Y:S05]  /*c710*/  @!P0 NANOSLEEP.SYNCS 0x989680 ;  /* 0x009896800000895d */ /* 0x010fea0003900000 */
[----:B------:R-:W4:Y:S02]  /*c720*/  @!P0 SYNCS.PHASECHK.TRANS64 P0, [R0+URZ+0x78], R3 ;  /* 0x00007803000085a7 */ /* 0x000f2400080010ff */
[----:B----4-:R-:W-:Y:S05]  /*c730*/  @!P0 BRA `(.L_x_188) ;  /* 0xfffffffc00f08947 */ /* 0x010fea000383ffff */
[----:B------:R-:W-:Y:S05]  /*c740*/  BRA `(.L_x_189) ;  /* 0xffffff8c00fc7947 */ /* 0x000fea000383ffff */
.L_x_98:
[----:B---3--:R-:W-:-:S07]  /*c750*/  MOV R0, UR21 ;  /* 0x0000001500007c02 */ /* 0x008fce0008000f00 */
.L_x_190:
[----:B---3--:R3:W4:Y:S02]  /*c760*/  SYNCS.PHASECHK.TRANS64.TRYWAIT P0, [R0+URZ+0x80], R3 ;  /* 0x00008003000075a7 */ /* 0x00872400080011ff */
[----:B----4-:R-:W-:Y:S05]  /*c770*/  @!P0 NANOSLEEP.SYNCS 0x989680 ;  /* 0x009896800000895d */ /* 0x010fea0003900000 */
[----:B------:R-:W4:Y:S02]  /*c780*/  @!P0 SYNCS.PHASECHK.TRANS64 P0, [R0+URZ+0x80], R3 ;  /* 0x00008003000085a7 */ /* 0x000f2400080010ff */
[----:B----4-:R-:W-:Y:S05]  /*c790*/  @!P0 BRA `(.L_x_190) ;  /* 0xfffffffc00f08947 */ /* 0x010fea000383ffff */
[----:B------:R-:W-:Y:S05]  /*c7a0*/  BRA `(.L_x_191) ;  /* 0xffffff8c00ec7947 */ /* 0x000fea000383ffff */
.L_x_100:
[----:B--2---:R2:W4:Y:S02]  /*c7b0*/  SYNCS.PHASECHK.TRANS64.TRYWAIT P0, [R3+URZ+0xa0], R0 ;  /* 0x0000a000030075a7 */ /* 0x00452400080011ff */
[----:B----4-:R-:W-:Y:S05]  /*c7c0*/  @!P0 NANOSLEEP.SYNCS 0x989680 ;  /* 0x009896800000895d */ /* 0x010fea0003900000 */
[----:B------:R-:W4:Y:S02]  /*c7d0*/  @!P0 SYNCS.PHASECHK.TRANS64 P0, [R3+URZ+0xa0], R0 ;  /* 0x0000a000030085a7 */ /* 0x000f2400080010ff */
[----:B----4-:R-:W-:Y:S05]  /*c7e0*/  @!P0 BRA `(.L_x_100) ;  /* 0xfffffffc00f08947 */ /* 0x010fea000383ffff */
[----:B------:R-:W-:Y:S05]  /*c7f0*/  BRA `(.L_x_192) ;  /* 0xffffff9000b87947 */ /* 0x000fea000383ffff */
.L_x_111:
[----:B-1----:R-:W-:Y:S04]  /*c800*/  MOV R2, UR44 ;  /* 0x0000002c00027c02 */ /* 0x002fe80008000f00 */
[----:B------:R1:W2:Y:S03]  /*c810*/  SYNCS.PHASECHK.TRANS64.TRYWAIT P0, [R2+URZ+0x50], R3 ;  /* 0x00005003020075a7 */ /* 0x0002a600080011ff */
[----:B--2---:R-:W-:Y:S05]  /*c820*/  @!P0 NANOSLEEP.SYNCS 0x989680 ;  /* 0x009896800000895d */ /* 0x004fea0003900000 */
[----:B------:R-:W2:Y:S02]  /*c830*/  @!P0 SYNCS.PHASECHK.TRANS64 P0, [R2+URZ+0x50], R3 ;  /* 0x00005003020085a7 */ /* 0x000ea400080010ff */
[----:B--2---:R-:W-:Y:S05]  /*c840*/  @!P0 BRA `(.L_x_111) ;  /* 0xfffffffc00ec8947 */ /* 0x004fea000383ffff */
[----:B------:R-:W-:Y:S05]  /*c850*/  BRA `(.L_x_110) ;  /* 0xffffffa000807947 */ /* 0x000fea000383ffff */
.L_x_113:
[----:B-1----:R1:W3:Y:S02]  /*c860*/  SYNCS.PHASECHK.TRANS64.TRYWAIT P1, [R171+URZ+0xc0], R0 ;  /* 0x0000c000ab0075a7 */ /* 0x0022e400080211ff */
[----:B---3--:R-:W-:Y:S05]  /*c870*/  @!P1 NANOSLEEP.SYNCS 0x989680 ;  /* 0x009896800000995d */ /* 0x008fea0003900000 */
[----:B------:R-:W3:Y:S02]  /*c880*/  @!P1 SYNCS.PHASECHK.TRANS64 P1, [R171+URZ+0xc0], R0 ;  /* 0x0000c000ab0095a7 */ /* 0x000ee400080210ff */
[----:B---3--:R-:W-:Y:S05]  /*c890*/  @!P1 BRA `(.L_x_113) ;  /* 0xfffffffc00f09947 */ /* 0x008fea000383ffff */
[----:B------:R-:W-:Y:S05]  /*c8a0*/  BRA `(.L_x_112) ;  /* 0xffffffa000b87947 */ /* 0x000fea000383ffff */
.L_x_122:
[----:B---3--:R3:W4:Y:S02]  /*c8b0*/  SYNCS.PHASECHK.TRANS64.TRYWAIT P0, [R3+URZ+0x50], R0 ;  /* 0x00005000030075a7 */ /* 0x00872400080011ff */
[----:B----4-:R-:W-:Y:S05]  /*c8c0*/  @!P0 NANOSLEEP.SYNCS 0x989680 ;  /* 0x009896800000895d */ /* 0x010fea0003900000 */
[----:B------:R-:W4:Y:S02]  /*c8d0*/  @!P0 SYNCS.PHASECHK.TRANS64 P0, [R3+URZ+0x50], R0 ;  /* 0x00005000030085a7 */ /* 0x000f2400080010ff */
[----:B----4-:R-:W-:Y:S05]  /*c8e0*/  @!P0 BRA `(.L_x_122) ;  /* 0xfffffffc00f08947 */ /* 0x010fea000383ffff */
[----:B------:R-:W-:Y:S05]  /*c8f0*/  BRA `(.L_x_121) ;  /* 0xffffffb400647947 */ /* 0x000fea000383ffff */
.L_x_130:
[----:B-1----:R1:W4:Y:S02]  /*c900*/  SYNCS.PHASECHK.TRANS64.TRYWAIT P0, [R0+URZ+0x50], R7 ;  /* 0x00005007000075a7 */ /* 0x00232400080011ff */
[----:B----4-:R-:W-:Y:S05]  /*c910*/  @!P0 NANOSLEEP.SYNCS 0x989680 ;  /* 0x009896800000895d */ /* 0x010fea0003900000 */
[----:B------:R-:W4:Y:S02]  /*c920*/  @!P0 SYNCS.PHASECHK.TRANS64 P0, [R0+URZ+0x50], R7 ;  /* 0x00005007000085a7 */ /* 0x000f2400080010ff */
[----:B----4-:R-:W-:Y:S05]  /*c930*/  @!P0 BRA `(.L_x_130) ;  /* 0xfffffffc00f08947 */ /* 0x010fea000383ffff */
[----:B------:R-:W-:Y:S05]  /*c940*/  BRA `(.L_x_129) ;  /* 0xffffffc8005c7947 */ /* 0x000fea000383ffff */
.L_x_138:
[----:B-1----:R1:W2:Y:S02]  /*c950*/  SYNCS.PHASECHK.TRANS64.TRYWAIT P0, [R3+URZ+0x50], R0 ;  /* 0x00005000030075a7 */ /* 0x0022a400080011ff */
[----:B--2---:R-:W-:Y:S05]  /*c960*/  @!P0 NANOSLEEP.SYNCS 0x989680 ;  /* 0x009896800000895d */ /* 0x004fea0003900000 */
[----:B------:R-:W2:Y:S02]  /*c970*/  @!P0 SYNCS.PHASECHK.TRANS64 P0, [R3+URZ+0x50], R0 ;  /* 0x00005000030085a7 */ /* 0x000ea400080010ff */
[----:B--2---:R-:W-:Y:S05]  /*c980*/  @!P0 BRA `(.L_x_138) ;  /* 0xfffffffc00f08947 */ /* 0x004fea000383ffff */
[----:B------:R-:W-:Y:S05]  /*c990*/  BRA `(.L_x_137) ;  /* 0xffffffdc00547947 */ /* 0x000fea000383ffff */
        .weak           $__internal_0_$__cuda_sm10x_tcgen05_guardrail_trap_col_being_dealloced_not_returned_by_alloc
        .type           $__internal_0_$__cuda_sm10x_tcgen05_guardrail_trap_col_being_dealloced_not_returned_by_alloc,@function
        .size           $__internal_0_$__cuda_sm10x_tcgen05_guardrail_trap_col_being_dealloced_not_returned_by_alloc,($__internal_1_$__cuda_sm10x_tcgen05_guardrail_trap_phase_invalid_during_alloc - $__internal_0_$__cuda_sm10x_tcgen05_guardrail_trap_col_being_dealloced_not_returned_by_alloc)
$__internal_0_$__cuda_sm10x_tcgen05_guardrail_trap_col_being_dealloced_not_returned_by_alloc:
[----:B------:R-:W-:Y:S05]  /*c9a0*/  BPT.TRAP 0x1 ;  /* 0x000000040000795c */ /* 0x000fea0000300000 */
[----:B------:R-:W-:-:S04]  /*c9b0*/  HFMA2 R3, -RZ, RZ, 0, 0 ;  /* 0x00000000ff037431 */ /* 0x000fc800000001ff */
[----:B------:R-:W-:Y:S05]  /*c9c0*/  RET.REL.NODEC R2 `(_ZN7cutlass13device_kernelINS_4gemm6kernel13GemmUniversalIN4cute5tupleIJiiiiEEENS1_10collective13CollectiveMmaINS1_35MainloopSm100TmaUmmaWarpSpecializedILi5ELi2ELi2ENS5_IJNS4_1CILi4EEESB_NSA_ILi1EEEEEEEENS5_IJNSA_ILi256EEESF_NSA_ILi64EEEEEENS_10bfloat16_tENS5_IJlSC_lEEESI_SJ_NS4_8TiledMMAINS4_8MMA_AtomIJNS4_26SM100_MMA_F16BF16_2x1SM_SSISI_SI_fLi256ELi256ELNS4_4UMMA5MajorE0ELSO_0ELNSN_7ScaleInE0ELSP_0EEEEEENS4_6LayoutINS5_IJSC_SC_SC_EEENS5_IJNSA_ILi0EEESU_SU_EEEEENS5_IJNS4_10UnderscoreESX_SX_EEEEENS4_28SM100_TMA_2SM_LOAD_MULTICASTENS4_14ComposedLayoutINS4_7SwizzleILi3ELi4ELi3EEENS4_18smem_ptr_flag_bitsILi16EEENSS_INS5_IJNSA_ILi8EEESG_EEENS5_IJSG_SC_EEEEEEEvNS4_8identityES10_S1A_vS1B_EENS_8epilogue10collective18CollectiveEpilogueINS1D_23Sm100TmaWarpSpecializedILi4ELi2ELi64ELb1ELb0EEEJNS5_IJNSA_ILi128EEESF_SG_EEENS5_IJNSS_IS1I_SC_EENSS_ISG_SC_EEEEESI_SJ_SI_SJ_NS1D_6fusion15FusionCallbacksIS1H_NS1N_17LinearCombinationISI_fSI_fLNS_15FloatRoundStyleE2EEES1J_S1M_JEEENS4_5SM1004TMEM4LOAD26SM100_TMEM_LOAD_32dp32b64xENS4_13SM90_TMA_LOADES1A_NS4_39AutoVectorizingCopyWithAssumedAlignmentILi128EEENS4_14SM90_TMA_STOREES1A_S1Z_S1Z_EEEvvEEEEvNT_6ParamsE) ;  /* 0xffffff34028c7950 */ /* 0x000fea0003c3ffff */
        .weak           $__internal_1_$__cuda_sm10x_tcgen05_guardrail_trap_phase_invalid_during_alloc
        .type           $__internal_1_$__cuda_sm10x_tcgen05_guardrail_trap_phase_invalid_during_alloc,@function
        .size           $__internal_1_$__cuda_sm10x_tcgen05_guardrail_trap_phase_invalid_during_alloc,($__internal_2_$__cuda_sm10x_tcgen05_guardrail_trap_unallocated_columns_being_dealloced - $__internal_1_$__cuda_sm10x_tcgen05_guardrail_trap_phase_invalid_during_alloc)
$__internal_1_$__cuda_sm10x_tcgen05_guardrail_trap_phase_invalid_during_alloc:
[----:B------:R-:W-:Y:S05]  /*c9d0*/  BPT.TRAP 0x1 ;  /* 0x000000040000795c */ /* 0x000fea0000300000 */
[----:B------:R-:W-:-:S04]  /*c9e0*/  MOV R5, 0x0 ;  /* 0x0000000000057802 */ /* 0x000fc80000000f00 */
[----:B------:R-:W-:Y:S05]  /*c9f0*/  RET.REL.NODEC R4 `(_ZN7cutlass13device_kernelINS_4gemm6kernel13GemmUniversalIN4cute5tupleIJiiiiEEENS1_10collective13CollectiveMmaINS1_35MainloopSm100TmaUmmaWarpSpecializedILi5ELi2ELi2ENS5_IJNS4_1CILi4EEESB_NSA_ILi1EEEEEEEENS5_IJNSA_ILi256EEESF_NSA_ILi64EEEEEENS_10bfloat16_tENS5_IJlSC_lEEESI_SJ_NS4_8TiledMMAINS4_8MMA_AtomIJNS4_26SM100_MMA_F16BF16_2x1SM_SSISI_SI_fLi256ELi256ELNS4_4UMMA5MajorE0ELSO_0ELNSN_7ScaleInE0ELSP_0EEEEEENS4_6LayoutINS5_IJSC_SC_SC_EEENS5_IJNSA_ILi0EEESU_SU_EEEEENS5_IJNS4_10UnderscoreESX_SX_EEEEENS4_28SM100_TMA_2SM_LOAD_MULTICASTENS4_14ComposedLayoutINS4_7SwizzleILi3ELi4ELi3EEENS4_18smem_ptr_flag_bitsILi16EEENSS_INS5_IJNSA_ILi8EEESG_EEENS5_IJSG_SC_EEEEEEEvNS4_8identityES10_S1A_vS1B_EENS_8epilogue10collective18CollectiveEpilogueINS1D_23Sm100TmaWarpSpecializedILi4ELi2ELi64ELb1ELb0EEEJNS5_IJNSA_ILi128EEESF_SG_EEENS5_IJNSS_IS1I_SC_EENSS_ISG_SC_EEEEESI_SJ_SI_SJ_NS1D_6fusion15FusionCallbacksIS1H_NS1N_17LinearCombinationISI_fSI_fLNS_15FloatRoundStyleE2EEES1J_S1M_JEEENS4_5SM1004TMEM4LOAD26SM100_TMEM_LOAD_32dp32b64xENS4_13SM90_TMA_LOADES1A_NS4_39AutoVectorizingCopyWithAssumedAlignmentILi128EEENS4_14SM90_TMA_STOREES1A_S1Z_S1Z_EEEvvEEEEvNT_6ParamsE) ;  /* 0xffffff3404807950 */ /* 0x000fea0003c3ffff */
        .weak           $__internal_2_$__cuda_sm10x_tcgen05_guardrail_trap_unallocated_columns_being_dealloced
        .type           $__internal_2_$__cuda_sm10x_tcgen05_guardrail_trap_unallocated_columns_being_dealloced,@function
        .size           $__internal_2_$__cuda_sm10x_tcgen05_guardrail_trap_unallocated_columns_being_dealloced,(.L_x_194 - $__internal_2_$__cuda_sm10x_tcgen05_guardrail_trap_unallocated_columns_being_dealloced)
$__internal_2_$__cuda_sm10x_tcgen05_guardrail_trap_unallocated_columns_being_dealloced:
[----:B------:R-:W-:Y:S05]  /*ca00*/  BPT.TRAP 0x1 ;  /* 0x000000040000795c */ /* 0x000fea0000300000 */
[----:B------:R-:W-:-:S04]  /*ca10*/  HFMA2 R3, -RZ, RZ, 0, 0 ;  /* 0x00000000ff037431 */ /* 0x000fc800000001ff */
[----:B------:R-:W-:Y:S05]  /*ca20*/  RET.REL.NODEC R2 `(_ZN7cutlass13device_kernelINS_4gemm6kernel13GemmUniversalIN4cute5tupleIJiiiiEEENS1_10collective13CollectiveMmaINS1_35MainloopSm100TmaUmmaWarpSpecializedILi5ELi2ELi2ENS5_IJNS4_1CILi4EEESB_NSA_ILi1EEEEEEEENS5_IJNSA_ILi256EEESF_NSA_ILi64EEEEEENS_10bfloat16_tENS5_IJlSC_lEEESI_SJ_NS4_8TiledMMAINS4_8MMA_AtomIJNS4_26SM100_MMA_F16BF16_2x1SM_SSISI_SI_fLi256ELi256ELNS4_4UMMA5MajorE0ELSO_0ELNSN_7ScaleInE0ELSP_0EEEEEENS4_6LayoutINS5_IJSC_SC_SC_EEENS5_IJNSA_ILi0EEESU_SU_EEEEENS5_IJNS4_10UnderscoreESX_SX_EEEEENS4_28SM100_TMA_2SM_LOAD_MULTICASTENS4_14ComposedLayoutINS4_7SwizzleILi3ELi4ELi3EEENS4_18smem_ptr_flag_bitsILi16EEENSS_INS5_IJNSA_ILi8EEESG_EEENS5_IJSG_SC_EEEEEEEvNS4_8identityES10_S1A_vS1B_EENS_8epilogue10collective18CollectiveEpilogueINS1D_23Sm100TmaWarpSpecializedILi4ELi2ELi64ELb1ELb0EEEJNS5_IJNSA_ILi128EEESF_SG_EEENS5_IJNSS_IS1I_SC_EENSS_ISG_SC_EEEEESI_SJ_SI_SJ_NS1D_6fusion15FusionCallbacksIS1H_NS1N_17LinearCombinationISI_fSI_fLNS_15FloatRoundStyleE2EEES1J_S1M_JEEENS4_5SM1004TMEM4LOAD26SM100_TMEM_LOAD_32dp32b64xENS4_13SM90_TMA_LOADES1A_NS4_39AutoVectorizingCopyWithAssumedAlignmentILi128EEENS4_14SM90_TMA_STOREES1A_S1Z_S1Z_EEEvvEEEEvNT_6ParamsE) ;  /* 0xffffff3402747950 */ /* 0x000fea0003c3ffff */
.L_x_193:
[----:B------:R-:W-:-:S00]  /*ca30*/  BRA `(.L_x_193) ;  /* 0xfffffffc00fc7947 */ /* 0x000fc0000383ffff */
[----:B------:R-:W-:-:S00]  /*ca40*/  NOP ;  /* 0x0000000000007918 */ /* 0x000fc00000000000 */
        /* <DEDUP_REMOVED lines=11> */
.L_x_194:


//--------------------- .nv.global.init           --------------------------
	.section	.nv.global.init,"aw",@progbits
.nv.global.init:
	.type		$str$27,@object
	.size		$str$27,($str$28 - $str$27)
$str$27:
        /*0000*/ 	.byte	0x28, 0x61, 0x64, 0x64, 0x72, 0x65, 0x73, 0x73, 0x20, 0x26, 0x20, 0x6d, 0x61, 0x73, 0x6b, 0x29
        /*0010*/ 	.byte	0x20, 0x3d, 0x3d, 0x20, 0x30, 0x00
	.type		$str$28,@object
	.size		$str$28,($str$26 - $str$28)
$str$28:
        /*0016*/ 	.byte	0x2f, 0x74, 0x6d, 0x70, 0x2f, 0x63, 0x75, 0x74, 0x6c, 0x61, 0x73, 0x73, 0x5f, 0x73, 0x77, 0x65
        /*0026*/ 	.byte	0x65, 0x70, 0x5f, 0x73, 0x72, 0x63, 0x2f, 0x69, 0x6e, 0x63, 0x6c, 0x75, 0x64, 0x65, 0x2f, 0x63
        /*0036*/ 	.byte	0x75, 0x74, 0x65, 0x2f, 0x70, 0x6f, 0x69, 0x6e, 0x74, 0x65, 0x72, 0x5f, 0x66, 0x6c, 0x61, 0x67
        /*0046*/ 	.byte	0x67, 0x65, 0x64, 0x2e, 0x68, 0x70, 0x70, 0x00
	.type		$str$26,@object
	.size		$str$26,($str$25 - $str$26)
$str$26:
        /*004e*/ 	.byte	0x2f, 0x74, 0x6d, 0x70, 0x2f, 0x63, 0x75, 0x74, 0x6c, 0x61, 0x73, 0x73, 0x5f, 0x73, 0x77, 0x65
        /*005e*/ 	.byte	0x65, 0x70, 0x5f, 0x73, 0x72, 0x63, 0x2f, 0x69, 0x6e, 0x63, 0x6c, 0x75, 0x64, 0x65, 0x2f, 0x63
        /*006e*/ 	.byte	0x75, 0x74, 0x65, 0x2f, 0x61, 0x74, 0x6f, 0x6d, 0x2f, 0x63, 0x6f, 0x70, 0x79, 0x5f, 0x74, 0x72
        /*007e*/ 	.byte	0x61, 0x69, 0x74, 0x73, 0x5f, 0x73, 0x6d, 0x31, 0x30, 0x30, 0x2e, 0x68, 0x70, 0x70, 0x00
	.type		$str$25,@object
	.size		$str$25,(__unnamed_1 - $str$25)
$str$25:
        /*008d*/ 	.byte	0x28, 0x28, 0x75, 0x69, 0x6e, 0x74, 0x33, 0x32, 0x5f, 0x74, 0x28, 0x74, 0x68, 0x72, 0x65, 0x61
        /*009d*/ 	.byte	0x64, 0x49, 0x64, 0x78, 0x2e, 0x78, 0x29, 0x20, 0x2f, 0x20, 0x33, 0x32, 0x29, 0x20, 0x25, 0x20
        /*00ad*/ 	.byte	0x34, 0x29, 0x20, 0x3d, 0x3d, 0x20, 0x28, 0x28, 0x28, 0x74, 0x6d, 0x65, 0x6d, 0x5f, 0x61, 0x64
        /*00bd*/ 	.byte	0x64, 0x72, 0x20, 0x3e, 0x3e, 0x20, 0x31, 0x36, 0x29, 0x20, 0x2f, 0x20, 0x33, 0x32, 0x29, 0x20
        /*00cd*/ 	.byte	0x25, 0x20, 0x34, 0x29, 0x00
	.type		__unnamed_1,@object
	.size		__unnamed_1,(__unnamed_2 - __unnamed_1)
__unnamed_1:
        /*00d2*/ 	.byte	0x61, 0x75, 0x74, 0x6f, 0x20, 0x63, 0x75, 0x74, 0x65, 0x3a, 0x3a, 0x61, 0x73, 0x5f, 0x70, 0x6f
        /* <DEDUP_REMOVED lines=24> */
        /*0262*/ 	.byte	0x38, 0x31, 0x39, 0x32, 0x3e, 0x3e, 0x3e, 0x3e, 0x5d, 0x00
	.type		__unnamed_2,@object
	.size		__unnamed_2,(.L_2 - __unnamed_2)
__unnamed_2:
        /* <DEDUP_REMOVED lines=43> */
        /*051c*/ 	.byte	0x74, 0x65, 0x3a, 0x3a, 0x43, 0x3c, 0x30, 0x3e, 0x3e, 0x3e, 0x3e, 0x5d, 0x00
.L_2:


//--------------------- .nv.shared._ZN7cutlass13device_kernelINS_4gemm6kernel13GemmUniversalIN4cute5tupleIJiiiiEEENS1_10collective13CollectiveMmaINS1_35MainloopSm100TmaUmmaWarpSpecializedILi5ELi2ELi2ENS5_IJNS4_1CILi4EEESB_NSA_ILi1EEEEEEEENS5_IJNSA_ILi256EEESF_NSA_ILi64EEEEEENS_10bfloat16_tENS5_IJlSC_lEEESI_SJ_NS4_8TiledMMAINS4_8MMA_AtomIJNS4_26SM100_MMA_F16BF16_2x1SM_SSISI_SI_fLi256ELi256ELNS4_4UMMA5MajorE0ELSO_0ELNSN_7ScaleInE0ELSP_0EEEEEENS4_6LayoutINS5_IJSC_SC_SC_EEENS5_IJNSA_ILi0EEESU_SU_EEEEENS5_IJNS4_10UnderscoreESX_SX_EEEEENS4_28SM100_TMA_2SM_LOAD_MULTICASTENS4_14ComposedLayoutINS4_7SwizzleILi3ELi4ELi3EEENS4_18smem_ptr_flag_bitsILi16EEENSS_INS5_IJNSA_ILi8EEESG_EEENS5_IJSG_SC_EEEEEEEvNS4_8identityES10_S1A_vS1B_EENS_8epilogue10collective18CollectiveEpilogueINS1D_23Sm100TmaWarpSpecializedILi4ELi2ELi64ELb1ELb0EEEJNS5_IJNSA_ILi128EEESF_SG_EEENS5_IJNSS_IS1I_SC_EENSS_ISG_SC_EEEEESI_SJ_SI_SJ_NS1D_6fusion15FusionCallbacksIS1H_NS1N_17LinearCombinationISI_fSI_fLNS_15FloatRoundStyleE2EEES1J_S1M_JEEENS4_5SM1004TMEM4LOAD26SM100_TMEM_LOAD_32dp32b64xENS4_13SM90_TMA_LOADES1A_NS4_39AutoVectorizingCopyWithAssumedAlignmentILi128EEENS4_14SM90_TMA_STOREES1A_S1Z_S1Z_EEEvvEEEEvNT_6ParamsE --------------------------
	.section	.nv.shared._ZN7cutlass13device_kernelINS_4gemm6kernel13GemmUniversalIN4cute5tupleIJiiiiEEENS1_10collective13CollectiveMmaINS1_35MainloopSm100TmaUmmaWarpSpecializedILi5ELi2ELi2ENS5_IJNS4_1CILi4EEESB_NSA_ILi1EEEEEEEENS5_IJNSA_ILi256EEESF_NSA_ILi64EEEEEENS_10bfloat16_tENS5_IJlSC_lEEESI_SJ_NS4_8TiledMMAINS4_8MMA_AtomIJNS4_26SM100_MMA_F16BF16_2x1SM_SSISI_SI_fLi256ELi256ELNS4_4UMMA5MajorE0ELSO_0ELNSN_7ScaleInE0ELSP_0EEEEEENS4_6LayoutINS5_IJSC_SC_SC_EEENS5_IJNSA_ILi0EEESU_SU_EEEEENS5_IJNS4_10UnderscoreESX_SX_EEEEENS4_28SM100_TMA_2SM_LOAD_MULTICASTENS4_14ComposedLayoutINS4_7SwizzleILi3ELi4ELi3EEENS4_18smem_ptr_flag_bitsILi16EEENSS_INS5_IJNSA_ILi8EEESG_EEENS5_IJSG_SC_EEEEEEEvNS4_8identityES10_S1A_vS1B_EENS_8epilogue10collective18CollectiveEpilogueINS1D_23Sm100TmaWarpSpecializedILi4ELi2ELi64ELb1ELb0EEEJNS5_IJNSA_ILi128EEESF_SG_EEENS5_IJNSS_IS1I_SC_EENSS_ISG_SC_EEEEESI_SJ_SI_SJ_NS1D_6fusion15FusionCallbacksIS1H_NS1N_17LinearCombinationISI_fSI_fLNS_15FloatRoundStyleE2EEES1J_S1M_JEEENS4_5SM1004TMEM4LOAD26SM100_TMEM_LOAD_32dp32b64xENS4_13SM90_TMA_LOADES1A_NS4_39AutoVectorizingCopyWithAssumedAlignmentILi128EEENS4_14SM90_TMA_STOREES1A_S1Z_S1Z_EEEvvEEEEvNT_6ParamsE,"aw",@nobits
	.sectionflags	@""
	.align	16
	.zero		1024


//--------------------- .nv.shared.reserved.0     --------------------------
	.section	.nv.shared.reserved.0,"aw",@nobits
	.weak		__nv_reservedSMEM_offset_0_alias
	.size		__nv_reservedSMEM_offset_0_alias, 0, 64
	.other		__nv_reservedSMEM_offset_0_alias,@"STO_CUDA_RESERVED_SHARED STV_DEFAULT"
__nv_reservedSMEM_offset_0_alias:
	.zero		0
.nv.shared.reserved.0:
	.zero		64
	.weak		__nv_reservedSMEM_tcgen05_partition
	.type		__nv_reservedSMEM_tcgen05_partition,@object
	.size		__nv_reservedSMEM_tcgen05_partition,(.L_0 - __nv_reservedSMEM_tcgen05_partition)
__nv_reservedSMEM_tcgen05_partition:
	.zero		32
.L_0:


//--------------------- .nv.global                --------------------------
	.section	.nv.global,"aw",@nobits
.nv.global:
	.type		_ZN40_INTERNAL_fb5a351b_4_k_cu_85412864_271884cute1_E,@object
	.size		_ZN40_INTERNAL_fb5a351b_4_k_cu_85412864_271884cute1_E,(_ZN40_INTERNAL_fb5a351b_4_k_cu_85412864_271884cuda3std3__45__cpo6cbeginE - _ZN40_INTERNAL_fb5a351b_4_k_cu_85412864_271884cute1_E)
_ZN40_INTERNAL_fb5a351b_4_k_cu_85412864_271884cute1_E:
	.zero		1
	.type		_ZN40_INTERNAL_fb5a351b_4_k_cu_85412864_271884cuda3std3__45__cpo6cbeginE,@object
	.size		_ZN40_INTERNAL_fb5a351b_4_k_cu_85412864_271884cuda3std3__45__cpo6cbeginE,(_ZN40_INTERNAL_fb5a351b_4_k_cu_85412864_271884cuda3std3__48in_placeE - _ZN40_INTERNAL_fb5a351b_4_k_cu_85412864_271884cuda3std3__45__cpo6cbeginE)
_ZN40_INTERNAL_fb5a351b_4_k_cu_85412864_271884cuda3std3__45__cpo6cbeginE:
	.zero		1
	.type		_ZN40_INTERNAL_fb5a351b_4_k_cu_85412864_271884cuda3std3__48in_placeE,@object
	.size		_ZN40_INTERNAL_fb5a351b_4_k_cu_85412864_271884cuda3std3__48in_placeE,(_ZN40_INTERNAL_fb5a351b_4_k_cu_85412864_271884cuda3std6ranges3__45__cpo9iter_moveE - _ZN40_INTERNAL_fb5a351b_4_k_cu_85412864_271884cuda3std3__48in_placeE)
_ZN40_INTERNAL_fb5a351b_4_k_cu_85412864_271884cuda3std3__48in_placeE:
	.zero		1
	.type		_ZN40_INTERNAL_fb5a351b_4_k_cu_85412864_271884cuda3std6ranges3__45__cpo9iter_moveE,@object
	.size		_ZN40_INTERNAL_fb5a351b_4_k_cu_85412864_271884cuda3std6ranges3__45__cpo9iter_moveE,(_ZN40_INTERNAL_fb5a351b_4_k_cu_85412864_271884cuda3std3__45__cpo5beginE - _ZN40_INTERNAL_fb5a351b_4_k_cu_85412864_271884cuda3std6ranges3__45__cpo9iter_moveE)
_ZN40_INTERNAL_fb5a351b_4_k_cu_85412864_271884cuda3std6ranges3__45__cpo9iter_moveE:
	.zero		1
	.type		_ZN40_INTERNAL_fb5a351b_4_k_cu_85412864_271884cuda3std3__45__cpo5beginE,@object
	.size		_ZN40_INTERNAL_fb5a351b_4_k_cu_85412864_271884cuda3std3__45__cpo5beginE,(_ZN40_INTERNAL_fb5a351b_4_k_cu_85412864_271884cuda3std3__442_GLOBAL__N__fb5a351b_4_k_cu_85412864_271886ignoreE - _ZN40_INTERNAL_fb5a351b_4_k_cu_85412864_271884cuda3std3__45__cpo5beginE)
_ZN40_INTERNAL_fb5a351b_4_k_cu_85412864_271884cuda3std3__45__cpo5beginE:
	.zero		1
	.type		_ZN40_INTERNAL_fb5a351b_4_k_cu_85412864_271884cuda3std3__442_GLOBAL__N__fb5a351b_4_k_cu_85412864_271886ignoreE,@object
	.size		_ZN40_INTERNAL_fb5a351b_4_k_cu_85412864_271884cuda3std3__442_GLOBAL__N__fb5a351b_4_k_cu_85412864_271886ignoreE,(_ZN40_INTERNAL_fb5a351b_4_k_cu_85412864_271884cute7productE - _ZN40_INTERNAL_fb5a351b_4_k_cu_85412864_271884cuda3std3__442_GLOBAL__N__fb5a351b_4_k_cu_85412864_271886ignoreE)
_ZN40_INTERNAL_fb5a351b_4_k_cu_85412864_271884cuda3std3__442_GLOBAL__N__fb5a351b_4_k_cu_85412864_271886ignoreE:
	.zero		1
	.type		_ZN40_INTERNAL_fb5a351b_4_k_cu_85412864_271884cute7productE,@object
	.size		_ZN40_INTERNAL_fb5a351b_4_k_cu_85412864_271884cute7productE,(_ZN40_INTERNAL_fb5a351b_4_k_cu_85412864_271884cuda3std3__45__cpo3endE - _ZN40_INTERNAL_fb5a351b_4_k_cu_85412864_271884cute7productE)
_ZN40_INTERNAL_fb5a351b_4_k_cu_85412864_271884cute7productE:
	.zero		1
	.type		_ZN40_INTERNAL_fb5a351b_4_k_cu_85412864_271884cuda3std3__45__cpo3endE,@object
	.size		_ZN40_INTERNAL_fb5a351b_4_k_cu_85412864_271884cuda3std3__45__cpo3endE,(_ZN40_INTERNAL_fb5a351b_4_k_cu_85412864_271884cuda3std3__419piecewise_constructE - _ZN40_INTERNAL_fb5a351b_4_k_cu_85412864_271884cuda3std3__45__cpo3endE)
_ZN40_INTERNAL_fb5a351b_4_k_cu_85412864_271884cuda3std3__45__cpo3endE:
	.zero		1
	.type		_ZN40_INTERNAL_fb5a351b_4_k_cu_85412864_271884cuda3std3__419piecewise_constructE,@object
	.size		_ZN40_INTERNAL_fb5a351b_4_k_cu_85412864_271884cuda3std3__419piecewise_constructE,(_ZN40_INTERNAL_fb5a351b_4_k_cu_85412864_271884cuda3std3__45__cpo4cendE - _ZN40_INTERNAL_fb5a351b_4_k_cu_85412864_271884cuda3std3__419piecewise_constructE)
_ZN40_INTERNAL_fb5a351b_4_k_cu_85412864_271884cuda3std3__419piecewise_constructE:
	.zero		1
	.type		_ZN40_INTERNAL_fb5a351b_4_k_cu_85412864_271884cuda3std3__45__cpo4cendE,@object
	.size		_ZN40_INTERNAL_fb5a351b_4_k_cu_85412864_271884cuda3std3__45__cpo4cendE,(_ZN40_INTERNAL_fb5a351b_4_k_cu_85412864_271884cuda3std6ranges3__45__cpo4swapE - _ZN40_INTERNAL_fb5a351b_4_k_cu_85412864_271884cuda3std3__45__cpo4cendE)
_ZN40_INTERNAL_fb5a351b_4_k_cu_85412864_271884cuda3std3__45__cpo4cendE:
	.zero		1
	.type		_ZN40_INTERNAL_fb5a351b_4_k_cu_85412864_271884cuda3std6ranges3__45__cpo4swapE,@object
	.size		_ZN40_INTERNAL_fb5a351b_4_k_cu_85412864_271884cuda3std6ranges3__45__cpo4swapE,(.L_10 - _ZN40_INTERNAL_fb5a351b_4_k_cu_85412864_271884cuda3std6ranges3__45__cpo4swapE)
_ZN40_INTERNAL_fb5a351b_4_k_cu_85412864_271884cuda3std6ranges3__45__cpo4swapE:
	.zero		1
.L_10:


//--------------------- .nv.constant0._ZN7cutlass13device_kernelINS_4gemm6kernel13GemmUniversalIN4cute5tupleIJiiiiEEENS1_10collective13CollectiveMmaINS1_35MainloopSm100TmaUmmaWarpSpecializedILi5ELi2ELi2ENS5_IJNS4_1CILi4EEESB_NSA_ILi1EEEEEEEENS5_IJNSA_ILi256EEESF_NSA_ILi64EEEEEENS_10bfloat16_tENS5_IJlSC_lEEESI_SJ_NS4_8TiledMMAINS4_8MMA_AtomIJNS4_26SM100_MMA_F16BF16_2x1SM_SSISI_SI_fLi256ELi256ELNS4_4UMMA5MajorE0ELSO_0ELNSN_7ScaleInE0ELSP_0EEEEEENS4_6LayoutINS5_IJSC_SC_SC_EEENS5_IJNSA_ILi0EEESU_SU_EEEEENS5_IJNS4_10UnderscoreESX_SX_EEEEENS4_28SM100_TMA_2SM_LOAD_MULTICASTENS4_14ComposedLayoutINS4_7SwizzleILi3ELi4ELi3EEENS4_18smem_ptr_flag_bitsILi16EEENSS_INS5_IJNSA_ILi8EEESG_EEENS5_IJSG_SC_EEEEEEEvNS4_8identityES10_S1A_vS1B_EENS_8epilogue10collective18CollectiveEpilogueINS1D_23Sm100TmaWarpSpecializedILi4ELi2ELi64ELb1ELb0EEEJNS5_IJNSA_ILi128EEESF_SG_EEENS5_IJNSS_IS1I_SC_EENSS_ISG_SC_EEEEESI_SJ_SI_SJ_NS1D_6fusion15FusionCallbacksIS1H_NS1N_17LinearCombinationISI_fSI_fLNS_15FloatRoundStyleE2EEES1J_S1M_JEEENS4_5SM1004TMEM4LOAD26SM100_TMEM_LOAD_32dp32b64xENS4_13SM90_TMA_LOADES1A_NS4_39AutoVectorizingCopyWithAssumedAlignmentILi128EEENS4_14SM90_TMA_STOREES1A_S1Z_S1Z_EEEvvEEEEvNT_6ParamsE --------------------------
	.section	.nv.constant0._ZN7cutlass13device_kernelINS_4gemm6kernel13GemmUniversalIN4cute5tupleIJiiiiEEENS1_10collective13CollectiveMmaINS1_35MainloopSm100TmaUmmaWarpSpecializedILi5ELi2ELi2ENS5_IJNS4_1CILi4EEESB_NSA_ILi1EEEEEEEENS5_IJNSA_ILi256EEESF_NSA_ILi64EEEEEENS_10bfloat16_tENS5_IJlSC_lEEESI_SJ_NS4_8TiledMMAINS4_8MMA_AtomIJNS4_26SM100_MMA_F16BF16_2x1SM_SSISI_SI_fLi256ELi256ELNS4_4UMMA5MajorE0ELSO_0ELNSN_7ScaleInE0ELSP_0EEEEEENS4_6LayoutINS5_IJSC_SC_SC_EEENS5_IJNSA_ILi0EEESU_SU_EEEEENS5_IJNS4_10UnderscoreESX_SX_EEEEENS4_28SM100_TMA_2SM_LOAD_MULTICASTENS4_14ComposedLayoutINS4_7SwizzleILi3ELi4ELi3EEENS4_18smem_ptr_flag_bitsILi16EEENSS_INS5_IJNSA_ILi8EEESG_EEENS5_IJSG_SC_EEEEEEEvNS4_8identityES10_S1A_vS1B_EENS_8epilogue10collective18CollectiveEpilogueINS1D_23Sm100TmaWarpSpecializedILi4ELi2ELi64ELb1ELb0EEEJNS5_IJNSA_ILi128EEESF_SG_EEENS5_IJNSS_IS1I_SC_EENSS_ISG_SC_EEEEESI_SJ_SI_SJ_NS1D_6fusion15FusionCallbacksIS1H_NS1N_17LinearCombinationISI_fSI_fLNS_15FloatRoundStyleE2EEES1J_S1M_JEEENS4_5SM1004TMEM4LOAD26SM100_TMEM_LOAD_32dp32b64xENS4_13SM90_TMA_LOADES1A_NS4_39AutoVectorizingCopyWithAssumedAlignmentILi128EEENS4_14SM90_TMA_STOREES1A_S1Z_S1Z_EEEvvEEEEvNT_6ParamsE,"a",@progbits
	.sectionflags	@""
	.align	4
.nv.constant0._ZN7cutlass13device_kernelINS_4gemm6kernel13GemmUniversalIN4cute5tupleIJiiiiEEENS1_10collective13CollectiveMmaINS1_35MainloopSm100TmaUmmaWarpSpecializedILi5ELi2ELi2ENS5_IJNS4_1CILi4EEESB_NSA_ILi1EEEEEEEENS5_IJNSA_ILi256EEESF_NSA_ILi64EEEEEENS_10bfloat16_tENS5_IJlSC_lEEESI_SJ_NS4_8TiledMMAINS4_8MMA_AtomIJNS4_26SM100_MMA_F16BF16_2x1SM_SSISI_SI_fLi256ELi256ELNS4_4UMMA5MajorE0ELSO_0ELNSN_7ScaleInE0ELSP_0EEEEEENS4_6LayoutINS5_IJSC_SC_SC_EEENS5_IJNSA_ILi0EEESU_SU_EEEEENS5_IJNS4_10UnderscoreESX_SX_EEEEENS4_28SM100_TMA_2SM_LOAD_MULTICASTENS4_14ComposedLayoutINS4_7SwizzleILi3ELi4ELi3EEENS4_18smem_ptr_flag_bitsILi16EEENSS_INS5_IJNSA_ILi8EEESG_EEENS5_IJSG_SC_EEEEEEEvNS4_8identityES10_S1A_vS1B_EENS_8epilogue10collective18CollectiveEpilogueINS1D_23Sm100TmaWarpSpecializedILi4ELi2ELi64ELb1ELb0EEEJNS5_IJNSA_ILi128EEESF_SG_EEENS5_IJNSS_IS1I_SC_EENSS_ISG_SC_EEEEESI_SJ_SI_SJ_NS1D_6fusion15FusionCallbacksIS1H_NS1N_17LinearCombinationISI_fSI_fLNS_15FloatRoundStyleE2EEES1J_S1M_JEEENS4_5SM1004TMEM4LOAD26SM100_TMEM_LOAD_32dp32b64xENS4_13SM90_TMA_LOADES1A_NS4_39AutoVectorizingCopyWithAssumedAlignmentILi128EEENS4_14SM90_TMA_STOREES1A_S1Z_S1Z_EEEvvEEEEvNT_6ParamsE:
	.zero		2944


//--------------------- SYMBOLS --------------------------

	.type		.nv.reservedSmem.offset0,@object
	.size		.nv.reservedSmem.offset0,0x4
	.type		.nv.reservedSmem.cap,@object
	.size		.nv.reservedSmem.cap,0x4
	.type		__assertfail,@function
